//
// Generated by NVIDIA NVVM Compiler
//
// Compiler Build ID: CL-36424714
// Cuda compilation tools, release 13.0, V13.0.88
// Based on NVVM 20.0.0
//

.version 9.0
.target sm_100
.address_size 64

	// .globl	Transpose

.visible .entry Transpose(
	.param .u32 Transpose_param_0,
	.param .u64 .ptr .align 1 Transpose_param_1,
	.param .u64 .ptr .align 1 Transpose_param_2,
	.param .u32 Transpose_param_3,
	.param .u64 .ptr .align 1 Transpose_param_4
)
{
	.reg .pred 	%p<12>;
	.reg .b32 	%r<165>;
	.reg .b32 	%f<3>;
	.reg .b64 	%rd<78>;

	ld.param.u32 	%r39, [Transpose_param_0];
	ld.param.u64 	%rd12, [Transpose_param_1];
	ld.param.u64 	%rd13, [Transpose_param_2];
	ld.param.u32 	%r40, [Transpose_param_3];
	ld.param.u64 	%rd14, [Transpose_param_4];
	cvta.to.global.u64 	%rd1, %rd13;
	cvta.to.global.u64 	%rd2, %rd14;
	cvta.to.global.u64 	%rd3, %rd12;
	cvt.s64.s32 	%rd4, %r40;
	shl.b32 	%r41, %r40, 1;
	cvt.s64.s32 	%rd5, %r41;
	mov.u32 	%r42, %ctaid.x;
	mov.u32 	%r1, %ntid.x;
	mov.u32 	%r43, %tid.x;
	mad.lo.s32 	%r147, %r42, %r1, %r43;
	setp.ge.s32 	%p1, %r147, %r39;
	@%p1 bra 	$L__BB0_17;
	setp.gt.s32 	%p2, %r40, 0;
	mov.u32 	%r44, %nctaid.x;
	mul.lo.s32 	%r3, %r1, %r44;
	@%p2 bra 	$L__BB0_4;
	ld.global.f32 	%f1, [%rd3];
$L__BB0_3:
	mul.wide.s32 	%rd15, %r147, 4;
	add.s64 	%rd16, %rd2, %rd15;
	st.global.f32 	[%rd16], %f1;
	add.s32 	%r147, %r147, %r3;
	setp.lt.s32 	%p3, %r147, %r39;
	@%p3 bra 	$L__BB0_3;
	bra.uni 	$L__BB0_17;
$L__BB0_4:
	and.b32  	%r4, %r40, 7;
	and.b32  	%r5, %r40, 3;
	and.b32  	%r6, %r40, 2147483640;
	and.b32  	%r7, %r40, 1;
	neg.s32 	%r8, %r6;
$L__BB0_5:
	setp.lt.u32 	%p4, %r40, 8;
	mov.b32 	%r156, 0;
	mov.u32 	%r153, %r147;
	mov.u32 	%r163, %r156;
	@%p4 bra 	$L__BB0_8;
	shl.b64 	%rd17, %rd4, 2;
	add.s64 	%rd18, %rd17, %rd1;
	add.s64 	%rd77, %rd18, 16;
	shl.b64 	%rd19, %rd5, 2;
	add.s64 	%rd20, %rd19, %rd1;
	add.s64 	%rd76, %rd20, 16;
	mov.b32 	%r163, 0;
	mov.u32 	%r148, %r8;
	mov.u32 	%r153, %r147;
$L__BB0_7:
	.pragma "nounroll";
	ld.global.u32 	%r48, [%rd77+-16];
	div.s32 	%r49, %r153, %r48;
	mul.lo.s32 	%r50, %r49, %r48;
	sub.s32 	%r51, %r153, %r50;
	ld.global.u32 	%r52, [%rd76+-16];
	mul.wide.s32 	%rd21, %r52, 4;
	add.s64 	%rd22, %rd1, %rd21;
	ld.global.u32 	%r53, [%rd22];
	mad.lo.s32 	%r54, %r53, %r49, %r163;
	ld.global.u32 	%r55, [%rd77+-12];
	div.s32 	%r56, %r51, %r55;
	mul.lo.s32 	%r57, %r56, %r55;
	sub.s32 	%r58, %r51, %r57;
	ld.global.u32 	%r59, [%rd76+-12];
	mul.wide.s32 	%rd23, %r59, 4;
	add.s64 	%rd24, %rd1, %rd23;
	ld.global.u32 	%r60, [%rd24];
	mad.lo.s32 	%r61, %r60, %r56, %r54;
	ld.global.u32 	%r62, [%rd77+-8];
	div.s32 	%r63, %r58, %r62;
	mul.lo.s32 	%r64, %r63, %r62;
	sub.s32 	%r65, %r58, %r64;
	ld.global.u32 	%r66, [%rd76+-8];
	mul.wide.s32 	%rd25, %r66, 4;
	add.s64 	%rd26, %rd1, %rd25;
	ld.global.u32 	%r67, [%rd26];
	mad.lo.s32 	%r68, %r67, %r63, %r61;
	ld.global.u32 	%r69, [%rd77+-4];
	div.s32 	%r70, %r65, %r69;
	mul.lo.s32 	%r71, %r70, %r69;
	sub.s32 	%r72, %r65, %r71;
	ld.global.u32 	%r73, [%rd76+-4];
	mul.wide.s32 	%rd27, %r73, 4;
	add.s64 	%rd28, %rd1, %rd27;
	ld.global.u32 	%r74, [%rd28];
	mad.lo.s32 	%r75, %r74, %r70, %r68;
	ld.global.u32 	%r76, [%rd77];
	div.s32 	%r77, %r72, %r76;
	mul.lo.s32 	%r78, %r77, %r76;
	sub.s32 	%r79, %r72, %r78;
	ld.global.u32 	%r80, [%rd76];
	mul.wide.s32 	%rd29, %r80, 4;
	add.s64 	%rd30, %rd1, %rd29;
	ld.global.u32 	%r81, [%rd30];
	mad.lo.s32 	%r82, %r81, %r77, %r75;
	ld.global.u32 	%r83, [%rd77+4];
	div.s32 	%r84, %r79, %r83;
	mul.lo.s32 	%r85, %r84, %r83;
	sub.s32 	%r86, %r79, %r85;
	ld.global.u32 	%r87, [%rd76+4];
	mul.wide.s32 	%rd31, %r87, 4;
	add.s64 	%rd32, %rd1, %rd31;
	ld.global.u32 	%r88, [%rd32];
	mad.lo.s32 	%r89, %r88, %r84, %r82;
	ld.global.u32 	%r90, [%rd77+8];
	div.s32 	%r91, %r86, %r90;
	mul.lo.s32 	%r92, %r91, %r90;
	sub.s32 	%r93, %r86, %r92;
	ld.global.u32 	%r94, [%rd76+8];
	mul.wide.s32 	%rd33, %r94, 4;
	add.s64 	%rd34, %rd1, %rd33;
	ld.global.u32 	%r95, [%rd34];
	mad.lo.s32 	%r96, %r95, %r91, %r89;
	ld.global.u32 	%r97, [%rd77+12];
	div.s32 	%r98, %r93, %r97;
	mul.lo.s32 	%r99, %r98, %r97;
	sub.s32 	%r153, %r93, %r99;
	ld.global.u32 	%r100, [%rd76+12];
	mul.wide.s32 	%rd35, %r100, 4;
	add.s64 	%rd36, %rd1, %rd35;
	ld.global.u32 	%r101, [%rd36];
	mad.lo.s32 	%r163, %r101, %r98, %r96;
	add.s32 	%r148, %r148, 8;
	add.s64 	%rd77, %rd77, 32;
	add.s64 	%rd76, %rd76, 32;
	setp.ne.s32 	%p5, %r148, 0;
	mov.u32 	%r156, %r6;
	@%p5 bra 	$L__BB0_7;
$L__BB0_8:
	setp.eq.s32 	%p6, %r4, 0;
	@%p6 bra 	$L__BB0_16;
	add.s32 	%r103, %r4, -1;
	setp.lt.u32 	%p7, %r103, 3;
	@%p7 bra 	$L__BB0_11;
	cvt.u64.u32 	%rd37, %r156;
	add.s64 	%rd38, %rd37, %rd4;
	shl.b64 	%rd39, %rd38, 2;
	add.s64 	%rd40, %rd1, %rd39;
	ld.global.u32 	%r104, [%rd40];
	div.s32 	%r105, %r153, %r104;
	mul.lo.s32 	%r106, %r105, %r104;
	sub.s32 	%r107, %r153, %r106;
	add.s64 	%rd41, %rd37, %rd5;
	shl.b64 	%rd42, %rd41, 2;
	add.s64 	%rd43, %rd1, %rd42;
	ld.global.u32 	%r108, [%rd43];
	mul.wide.s32 	%rd44, %r108, 4;
	add.s64 	%rd45, %rd1, %rd44;
	ld.global.u32 	%r109, [%rd45];
	mad.lo.s32 	%r110, %r109, %r105, %r163;
	ld.global.u32 	%r111, [%rd40+4];
	div.s32 	%r112, %r107, %r111;
	mul.lo.s32 	%r113, %r112, %r111;
	sub.s32 	%r114, %r107, %r113;
	ld.global.u32 	%r115, [%rd43+4];
	mul.wide.s32 	%rd46, %r115, 4;
	add.s64 	%rd47, %rd1, %rd46;
	ld.global.u32 	%r116, [%rd47];
	mad.lo.s32 	%r117, %r116, %r112, %r110;
	ld.global.u32 	%r118, [%rd40+8];
	div.s32 	%r119, %r114, %r118;
	mul.lo.s32 	%r120, %r119, %r118;
	sub.s32 	%r121, %r114, %r120;
	ld.global.u32 	%r122, [%rd43+8];
	mul.wide.s32 	%rd48, %r122, 4;
	add.s64 	%rd49, %rd1, %rd48;
	ld.global.u32 	%r123, [%rd49];
	mad.lo.s32 	%r124, %r123, %r119, %r117;
	ld.global.u32 	%r125, [%rd40+12];
	div.s32 	%r126, %r121, %r125;
	mul.lo.s32 	%r127, %r126, %r125;
	sub.s32 	%r153, %r121, %r127;
	ld.global.u32 	%r128, [%rd43+12];
	mul.wide.s32 	%rd50, %r128, 4;
	add.s64 	%rd51, %rd1, %rd50;
	ld.global.u32 	%r129, [%rd51];
	mad.lo.s32 	%r163, %r129, %r126, %r124;
	add.s32 	%r156, %r156, 4;
$L__BB0_11:
	setp.eq.s32 	%p8, %r5, 0;
	@%p8 bra 	$L__BB0_16;
	setp.eq.s32 	%p9, %r5, 1;
	@%p9 bra 	$L__BB0_14;
	cvt.u64.u32 	%rd52, %r156;
	add.s64 	%rd53, %rd52, %rd4;
	shl.b64 	%rd54, %rd53, 2;
	add.s64 	%rd55, %rd1, %rd54;
	ld.global.u32 	%r131, [%rd55];
	div.s32 	%r132, %r153, %r131;
	mul.lo.s32 	%r133, %r132, %r131;
	sub.s32 	%r134, %r153, %r133;
	add.s64 	%rd56, %rd52, %rd5;
	shl.b64 	%rd57, %rd56, 2;
	add.s64 	%rd58, %rd1, %rd57;
	ld.global.u32 	%r135, [%rd58];
	mul.wide.s32 	%rd59, %r135, 4;
	add.s64 	%rd60, %rd1, %rd59;
	ld.global.u32 	%r136, [%rd60];
	mad.lo.s32 	%r137, %r136, %r132, %r163;
	ld.global.u32 	%r138, [%rd55+4];
	div.s32 	%r139, %r134, %r138;
	mul.lo.s32 	%r140, %r139, %r138;
	sub.s32 	%r153, %r134, %r140;
	ld.global.u32 	%r141, [%rd58+4];
	mul.wide.s32 	%rd61, %r141, 4;
	add.s64 	%rd62, %rd1, %rd61;
	ld.global.u32 	%r142, [%rd62];
	mad.lo.s32 	%r163, %r142, %r139, %r137;
	add.s32 	%r156, %r156, 2;
$L__BB0_14:
	setp.eq.s32 	%p10, %r7, 0;
	@%p10 bra 	$L__BB0_16;
	cvt.u64.u32 	%rd63, %r156;
	add.s64 	%rd64, %rd63, %rd4;
	shl.b64 	%rd65, %rd64, 2;
	add.s64 	%rd66, %rd1, %rd65;
	ld.global.u32 	%r143, [%rd66];
	div.s32 	%r144, %r153, %r143;
	add.s64 	%rd67, %rd63, %rd5;
	shl.b64 	%rd68, %rd67, 2;
	add.s64 	%rd69, %rd1, %rd68;
	ld.global.u32 	%r145, [%rd69];
	mul.wide.s32 	%rd70, %r145, 4;
	add.s64 	%rd71, %rd1, %rd70;
	ld.global.u32 	%r146, [%rd71];
	mad.lo.s32 	%r163, %r146, %r144, %r163;
$L__BB0_16:
	mul.wide.s32 	%rd72, %r163, 4;
	add.s64 	%rd73, %rd3, %rd72;
	ld.global.f32 	%f2, [%rd73];
	mul.wide.s32 	%rd74, %r147, 4;
	add.s64 	%rd75, %rd2, %rd74;
	st.global.f32 	[%rd75], %f2;
	add.s32 	%r147, %r147, %r3;
	setp.lt.s32 	%p11, %r147, %r39;
	@%p11 bra 	$L__BB0_5;
$L__BB0_17:
	ret;

}
	// .globl	TransposeF16
.visible .entry TransposeF16(
	.param .u32 TransposeF16_param_0,
	.param .u64 .ptr .align 1 TransposeF16_param_1,
	.param .u64 .ptr .align 1 TransposeF16_param_2,
	.param .u32 TransposeF16_param_3,
	.param .u64 .ptr .align 1 TransposeF16_param_4
)
{
	.reg .pred 	%p<12>;
	.reg .b16 	%rs<3>;
	.reg .b32 	%r<165>;
	.reg .b64 	%rd<78>;

	ld.param.u32 	%r39, [TransposeF16_param_0];
	ld.param.u64 	%rd12, [TransposeF16_param_1];
	ld.param.u64 	%rd13, [TransposeF16_param_2];
	ld.param.u32 	%r40, [TransposeF16_param_3];
	ld.param.u64 	%rd14, [TransposeF16_param_4];
	cvta.to.global.u64 	%rd1, %rd13;
	cvta.to.global.u64 	%rd2, %rd14;
	cvta.to.global.u64 	%rd3, %rd12;
	cvt.s64.s32 	%rd4, %r40;
	shl.b32 	%r41, %r40, 1;
	cvt.s64.s32 	%rd5, %r41;
	mov.u32 	%r42, %ctaid.x;
	mov.u32 	%r1, %ntid.x;
	mov.u32 	%r43, %tid.x;
	mad.lo.s32 	%r147, %r42, %r1, %r43;
	setp.ge.s32 	%p1, %r147, %r39;
	@%p1 bra 	$L__BB1_17;
	setp.gt.s32 	%p2, %r40, 0;
	mov.u32 	%r44, %nctaid.x;
	mul.lo.s32 	%r3, %r1, %r44;
	@%p2 bra 	$L__BB1_4;
	ld.global.u16 	%rs1, [%rd3];
$L__BB1_3:
	mul.wide.s32 	%rd15, %r147, 2;
	add.s64 	%rd16, %rd2, %rd15;
	st.global.u16 	[%rd16], %rs1;
	add.s32 	%r147, %r147, %r3;
	setp.lt.s32 	%p3, %r147, %r39;
	@%p3 bra 	$L__BB1_3;
	bra.uni 	$L__BB1_17;
$L__BB1_4:
	and.b32  	%r4, %r40, 7;
	and.b32  	%r5, %r40, 3;
	and.b32  	%r6, %r40, 2147483640;
	and.b32  	%r7, %r40, 1;
	neg.s32 	%r8, %r6;
$L__BB1_5:
	setp.lt.u32 	%p4, %r40, 8;
	mov.b32 	%r156, 0;
	mov.u32 	%r153, %r147;
	mov.u32 	%r163, %r156;
	@%p4 bra 	$L__BB1_8;
	shl.b64 	%rd17, %rd4, 2;
	add.s64 	%rd18, %rd17, %rd1;
	add.s64 	%rd77, %rd18, 16;
	shl.b64 	%rd19, %rd5, 2;
	add.s64 	%rd20, %rd19, %rd1;
	add.s64 	%rd76, %rd20, 16;
	mov.b32 	%r163, 0;
	mov.u32 	%r148, %r8;
	mov.u32 	%r153, %r147;
$L__BB1_7:
	.pragma "nounroll";
	ld.global.u32 	%r48, [%rd77+-16];
	div.s32 	%r49, %r153, %r48;
	mul.lo.s32 	%r50, %r49, %r48;
	sub.s32 	%r51, %r153, %r50;
	ld.global.u32 	%r52, [%rd76+-16];
	mul.wide.s32 	%rd21, %r52, 4;
	add.s64 	%rd22, %rd1, %rd21;
	ld.global.u32 	%r53, [%rd22];
	mad.lo.s32 	%r54, %r53, %r49, %r163;
	ld.global.u32 	%r55, [%rd77+-12];
	div.s32 	%r56, %r51, %r55;
	mul.lo.s32 	%r57, %r56, %r55;
	sub.s32 	%r58, %r51, %r57;
	ld.global.u32 	%r59, [%rd76+-12];
	mul.wide.s32 	%rd23, %r59, 4;
	add.s64 	%rd24, %rd1, %rd23;
	ld.global.u32 	%r60, [%rd24];
	mad.lo.s32 	%r61, %r60, %r56, %r54;
	ld.global.u32 	%r62, [%rd77+-8];
	div.s32 	%r63, %r58, %r62;
	mul.lo.s32 	%r64, %r63, %r62;
	sub.s32 	%r65, %r58, %r64;
	ld.global.u32 	%r66, [%rd76+-8];
	mul.wide.s32 	%rd25, %r66, 4;
	add.s64 	%rd26, %rd1, %rd25;
	ld.global.u32 	%r67, [%rd26];
	mad.lo.s32 	%r68, %r67, %r63, %r61;
	ld.global.u32 	%r69, [%rd77+-4];
	div.s32 	%r70, %r65, %r69;
	mul.lo.s32 	%r71, %r70, %r69;
	sub.s32 	%r72, %r65, %r71;
	ld.global.u32 	%r73, [%rd76+-4];
	mul.wide.s32 	%rd27, %r73, 4;
	add.s64 	%rd28, %rd1, %rd27;
	ld.global.u32 	%r74, [%rd28];
	mad.lo.s32 	%r75, %r74, %r70, %r68;
	ld.global.u32 	%r76, [%rd77];
	div.s32 	%r77, %r72, %r76;
	mul.lo.s32 	%r78, %r77, %r76;
	sub.s32 	%r79, %r72, %r78;
	ld.global.u32 	%r80, [%rd76];
	mul.wide.s32 	%rd29, %r80, 4;
	add.s64 	%rd30, %rd1, %rd29;
	ld.global.u32 	%r81, [%rd30];
	mad.lo.s32 	%r82, %r81, %r77, %r75;
	ld.global.u32 	%r83, [%rd77+4];
	div.s32 	%r84, %r79, %r83;
	mul.lo.s32 	%r85, %r84, %r83;
	sub.s32 	%r86, %r79, %r85;
	ld.global.u32 	%r87, [%rd76+4];
	mul.wide.s32 	%rd31, %r87, 4;
	add.s64 	%rd32, %rd1, %rd31;
	ld.global.u32 	%r88, [%rd32];
	mad.lo.s32 	%r89, %r88, %r84, %r82;
	ld.global.u32 	%r90, [%rd77+8];
	div.s32 	%r91, %r86, %r90;
	mul.lo.s32 	%r92, %r91, %r90;
	sub.s32 	%r93, %r86, %r92;
	ld.global.u32 	%r94, [%rd76+8];
	mul.wide.s32 	%rd33, %r94, 4;
	add.s64 	%rd34, %rd1, %rd33;
	ld.global.u32 	%r95, [%rd34];
	mad.lo.s32 	%r96, %r95, %r91, %r89;
	ld.global.u32 	%r97, [%rd77+12];
	div.s32 	%r98, %r93, %r97;
	mul.lo.s32 	%r99, %r98, %r97;
	sub.s32 	%r153, %r93, %r99;
	ld.global.u32 	%r100, [%rd76+12];
	mul.wide.s32 	%rd35, %r100, 4;
	add.s64 	%rd36, %rd1, %rd35;
	ld.global.u32 	%r101, [%rd36];
	mad.lo.s32 	%r163, %r101, %r98, %r96;
	add.s32 	%r148, %r148, 8;
	add.s64 	%rd77, %rd77, 32;
	add.s64 	%rd76, %rd76, 32;
	setp.ne.s32 	%p5, %r148, 0;
	mov.u32 	%r156, %r6;
	@%p5 bra 	$L__BB1_7;
$L__BB1_8:
	setp.eq.s32 	%p6, %r4, 0;
	@%p6 bra 	$L__BB1_16;
	add.s32 	%r103, %r4, -1;
	setp.lt.u32 	%p7, %r103, 3;
	@%p7 bra 	$L__BB1_11;
	cvt.u64.u32 	%rd37, %r156;
	add.s64 	%rd38, %rd37, %rd4;
	shl.b64 	%rd39, %rd38, 2;
	add.s64 	%rd40, %rd1, %rd39;
	ld.global.u32 	%r104, [%rd40];
	div.s32 	%r105, %r153, %r104;
	mul.lo.s32 	%r106, %r105, %r104;
	sub.s32 	%r107, %r153, %r106;
	add.s64 	%rd41, %rd37, %rd5;
	shl.b64 	%rd42, %rd41, 2;
	add.s64 	%rd43, %rd1, %rd42;
	ld.global.u32 	%r108, [%rd43];
	mul.wide.s32 	%rd44, %r108, 4;
	add.s64 	%rd45, %rd1, %rd44;
	ld.global.u32 	%r109, [%rd45];
	mad.lo.s32 	%r110, %r109, %r105, %r163;
	ld.global.u32 	%r111, [%rd40+4];
	div.s32 	%r112, %r107, %r111;
	mul.lo.s32 	%r113, %r112, %r111;
	sub.s32 	%r114, %r107, %r113;
	ld.global.u32 	%r115, [%rd43+4];
	mul.wide.s32 	%rd46, %r115, 4;
	add.s64 	%rd47, %rd1, %rd46;
	ld.global.u32 	%r116, [%rd47];
	mad.lo.s32 	%r117, %r116, %r112, %r110;
	ld.global.u32 	%r118, [%rd40+8];
	div.s32 	%r119, %r114, %r118;
	mul.lo.s32 	%r120, %r119, %r118;
	sub.s32 	%r121, %r114, %r120;
	ld.global.u32 	%r122, [%rd43+8];
	mul.wide.s32 	%rd48, %r122, 4;
	add.s64 	%rd49, %rd1, %rd48;
	ld.global.u32 	%r123, [%rd49];
	mad.lo.s32 	%r124, %r123, %r119, %r117;
	ld.global.u32 	%r125, [%rd40+12];
	div.s32 	%r126, %r121, %r125;
	mul.lo.s32 	%r127, %r126, %r125;
	sub.s32 	%r153, %r121, %r127;
	ld.global.u32 	%r128, [%rd43+12];
	mul.wide.s32 	%rd50, %r128, 4;
	add.s64 	%rd51, %rd1, %rd50;
	ld.global.u32 	%r129, [%rd51];
	mad.lo.s32 	%r163, %r129, %r126, %r124;
	add.s32 	%r156, %r156, 4;
$L__BB1_11:
	setp.eq.s32 	%p8, %r5, 0;
	@%p8 bra 	$L__BB1_16;
	setp.eq.s32 	%p9, %r5, 1;
	@%p9 bra 	$L__BB1_14;
	cvt.u64.u32 	%rd52, %r156;
	add.s64 	%rd53, %rd52, %rd4;
	shl.b64 	%rd54, %rd53, 2;
	add.s64 	%rd55, %rd1, %rd54;
	ld.global.u32 	%r131, [%rd55];
	div.s32 	%r132, %r153, %r131;
	mul.lo.s32 	%r133, %r132, %r131;
	sub.s32 	%r134, %r153, %r133;
	add.s64 	%rd56, %rd52, %rd5;
	shl.b64 	%rd57, %rd56, 2;
	add.s64 	%rd58, %rd1, %rd57;
	ld.global.u32 	%r135, [%rd58];
	mul.wide.s32 	%rd59, %r135, 4;
	add.s64 	%rd60, %rd1, %rd59;
	ld.global.u32 	%r136, [%rd60];
	mad.lo.s32 	%r137, %r136, %r132, %r163;
	ld.global.u32 	%r138, [%rd55+4];
	div.s32 	%r139, %r134, %r138;
	mul.lo.s32 	%r140, %r139, %r138;
	sub.s32 	%r153, %r134, %r140;
	ld.global.u32 	%r141, [%rd58+4];
	mul.wide.s32 	%rd61, %r141, 4;
	add.s64 	%rd62, %rd1, %rd61;
	ld.global.u32 	%r142, [%rd62];
	mad.lo.s32 	%r163, %r142, %r139, %r137;
	add.s32 	%r156, %r156, 2;
$L__BB1_14:
	setp.eq.s32 	%p10, %r7, 0;
	@%p10 bra 	$L__BB1_16;
	cvt.u64.u32 	%rd63, %r156;
	add.s64 	%rd64, %rd63, %rd4;
	shl.b64 	%rd65, %rd64, 2;
	add.s64 	%rd66, %rd1, %rd65;
	ld.global.u32 	%r143, [%rd66];
	div.s32 	%r144, %r153, %r143;
	add.s64 	%rd67, %rd63, %rd5;
	shl.b64 	%rd68, %rd67, 2;
	add.s64 	%rd69, %rd1, %rd68;
	ld.global.u32 	%r145, [%rd69];
	mul.wide.s32 	%rd70, %r145, 4;
	add.s64 	%rd71, %rd1, %rd70;
	ld.global.u32 	%r146, [%rd71];
	mad.lo.s32 	%r163, %r146, %r144, %r163;
$L__BB1_16:
	mul.wide.s32 	%rd72, %r147, 2;
	add.s64 	%rd73, %rd2, %rd72;
	mul.wide.s32 	%rd74, %r163, 2;
	add.s64 	%rd75, %rd3, %rd74;
	ld.global.u16 	%rs2, [%rd75];
	st.global.u16 	[%rd73], %rs2;
	add.s32 	%r147, %r147, %r3;
	setp.lt.s32 	%p11, %r147, %r39;
	@%p11 bra 	$L__BB1_5;
$L__BB1_17:
	ret;

}
	// .globl	SwapEveryOther
.visible .entry SwapEveryOther(
	.param .u32 SwapEveryOther_param_0,
	.param .u32 SwapEveryOther_param_1,
	.param .u64 .ptr .align 1 SwapEveryOther_param_2,
	.param .u64 .ptr .align 1 SwapEveryOther_param_3,
	.param .u32 SwapEveryOther_param_4,
	.param .u32 SwapEveryOther_param_5
)
{
	.reg .pred 	%p<5>;
	.reg .b32 	%r<19>;
	.reg .b32 	%f<3>;
	.reg .b64 	%rd<8>;

	ld.param.u32 	%r8, [SwapEveryOther_param_0];
	ld.param.u32 	%r9, [SwapEveryOther_param_1];
	ld.param.u64 	%rd3, [SwapEveryOther_param_2];
	ld.param.u64 	%rd4, [SwapEveryOther_param_3];
	ld.param.u32 	%r17, [SwapEveryOther_param_4];
	ld.param.u32 	%r11, [SwapEveryOther_param_5];
	setp.ge.s32 	%p1, %r17, %r9;
	@%p1 bra 	$L__BB2_6;
	mov.u32 	%r12, %ctaid.x;
	mov.u32 	%r13, %ntid.x;
	mov.u32 	%r14, %tid.x;
	mad.lo.s32 	%r1, %r12, %r13, %r14;
	mov.u32 	%r15, %nctaid.x;
	mul.lo.s32 	%r2, %r13, %r15;
	cvta.to.global.u64 	%rd1, %rd3;
	cvta.to.global.u64 	%rd2, %rd4;
$L__BB2_2:
	setp.ge.s32 	%p2, %r1, %r8;
	@%p2 bra 	$L__BB2_5;
	mul.lo.s32 	%r4, %r17, %r8;
	mov.u32 	%r18, %r1;
$L__BB2_4:
	add.s32 	%r16, %r18, %r4;
	mul.wide.s32 	%rd5, %r16, 4;
	add.s64 	%rd6, %rd1, %rd5;
	ld.global.f32 	%f1, [%rd6];
	add.s64 	%rd7, %rd2, %rd5;
	ld.global.f32 	%f2, [%rd7];
	st.global.f32 	[%rd6], %f2;
	st.global.f32 	[%rd7], %f1;
	add.s32 	%r18, %r18, %r2;
	setp.lt.s32 	%p3, %r18, %r8;
	@%p3 bra 	$L__BB2_4;
$L__BB2_5:
	bar.sync 	0;
	add.s32 	%r17, %r17, %r11;
	setp.lt.s32 	%p4, %r17, %r9;
	@%p4 bra 	$L__BB2_2;
$L__BB2_6:
	ret;

}
	// .globl	SwapEveryOtherF16
.visible .entry SwapEveryOtherF16(
	.param .u32 SwapEveryOtherF16_param_0,
	.param .u32 SwapEveryOtherF16_param_1,
	.param .u64 .ptr .align 1 SwapEveryOtherF16_param_2,
	.param .u64 .ptr .align 1 SwapEveryOtherF16_param_3,
	.param .u32 SwapEveryOtherF16_param_4,
	.param .u32 SwapEveryOtherF16_param_5
)
{
	.reg .pred 	%p<5>;
	.reg .b16 	%rs<4>;
	.reg .b32 	%r<19>;
	.reg .b32 	%f<3>;
	.reg .b64 	%rd<8>;

	ld.param.u32 	%r8, [SwapEveryOtherF16_param_0];
	ld.param.u32 	%r9, [SwapEveryOtherF16_param_1];
	ld.param.u64 	%rd3, [SwapEveryOtherF16_param_2];
	ld.param.u64 	%rd4, [SwapEveryOtherF16_param_3];
	ld.param.u32 	%r17, [SwapEveryOtherF16_param_4];
	ld.param.u32 	%r11, [SwapEveryOtherF16_param_5];
	setp.ge.s32 	%p1, %r17, %r9;
	@%p1 bra 	$L__BB3_6;
	mov.u32 	%r12, %ctaid.x;
	mov.u32 	%r13, %ntid.x;
	mov.u32 	%r14, %tid.x;
	mad.lo.s32 	%r1, %r12, %r13, %r14;
	mov.u32 	%r15, %nctaid.x;
	mul.lo.s32 	%r2, %r13, %r15;
	cvta.to.global.u64 	%rd1, %rd3;
	cvta.to.global.u64 	%rd2, %rd4;
$L__BB3_2:
	setp.ge.s32 	%p2, %r1, %r8;
	@%p2 bra 	$L__BB3_5;
	mul.lo.s32 	%r4, %r17, %r8;
	mov.u32 	%r18, %r1;
$L__BB3_4:
	add.s32 	%r16, %r18, %r4;
	mul.wide.s32 	%rd5, %r16, 2;
	add.s64 	%rd6, %rd1, %rd5;
	ld.global.u16 	%rs1, [%rd6];
	// begin inline asm
	{  cvt.f32.f16 %f1, %rs1;}

	// end inline asm
	add.s64 	%rd7, %rd2, %rd5;
	ld.global.u16 	%rs3, [%rd7];
	st.global.u16 	[%rd6], %rs3;
	// begin inline asm
	{  cvt.rn.f16.f32 %rs2, %f1;}

	// end inline asm
	st.global.u16 	[%rd7], %rs2;
	add.s32 	%r18, %r18, %r2;
	setp.lt.s32 	%p3, %r18, %r8;
	@%p3 bra 	$L__BB3_4;
$L__BB3_5:
	bar.sync 	0;
	add.s32 	%r17, %r17, %r11;
	setp.lt.s32 	%p4, %r17, %r9;
	@%p4 bra 	$L__BB3_2;
$L__BB3_6:
	ret;

}
	// .globl	SwapUpperLower
.visible .entry SwapUpperLower(
	.param .u32 SwapUpperLower_param_0,
	.param .u32 SwapUpperLower_param_1,
	.param .u64 .ptr .align 1 SwapUpperLower_param_2,
	.param .u64 .ptr .align 1 SwapUpperLower_param_3,
	.param .u32 SwapUpperLower_param_4,
	.param .u32 SwapUpperLower_param_5,
	.param .u32 SwapUpperLower_param_6
)
{
	.reg .pred 	%p<16>;
	.reg .b32 	%r<61>;
	.reg .b32 	%f<5>;
	.reg .b64 	%rd<15>;

	ld.param.u32 	%r28, [SwapUpperLower_param_0];
	ld.param.u32 	%r29, [SwapUpperLower_param_1];
	ld.param.u64 	%rd3, [SwapUpperLower_param_2];
	ld.param.u64 	%rd4, [SwapUpperLower_param_3];
	ld.param.u32 	%r31, [SwapUpperLower_param_4];
	ld.param.u32 	%r30, [SwapUpperLower_param_5];
	cvta.to.global.u64 	%rd1, %rd4;
	cvta.to.global.u64 	%rd2, %rd3;
	setp.lt.s32 	%p1, %r31, 1;
	@%p1 bra 	$L__BB4_7;
	mov.u32 	%r44, %ctaid.x;
	mov.u32 	%r1, %ntid.x;
	mov.u32 	%r45, %tid.x;
	mad.lo.s32 	%r57, %r44, %r1, %r45;
	shr.u32 	%r46, %r28, 31;
	add.s32 	%r47, %r28, %r46;
	shr.s32 	%r3, %r47, 1;
	setp.ge.s32 	%p9, %r57, %r3;
	@%p9 bra 	$L__BB4_13;
	setp.gt.s32 	%p10, %r30, 0;
	selp.b32 	%r4, 0, %r3, %p10;
	mov.u32 	%r48, %ctaid.y;
	mov.u32 	%r49, %ntid.y;
	mov.u32 	%r50, %tid.y;
	mad.lo.s32 	%r5, %r48, %r49, %r50;
	mov.u32 	%r51, %nctaid.y;
	mul.lo.s32 	%r6, %r49, %r51;
	mov.u32 	%r52, %nctaid.x;
	mul.lo.s32 	%r7, %r1, %r52;
$L__BB4_3:
	setp.ge.s32 	%p11, %r5, %r29;
	add.s32 	%r9, %r57, %r4;
	max.s32 	%r54, %r57, %r9;
	setp.ge.s32 	%p12, %r54, %r28;
	or.pred  	%p13, %p12, %p11;
	@%p13 bra 	$L__BB4_6;
	mul.lo.s32 	%r10, %r57, %r29;
	mul.lo.s32 	%r11, %r9, %r29;
	mov.u32 	%r58, %r5;
$L__BB4_5:
	add.s32 	%r55, %r58, %r10;
	mul.wide.s32 	%rd10, %r55, 4;
	add.s64 	%rd11, %rd2, %rd10;
	ld.global.f32 	%f3, [%rd11];
	add.s32 	%r56, %r58, %r11;
	mul.wide.s32 	%rd12, %r56, 4;
	add.s64 	%rd13, %rd1, %rd12;
	ld.global.f32 	%f4, [%rd13];
	st.global.f32 	[%rd11], %f4;
	add.s64 	%rd14, %rd1, %rd10;
	st.global.f32 	[%rd14], %f3;
	add.s32 	%r58, %r58, %r6;
	setp.lt.s32 	%p14, %r58, %r29;
	@%p14 bra 	$L__BB4_5;
$L__BB4_6:
	add.s32 	%r57, %r57, %r7;
	setp.lt.s32 	%p15, %r57, %r3;
	@%p15 bra 	$L__BB4_3;
	bra.uni 	$L__BB4_13;
$L__BB4_7:
	mov.u32 	%r32, %ctaid.x;
	mov.u32 	%r15, %ntid.x;
	mov.u32 	%r33, %tid.x;
	mad.lo.s32 	%r59, %r32, %r15, %r33;
	shr.u32 	%r34, %r28, 31;
	add.s32 	%r35, %r28, %r34;
	shr.s32 	%r17, %r35, 1;
	setp.ge.s32 	%p2, %r59, %r17;
	@%p2 bra 	$L__BB4_13;
	mov.u32 	%r36, %ctaid.y;
	mov.u32 	%r37, %ntid.y;
	mov.u32 	%r38, %tid.y;
	mad.lo.s32 	%r18, %r36, %r37, %r38;
	mov.u32 	%r39, %nctaid.y;
	mul.lo.s32 	%r19, %r37, %r39;
	mov.u32 	%r40, %nctaid.x;
	mul.lo.s32 	%r20, %r15, %r40;
$L__BB4_9:
	setp.ge.s32 	%p3, %r18, %r29;
	add.s32 	%r22, %r59, %r17;
	setp.ge.s32 	%p4, %r22, %r28;
	or.pred  	%p5, %p4, %p3;
	@%p5 bra 	$L__BB4_12;
	mul.lo.s32 	%r23, %r22, %r29;
	setp.gt.s32 	%p6, %r30, 0;
	selp.b32 	%r41, %r59, %r22, %p6;
	mul.lo.s32 	%r24, %r41, %r29;
	mov.u32 	%r60, %r18;
$L__BB4_11:
	add.s32 	%r42, %r60, %r23;
	mul.wide.s32 	%rd5, %r42, 4;
	add.s64 	%rd6, %rd2, %rd5;
	ld.global.f32 	%f1, [%rd6];
	add.s32 	%r43, %r60, %r24;
	mul.wide.s32 	%rd7, %r43, 4;
	add.s64 	%rd8, %rd1, %rd7;
	ld.global.f32 	%f2, [%rd8];
	st.global.f32 	[%rd6], %f2;
	add.s64 	%rd9, %rd1, %rd5;
	st.global.f32 	[%rd9], %f1;
	add.s32 	%r60, %r60, %r19;
	setp.lt.s32 	%p7, %r60, %r29;
	@%p7 bra 	$L__BB4_11;
$L__BB4_12:
	add.s32 	%r59, %r59, %r20;
	setp.lt.s32 	%p8, %r59, %r17;
	@%p8 bra 	$L__BB4_9;
$L__BB4_13:
	ret;

}
	// .globl	SwapUpperLowerF16
.visible .entry SwapUpperLowerF16(
	.param .u32 SwapUpperLowerF16_param_0,
	.param .u32 SwapUpperLowerF16_param_1,
	.param .u64 .ptr .align 1 SwapUpperLowerF16_param_2,
	.param .u64 .ptr .align 1 SwapUpperLowerF16_param_3,
	.param .u32 SwapUpperLowerF16_param_4,
	.param .u32 SwapUpperLowerF16_param_5,
	.param .u32 SwapUpperLowerF16_param_6
)
{
	.reg .pred 	%p<16>;
	.reg .b16 	%rs<7>;
	.reg .b32 	%r<61>;
	.reg .b32 	%f<5>;
	.reg .b64 	%rd<15>;

	ld.param.u32 	%r28, [SwapUpperLowerF16_param_0];
	ld.param.u32 	%r29, [SwapUpperLowerF16_param_1];
	ld.param.u64 	%rd3, [SwapUpperLowerF16_param_2];
	ld.param.u64 	%rd4, [SwapUpperLowerF16_param_3];
	ld.param.u32 	%r31, [SwapUpperLowerF16_param_4];
	ld.param.u32 	%r30, [SwapUpperLowerF16_param_5];
	cvta.to.global.u64 	%rd1, %rd4;
	cvta.to.global.u64 	%rd2, %rd3;
	setp.lt.s32 	%p1, %r31, 1;
	@%p1 bra 	$L__BB5_7;
	mov.u32 	%r44, %ctaid.x;
	mov.u32 	%r1, %ntid.x;
	mov.u32 	%r45, %tid.x;
	mad.lo.s32 	%r57, %r44, %r1, %r45;
	shr.u32 	%r46, %r28, 31;
	add.s32 	%r47, %r28, %r46;
	shr.s32 	%r3, %r47, 1;
	setp.ge.s32 	%p9, %r57, %r3;
	@%p9 bra 	$L__BB5_13;
	setp.gt.s32 	%p10, %r30, 0;
	selp.b32 	%r4, 0, %r3, %p10;
	mov.u32 	%r48, %ctaid.y;
	mov.u32 	%r49, %ntid.y;
	mov.u32 	%r50, %tid.y;
	mad.lo.s32 	%r5, %r48, %r49, %r50;
	mov.u32 	%r51, %nctaid.y;
	mul.lo.s32 	%r6, %r49, %r51;
	mov.u32 	%r52, %nctaid.x;
	mul.lo.s32 	%r7, %r1, %r52;
$L__BB5_3:
	setp.ge.s32 	%p11, %r5, %r29;
	add.s32 	%r9, %r57, %r4;
	max.s32 	%r54, %r57, %r9;
	setp.ge.s32 	%p12, %r54, %r28;
	or.pred  	%p13, %p12, %p11;
	@%p13 bra 	$L__BB5_6;
	mul.lo.s32 	%r10, %r57, %r29;
	mul.lo.s32 	%r11, %r9, %r29;
	mov.u32 	%r58, %r5;
$L__BB5_5:
	add.s32 	%r55, %r58, %r10;
	mul.wide.s32 	%rd10, %r55, 2;
	add.s64 	%rd11, %rd2, %rd10;
	ld.global.u16 	%rs4, [%rd11];
	// begin inline asm
	{  cvt.f32.f16 %f3, %rs4;}

	// end inline asm
	add.s32 	%r56, %r58, %r11;
	mul.wide.s32 	%rd12, %r56, 2;
	add.s64 	%rd13, %rd1, %rd12;
	ld.global.u16 	%rs6, [%rd13];
	st.global.u16 	[%rd11], %rs6;
	add.s64 	%rd14, %rd1, %rd10;
	// begin inline asm
	{  cvt.rn.f16.f32 %rs5, %f3;}

	// end inline asm
	st.global.u16 	[%rd14], %rs5;
	add.s32 	%r58, %r58, %r6;
	setp.lt.s32 	%p14, %r58, %r29;
	@%p14 bra 	$L__BB5_5;
$L__BB5_6:
	add.s32 	%r57, %r57, %r7;
	setp.lt.s32 	%p15, %r57, %r3;
	@%p15 bra 	$L__BB5_3;
	bra.uni 	$L__BB5_13;
$L__BB5_7:
	mov.u32 	%r32, %ctaid.x;
	mov.u32 	%r15, %ntid.x;
	mov.u32 	%r33, %tid.x;
	mad.lo.s32 	%r59, %r32, %r15, %r33;
	shr.u32 	%r34, %r28, 31;
	add.s32 	%r35, %r28, %r34;
	shr.s32 	%r17, %r35, 1;
	setp.ge.s32 	%p2, %r59, %r17;
	@%p2 bra 	$L__BB5_13;
	mov.u32 	%r36, %ctaid.y;
	mov.u32 	%r37, %ntid.y;
	mov.u32 	%r38, %tid.y;
	mad.lo.s32 	%r18, %r36, %r37, %r38;
	mov.u32 	%r39, %nctaid.y;
	mul.lo.s32 	%r19, %r37, %r39;
	mov.u32 	%r40, %nctaid.x;
	mul.lo.s32 	%r20, %r15, %r40;
$L__BB5_9:
	setp.ge.s32 	%p3, %r18, %r29;
	add.s32 	%r22, %r59, %r17;
	setp.ge.s32 	%p4, %r22, %r28;
	or.pred  	%p5, %p4, %p3;
	@%p5 bra 	$L__BB5_12;
	mul.lo.s32 	%r23, %r22, %r29;
	setp.gt.s32 	%p6, %r30, 0;
	selp.b32 	%r41, %r59, %r22, %p6;
	mul.lo.s32 	%r24, %r41, %r29;
	mov.u32 	%r60, %r18;
$L__BB5_11:
	add.s32 	%r42, %r60, %r23;
	mul.wide.s32 	%rd5, %r42, 2;
	add.s64 	%rd6, %rd2, %rd5;
	ld.global.u16 	%rs1, [%rd6];
	// begin inline asm
	{  cvt.f32.f16 %f1, %rs1;}

	// end inline asm
	add.s32 	%r43, %r60, %r24;
	mul.wide.s32 	%rd7, %r43, 2;
	add.s64 	%rd8, %rd1, %rd7;
	ld.global.u16 	%rs3, [%rd8];
	st.global.u16 	[%rd6], %rs3;
	add.s64 	%rd9, %rd1, %rd5;
	// begin inline asm
	{  cvt.rn.f16.f32 %rs2, %f1;}

	// end inline asm
	st.global.u16 	[%rd9], %rs2;
	add.s32 	%r60, %r60, %r19;
	setp.lt.s32 	%p7, %r60, %r29;
	@%p7 bra 	$L__BB5_11;
$L__BB5_12:
	add.s32 	%r59, %r59, %r20;
	setp.lt.s32 	%p8, %r59, %r17;
	@%p8 bra 	$L__BB5_9;
$L__BB5_13:
	ret;

}
	// .globl	ShapetoBatch4DNHWC
.visible .entry ShapetoBatch4DNHWC(
	.param .u32 ShapetoBatch4DNHWC_param_0,
	.param .u32 ShapetoBatch4DNHWC_param_1,
	.param .u32 ShapetoBatch4DNHWC_param_2,
	.param .u32 ShapetoBatch4DNHWC_param_3,
	.param .u32 ShapetoBatch4DNHWC_param_4,
	.param .u32 ShapetoBatch4DNHWC_param_5,
	.param .u32 ShapetoBatch4DNHWC_param_6,
	.param .u32 ShapetoBatch4DNHWC_param_7,
	.param .u32 ShapetoBatch4DNHWC_param_8,
	.param .u32 ShapetoBatch4DNHWC_param_9,
	.param .u32 ShapetoBatch4DNHWC_param_10,
	.param .u32 ShapetoBatch4DNHWC_param_11,
	.param .u64 .ptr .align 1 ShapetoBatch4DNHWC_param_12,
	.param .u64 .ptr .align 1 ShapetoBatch4DNHWC_param_13,
	.param .u32 ShapetoBatch4DNHWC_param_14,
	.param .u32 ShapetoBatch4DNHWC_param_15,
	.param .u8 ShapetoBatch4DNHWC_param_16
)
{
	.reg .pred 	%p<32>;
	.reg .b16 	%rs<2>;
	.reg .b32 	%r<129>;
	.reg .b32 	%f<5>;
	.reg .b64 	%rd<15>;

	ld.param.u32 	%r54, [ShapetoBatch4DNHWC_param_0];
	ld.param.u32 	%r55, [ShapetoBatch4DNHWC_param_1];
	ld.param.u32 	%r56, [ShapetoBatch4DNHWC_param_2];
	ld.param.u32 	%r57, [ShapetoBatch4DNHWC_param_3];
	ld.param.u32 	%r58, [ShapetoBatch4DNHWC_param_4];
	ld.param.u32 	%r59, [ShapetoBatch4DNHWC_param_5];
	ld.param.u32 	%r63, [ShapetoBatch4DNHWC_param_9];
	ld.param.u32 	%r65, [ShapetoBatch4DNHWC_param_11];
	ld.param.u64 	%rd4, [ShapetoBatch4DNHWC_param_12];
	ld.param.u64 	%rd5, [ShapetoBatch4DNHWC_param_13];
	ld.param.u32 	%r66, [ShapetoBatch4DNHWC_param_14];
	ld.param.u32 	%r67, [ShapetoBatch4DNHWC_param_15];
	ld.param.s8 	%rs1, [ShapetoBatch4DNHWC_param_16];
	cvta.to.global.u64 	%rd1, %rd4;
	cvta.to.global.u64 	%rd2, %rd5;
	mul.lo.s32 	%r68, %r55, %r54;
	mul.lo.s32 	%r1, %r68, %r56;
	setp.lt.s32 	%p4, %r59, 1;
	@%p4 bra 	$L__BB6_35;
	ld.param.u32 	%r110, [ShapetoBatch4DNHWC_param_8];
	mov.u32 	%r69, %ctaid.x;
	mov.u32 	%r70, %ntid.x;
	mov.u32 	%r71, %tid.x;
	mad.lo.s32 	%r2, %r69, %r70, %r71;
	mov.u32 	%r72, %ctaid.y;
	mov.u32 	%r73, %ntid.y;
	mov.u32 	%r74, %tid.y;
	mad.lo.s32 	%r3, %r72, %r73, %r74;
	mov.u32 	%r75, %ctaid.z;
	mov.u32 	%r76, %ntid.z;
	mov.u32 	%r77, %tid.z;
	mad.lo.s32 	%r4, %r75, %r76, %r77;
	mov.u32 	%r78, %nctaid.z;
	mul.lo.s32 	%r5, %r76, %r78;
	mov.u32 	%r79, %nctaid.y;
	mul.lo.s32 	%r6, %r73, %r79;
	mov.u32 	%r80, %nctaid.x;
	mul.lo.s32 	%r7, %r70, %r80;
	min.s32 	%r81, %r110, %r63;
	setp.lt.s32 	%p5, %r81, 1;
	@%p5 bra 	$L__BB6_35;
	setp.eq.s16 	%p6, %rs1, 0;
	@%p6 bra 	$L__BB6_8;
	mul.lo.s32 	%r8, %r56, %r55;
	mov.b32 	%r123, 0;
$L__BB6_4:
	ld.param.u32 	%r108, [ShapetoBatch4DNHWC_param_7];
	mul.lo.s32 	%r35, %r123, %r108;
	mov.b32 	%r124, 0;
$L__BB6_5:
	ld.param.u32 	%r113, [ShapetoBatch4DNHWC_param_10];
	mul.lo.s32 	%r37, %r124, %r113;
	mov.b32 	%r125, 0;
$L__BB6_6:
	setp.lt.s32 	%p7, %r2, %r54;
	@%p7 bra 	$L__BB6_7;
	bra.uni 	$L__BB6_32;
$L__BB6_7:
	mul.lo.s32 	%r51, %r125, %r65;
	mov.u32 	%r126, %r2;
	bra.uni 	$L__BB6_38;
$L__BB6_8:
	mov.b32 	%r115, 0;
$L__BB6_9:
	ld.param.u32 	%r109, [ShapetoBatch4DNHWC_param_7];
	ld.param.u32 	%r107, [ShapetoBatch4DNHWC_param_6];
	mad.lo.s32 	%r10, %r115, %r109, %r4;
	mad.lo.s32 	%r11, %r115, %r107, %r4;
	mov.b32 	%r116, 0;
$L__BB6_10:
	ld.param.u32 	%r114, [ShapetoBatch4DNHWC_param_10];
	mul.lo.s32 	%r13, %r116, %r114;
	mov.b32 	%r117, 0;
$L__BB6_11:
	setp.lt.s32 	%p23, %r2, %r54;
	@%p23 bra 	$L__BB6_15;
$L__BB6_12:
	add.s32 	%r117, %r117, 1;
	setp.eq.s32 	%p29, %r117, %r63;
	@%p29 bra 	$L__BB6_13;
	bra.uni 	$L__BB6_11;
$L__BB6_13:
	ld.param.u32 	%r112, [ShapetoBatch4DNHWC_param_8];
	add.s32 	%r116, %r116, 1;
	setp.ne.s32 	%p30, %r116, %r112;
	@%p30 bra 	$L__BB6_10;
	ld.param.u32 	%r105, [ShapetoBatch4DNHWC_param_5];
	add.s32 	%r115, %r115, 1;
	setp.eq.s32 	%p31, %r115, %r105;
	@%p31 bra 	$L__BB6_35;
	bra.uni 	$L__BB6_9;
$L__BB6_15:
	mul.lo.s32 	%r16, %r117, %r65;
	mad.lo.s32 	%r99, %r63, %r116, %r117;
	mul.lo.s32 	%r17, %r54, %r99;
	mov.u32 	%r118, %r2;
$L__BB6_16:
	setp.lt.s32 	%p24, %r3, %r55;
	@%p24 bra 	$L__BB6_18;
$L__BB6_17:
	add.s32 	%r118, %r118, %r7;
	setp.lt.s32 	%p28, %r118, %r54;
	@%p28 bra 	$L__BB6_16;
	bra.uni 	$L__BB6_12;
$L__BB6_18:
	add.s32 	%r100, %r118, %r13;
	mad.lo.s32 	%r20, %r100, %r57, %r16;
	add.s32 	%r101, %r17, %r118;
	mul.lo.s32 	%r21, %r55, %r101;
	mov.u32 	%r119, %r3;
$L__BB6_19:
	setp.lt.s32 	%p25, %r4, %r56;
	@%p25 bra 	$L__BB6_21;
$L__BB6_20:
	add.s32 	%r119, %r119, %r6;
	setp.lt.s32 	%p27, %r119, %r55;
	@%p27 bra 	$L__BB6_19;
	bra.uni 	$L__BB6_17;
$L__BB6_21:
	add.s32 	%r102, %r119, %r20;
	mad.lo.s32 	%r121, %r102, %r56, %r10;
	add.s32 	%r103, %r21, %r119;
	mad.lo.s32 	%r120, %r56, %r103, %r11;
	mov.u32 	%r122, %r4;
$L__BB6_22:
	mul.wide.s32 	%rd11, %r120, 4;
	add.s64 	%rd12, %rd2, %rd11;
	ld.global.f32 	%f2, [%rd12];
	mul.wide.s32 	%rd13, %r121, 4;
	add.s64 	%rd14, %rd1, %rd13;
	ld.global.f32 	%f3, [%rd14];
	add.f32 	%f4, %f2, %f3;
	st.global.f32 	[%rd14], %f4;
	add.s32 	%r122, %r122, %r5;
	add.s32 	%r121, %r121, %r5;
	add.s32 	%r120, %r120, %r5;
	setp.lt.s32 	%p26, %r122, %r56;
	@%p26 bra 	$L__BB6_22;
	bra.uni 	$L__BB6_20;
$L__BB6_23:
	@%p1 bra 	$L__BB6_28;
	add.s32 	%r91, %r46, %r128;
	mul.wide.s32 	%rd6, %r91, 4;
	add.s64 	%rd3, %rd2, %rd6;
	@%p15 bra 	$L__BB6_26;
	mov.b32 	%r92, 0;
	st.global.u32 	[%rd3], %r92;
$L__BB6_26:
	@%p16 bra 	$L__BB6_29;
	mov.b32 	%r93, 0;
	st.global.u32 	[%rd3], %r93;
	bra.uni 	$L__BB6_29;
$L__BB6_28:
	add.s32 	%r94, %r47, %r128;
	mul.wide.s32 	%rd7, %r94, 4;
	add.s64 	%rd8, %rd1, %rd7;
	ld.global.f32 	%f1, [%rd8];
	add.s32 	%r95, %r46, %r128;
	mul.wide.s32 	%rd9, %r95, 4;
	add.s64 	%rd10, %rd2, %rd9;
	st.global.f32 	[%rd10], %f1;
$L__BB6_29:
	add.s32 	%r128, %r128, %r5;
	setp.lt.s32 	%p17, %r128, %r56;
	@%p17 bra 	$L__BB6_23;
$L__BB6_30:
	add.s32 	%r127, %r127, %r6;
	setp.lt.s32 	%p18, %r127, %r55;
	@%p18 bra 	$L__BB6_36;
$L__BB6_31:
	add.s32 	%r126, %r126, %r7;
	setp.lt.s32 	%p19, %r126, %r54;
	@%p19 bra 	$L__BB6_38;
$L__BB6_32:
	add.s32 	%r125, %r125, 1;
	setp.eq.s32 	%p20, %r125, %r63;
	@%p20 bra 	$L__BB6_33;
	bra.uni 	$L__BB6_6;
$L__BB6_33:
	ld.param.u32 	%r111, [ShapetoBatch4DNHWC_param_8];
	add.s32 	%r124, %r124, 1;
	setp.ne.s32 	%p21, %r124, %r111;
	@%p21 bra 	$L__BB6_5;
	ld.param.u32 	%r104, [ShapetoBatch4DNHWC_param_5];
	add.s32 	%r123, %r123, 1;
	setp.ne.s32 	%p22, %r123, %r104;
	@%p22 bra 	$L__BB6_4;
$L__BB6_35:
	ret;
$L__BB6_36:
	setp.lt.s32 	%p11, %r4, %r56;
	@%p11 bra 	$L__BB6_37;
	bra.uni 	$L__BB6_30;
$L__BB6_37:
	setp.gt.s32 	%p13, %r66, 0;
	add.s32 	%r89, %r127, %r51;
	setp.lt.s32 	%p14, %r89, %r58;
	and.pred  	%p1, %p10, %p14;
	and.pred  	%p2, %p13, %p14;
	mad.lo.s32 	%r46, %r127, %r56, %r49;
	add.s32 	%r90, %r89, %r50;
	mad.lo.s32 	%r47, %r90, %r56, %r35;
	not.pred 	%p15, %p2;
	mov.u32 	%r128, %r4;
	bra.uni 	$L__BB6_23;
$L__BB6_38:
	setp.lt.s32 	%p8, %r3, %r55;
	@%p8 bra 	$L__BB6_39;
	bra.uni 	$L__BB6_31;
$L__BB6_39:
	ld.param.u32 	%r106, [ShapetoBatch4DNHWC_param_6];
	setp.gt.s32 	%p9, %r67, 0;
	add.s32 	%r48, %r126, %r37;
	setp.lt.s32 	%p10, %r48, %r57;
	mul.lo.s32 	%r85, %r1, %r63;
	mul.lo.s32 	%r86, %r123, %r106;
	mad.lo.s32 	%r87, %r124, %r85, %r86;
	mad.lo.s32 	%r88, %r125, %r1, %r87;
	mad.lo.s32 	%r49, %r126, %r8, %r88;
	and.pred  	%p3, %p9, %p10;
	mul.lo.s32 	%r50, %r48, %r57;
	not.pred 	%p16, %p3;
	mov.u32 	%r127, %r3;
	bra.uni 	$L__BB6_36;

}
	// .globl	ShapetoBatch4DNHWCF16
.visible .entry ShapetoBatch4DNHWCF16(
	.param .u32 ShapetoBatch4DNHWCF16_param_0,
	.param .u32 ShapetoBatch4DNHWCF16_param_1,
	.param .u32 ShapetoBatch4DNHWCF16_param_2,
	.param .u32 ShapetoBatch4DNHWCF16_param_3,
	.param .u32 ShapetoBatch4DNHWCF16_param_4,
	.param .u32 ShapetoBatch4DNHWCF16_param_5,
	.param .u32 ShapetoBatch4DNHWCF16_param_6,
	.param .u32 ShapetoBatch4DNHWCF16_param_7,
	.param .u32 ShapetoBatch4DNHWCF16_param_8,
	.param .u32 ShapetoBatch4DNHWCF16_param_9,
	.param .u32 ShapetoBatch4DNHWCF16_param_10,
	.param .u32 ShapetoBatch4DNHWCF16_param_11,
	.param .u64 .ptr .align 1 ShapetoBatch4DNHWCF16_param_12,
	.param .u64 .ptr .align 1 ShapetoBatch4DNHWCF16_param_13,
	.param .u32 ShapetoBatch4DNHWCF16_param_14,
	.param .u32 ShapetoBatch4DNHWCF16_param_15,
	.param .u8 ShapetoBatch4DNHWCF16_param_16
)
{
	.reg .pred 	%p<32>;
	.reg .b16 	%rs<8>;
	.reg .b32 	%r<123>;
	.reg .b64 	%rd<15>;

	ld.param.u32 	%r59, [ShapetoBatch4DNHWCF16_param_0];
	ld.param.u32 	%r60, [ShapetoBatch4DNHWCF16_param_1];
	ld.param.u32 	%r61, [ShapetoBatch4DNHWCF16_param_2];
	ld.param.u32 	%r62, [ShapetoBatch4DNHWCF16_param_3];
	ld.param.u32 	%r63, [ShapetoBatch4DNHWCF16_param_4];
	ld.param.u32 	%r64, [ShapetoBatch4DNHWCF16_param_5];
	ld.param.u32 	%r67, [ShapetoBatch4DNHWCF16_param_8];
	ld.param.u32 	%r68, [ShapetoBatch4DNHWCF16_param_9];
	ld.param.u32 	%r69, [ShapetoBatch4DNHWCF16_param_10];
	ld.param.u32 	%r70, [ShapetoBatch4DNHWCF16_param_11];
	ld.param.u64 	%rd4, [ShapetoBatch4DNHWCF16_param_12];
	ld.param.u64 	%rd5, [ShapetoBatch4DNHWCF16_param_13];
	ld.param.u32 	%r71, [ShapetoBatch4DNHWCF16_param_14];
	ld.param.u32 	%r72, [ShapetoBatch4DNHWCF16_param_15];
	ld.param.s8 	%rs1, [ShapetoBatch4DNHWCF16_param_16];
	cvta.to.global.u64 	%rd1, %rd4;
	cvta.to.global.u64 	%rd2, %rd5;
	mul.lo.s32 	%r73, %r60, %r59;
	mul.lo.s32 	%r1, %r73, %r61;
	setp.lt.s32 	%p4, %r64, 1;
	@%p4 bra 	$L__BB7_35;
	mov.u32 	%r74, %ctaid.x;
	mov.u32 	%r75, %ntid.x;
	mov.u32 	%r76, %tid.x;
	mad.lo.s32 	%r2, %r74, %r75, %r76;
	mov.u32 	%r77, %ctaid.y;
	mov.u32 	%r78, %ntid.y;
	mov.u32 	%r79, %tid.y;
	mad.lo.s32 	%r3, %r77, %r78, %r79;
	mov.u32 	%r80, %ctaid.z;
	mov.u32 	%r81, %ntid.z;
	mov.u32 	%r82, %tid.z;
	mad.lo.s32 	%r4, %r80, %r81, %r82;
	mov.u32 	%r83, %nctaid.z;
	mul.lo.s32 	%r5, %r81, %r83;
	mov.u32 	%r84, %nctaid.y;
	mul.lo.s32 	%r6, %r78, %r84;
	mov.u32 	%r85, %nctaid.x;
	mul.lo.s32 	%r7, %r75, %r85;
	min.s32 	%r86, %r67, %r68;
	setp.lt.s32 	%p5, %r86, 1;
	@%p5 bra 	$L__BB7_35;
	setp.eq.s16 	%p6, %rs1, 0;
	@%p6 bra 	$L__BB7_8;
	mul.lo.s32 	%r8, %r61, %r60;
	mul.lo.s32 	%r9, %r1, %r68;
	mov.b32 	%r117, 0;
$L__BB7_4:
	ld.param.u32 	%r107, [ShapetoBatch4DNHWCF16_param_7];
	ld.param.u32 	%r105, [ShapetoBatch4DNHWCF16_param_6];
	mul.lo.s32 	%r37, %r117, %r107;
	mul.lo.s32 	%r38, %r117, %r105;
	mov.b32 	%r118, 0;
$L__BB7_5:
	mul.lo.s32 	%r40, %r118, %r69;
	mad.lo.s32 	%r41, %r118, %r9, %r38;
	mov.b32 	%r119, 0;
$L__BB7_6:
	setp.lt.s32 	%p7, %r2, %r59;
	@%p7 bra 	$L__BB7_7;
	bra.uni 	$L__BB7_32;
$L__BB7_7:
	mul.lo.s32 	%r55, %r119, %r70;
	mad.lo.s32 	%r56, %r119, %r1, %r41;
	mov.u32 	%r120, %r2;
	bra.uni 	$L__BB7_38;
$L__BB7_8:
	mov.b32 	%r109, 0;
$L__BB7_9:
	ld.param.u32 	%r108, [ShapetoBatch4DNHWCF16_param_7];
	ld.param.u32 	%r106, [ShapetoBatch4DNHWCF16_param_6];
	mad.lo.s32 	%r11, %r109, %r108, %r4;
	mad.lo.s32 	%r12, %r109, %r106, %r4;
	mov.b32 	%r110, 0;
$L__BB7_10:
	mul.lo.s32 	%r14, %r110, %r69;
	mul.lo.s32 	%r15, %r68, %r110;
	mov.b32 	%r111, 0;
$L__BB7_11:
	setp.lt.s32 	%p23, %r2, %r59;
	@%p23 bra 	$L__BB7_15;
$L__BB7_12:
	add.s32 	%r111, %r111, 1;
	setp.eq.s32 	%p29, %r111, %r68;
	@%p29 bra 	$L__BB7_13;
	bra.uni 	$L__BB7_11;
$L__BB7_13:
	add.s32 	%r110, %r110, 1;
	setp.ne.s32 	%p30, %r110, %r67;
	@%p30 bra 	$L__BB7_10;
	add.s32 	%r109, %r109, 1;
	setp.eq.s32 	%p31, %r109, %r64;
	@%p31 bra 	$L__BB7_35;
	bra.uni 	$L__BB7_9;
$L__BB7_15:
	mul.lo.s32 	%r18, %r111, %r70;
	add.s32 	%r100, %r15, %r111;
	mul.lo.s32 	%r19, %r59, %r100;
	mov.u32 	%r112, %r2;
$L__BB7_16:
	setp.lt.s32 	%p24, %r3, %r60;
	@%p24 bra 	$L__BB7_18;
$L__BB7_17:
	add.s32 	%r112, %r112, %r7;
	setp.lt.s32 	%p28, %r112, %r59;
	@%p28 bra 	$L__BB7_16;
	bra.uni 	$L__BB7_12;
$L__BB7_18:
	add.s32 	%r101, %r112, %r14;
	mad.lo.s32 	%r22, %r101, %r62, %r18;
	add.s32 	%r102, %r19, %r112;
	mul.lo.s32 	%r23, %r60, %r102;
	mov.u32 	%r113, %r3;
$L__BB7_19:
	setp.lt.s32 	%p25, %r4, %r61;
	@%p25 bra 	$L__BB7_21;
$L__BB7_20:
	add.s32 	%r113, %r113, %r6;
	setp.lt.s32 	%p27, %r113, %r60;
	@%p27 bra 	$L__BB7_19;
	bra.uni 	$L__BB7_17;
$L__BB7_21:
	add.s32 	%r103, %r113, %r22;
	mad.lo.s32 	%r115, %r103, %r61, %r11;
	add.s32 	%r104, %r23, %r113;
	mad.lo.s32 	%r114, %r61, %r104, %r12;
	mov.u32 	%r116, %r4;
$L__BB7_22:
	mul.wide.s32 	%rd11, %r114, 2;
	add.s64 	%rd12, %rd2, %rd11;
	mul.wide.s32 	%rd13, %r115, 2;
	add.s64 	%rd14, %rd1, %rd13;
	ld.global.u16 	%rs6, [%rd14];
	ld.global.u16 	%rs7, [%rd12];
	// begin inline asm
	{add.f16 %rs5,%rs6,%rs7;
}
	// end inline asm
	st.global.u16 	[%rd14], %rs5;
	add.s32 	%r116, %r116, %r5;
	add.s32 	%r115, %r115, %r5;
	add.s32 	%r114, %r114, %r5;
	setp.lt.s32 	%p26, %r116, %r61;
	@%p26 bra 	$L__BB7_22;
	bra.uni 	$L__BB7_20;
$L__BB7_23:
	@%p1 bra 	$L__BB7_28;
	add.s32 	%r92, %r50, %r122;
	mul.wide.s32 	%rd6, %r92, 2;
	add.s64 	%rd3, %rd2, %rd6;
	@%p15 bra 	$L__BB7_26;
	mov.b32 	%r93, 0;
	// begin inline asm
	cvt.rn.f16.s32 %rs2, %r93;
	// end inline asm
	st.global.u16 	[%rd3], %rs2;
$L__BB7_26:
	@%p16 bra 	$L__BB7_29;
	mov.b32 	%r94, 0;
	// begin inline asm
	cvt.rn.f16.s32 %rs3, %r94;
	// end inline asm
	st.global.u16 	[%rd3], %rs3;
	bra.uni 	$L__BB7_29;
$L__BB7_28:
	add.s32 	%r95, %r50, %r122;
	mul.wide.s32 	%rd7, %r95, 2;
	add.s64 	%rd8, %rd2, %rd7;
	add.s32 	%r96, %r51, %r122;
	mul.wide.s32 	%rd9, %r96, 2;
	add.s64 	%rd10, %rd1, %rd9;
	ld.global.u16 	%rs4, [%rd10];
	st.global.u16 	[%rd8], %rs4;
$L__BB7_29:
	add.s32 	%r122, %r122, %r5;
	setp.lt.s32 	%p17, %r122, %r61;
	@%p17 bra 	$L__BB7_23;
$L__BB7_30:
	add.s32 	%r121, %r121, %r6;
	setp.lt.s32 	%p18, %r121, %r60;
	@%p18 bra 	$L__BB7_36;
$L__BB7_31:
	add.s32 	%r120, %r120, %r7;
	setp.lt.s32 	%p19, %r120, %r59;
	@%p19 bra 	$L__BB7_38;
$L__BB7_32:
	add.s32 	%r119, %r119, 1;
	setp.eq.s32 	%p20, %r119, %r68;
	@%p20 bra 	$L__BB7_33;
	bra.uni 	$L__BB7_6;
$L__BB7_33:
	add.s32 	%r118, %r118, 1;
	setp.ne.s32 	%p21, %r118, %r67;
	@%p21 bra 	$L__BB7_5;
	add.s32 	%r117, %r117, 1;
	setp.ne.s32 	%p22, %r117, %r64;
	@%p22 bra 	$L__BB7_4;
$L__BB7_35:
	ret;
$L__BB7_36:
	setp.lt.s32 	%p11, %r4, %r61;
	@%p11 bra 	$L__BB7_37;
	bra.uni 	$L__BB7_30;
$L__BB7_37:
	setp.gt.s32 	%p13, %r71, 0;
	add.s32 	%r90, %r121, %r55;
	setp.lt.s32 	%p14, %r90, %r63;
	and.pred  	%p1, %p10, %p14;
	and.pred  	%p2, %p13, %p14;
	mad.lo.s32 	%r50, %r121, %r61, %r53;
	add.s32 	%r91, %r90, %r54;
	mad.lo.s32 	%r51, %r91, %r61, %r37;
	not.pred 	%p15, %p2;
	mov.u32 	%r122, %r4;
	bra.uni 	$L__BB7_23;
$L__BB7_38:
	setp.lt.s32 	%p8, %r3, %r60;
	@%p8 bra 	$L__BB7_39;
	bra.uni 	$L__BB7_31;
$L__BB7_39:
	setp.gt.s32 	%p9, %r72, 0;
	add.s32 	%r52, %r120, %r40;
	setp.lt.s32 	%p10, %r52, %r62;
	mad.lo.s32 	%r53, %r120, %r8, %r56;
	and.pred  	%p3, %p9, %p10;
	mul.lo.s32 	%r54, %r52, %r62;
	not.pred 	%p16, %p3;
	mov.u32 	%r121, %r3;
	bra.uni 	$L__BB7_36;

}
	// .globl	ShapetoBatch4DNCHW
.visible .entry ShapetoBatch4DNCHW(
	.param .u32 ShapetoBatch4DNCHW_param_0,
	.param .u32 ShapetoBatch4DNCHW_param_1,
	.param .u32 ShapetoBatch4DNCHW_param_2,
	.param .u32 ShapetoBatch4DNCHW_param_3,
	.param .u32 ShapetoBatch4DNCHW_param_4,
	.param .u32 ShapetoBatch4DNCHW_param_5,
	.param .u32 ShapetoBatch4DNCHW_param_6,
	.param .u32 ShapetoBatch4DNCHW_param_7,
	.param .u32 ShapetoBatch4DNCHW_param_8,
	.param .u32 ShapetoBatch4DNCHW_param_9,
	.param .u32 ShapetoBatch4DNCHW_param_10,
	.param .u32 ShapetoBatch4DNCHW_param_11,
	.param .u64 .ptr .align 1 ShapetoBatch4DNCHW_param_12,
	.param .u64 .ptr .align 1 ShapetoBatch4DNCHW_param_13,
	.param .u32 ShapetoBatch4DNCHW_param_14,
	.param .u32 ShapetoBatch4DNCHW_param_15,
	.param .u8 ShapetoBatch4DNCHW_param_16
)
{
	.reg .pred 	%p<32>;
	.reg .b16 	%rs<2>;
	.reg .b32 	%r<127>;
	.reg .b32 	%f<5>;
	.reg .b64 	%rd<15>;

	ld.param.u32 	%r54, [ShapetoBatch4DNCHW_param_0];
	ld.param.u32 	%r55, [ShapetoBatch4DNCHW_param_1];
	ld.param.u32 	%r56, [ShapetoBatch4DNCHW_param_2];
	ld.param.u32 	%r57, [ShapetoBatch4DNCHW_param_3];
	ld.param.u32 	%r58, [ShapetoBatch4DNCHW_param_4];
	ld.param.u32 	%r59, [ShapetoBatch4DNCHW_param_5];
	ld.param.u32 	%r63, [ShapetoBatch4DNCHW_param_9];
	ld.param.u32 	%r65, [ShapetoBatch4DNCHW_param_11];
	ld.param.u64 	%rd4, [ShapetoBatch4DNCHW_param_12];
	ld.param.u64 	%rd5, [ShapetoBatch4DNCHW_param_13];
	ld.param.u32 	%r66, [ShapetoBatch4DNCHW_param_14];
	ld.param.u32 	%r67, [ShapetoBatch4DNCHW_param_15];
	ld.param.s8 	%rs1, [ShapetoBatch4DNCHW_param_16];
	cvta.to.global.u64 	%rd1, %rd4;
	cvta.to.global.u64 	%rd2, %rd5;
	mul.lo.s32 	%r1, %r55, %r54;
	mul.lo.s32 	%r2, %r1, %r56;
	setp.lt.s32 	%p2, %r59, 1;
	@%p2 bra 	$L__BB8_35;
	ld.param.u32 	%r108, [ShapetoBatch4DNCHW_param_8];
	mov.u32 	%r68, %ctaid.x;
	mov.u32 	%r69, %ntid.x;
	mov.u32 	%r70, %tid.x;
	mad.lo.s32 	%r3, %r68, %r69, %r70;
	mov.u32 	%r71, %ctaid.y;
	mov.u32 	%r72, %ntid.y;
	mov.u32 	%r73, %tid.y;
	mad.lo.s32 	%r4, %r71, %r72, %r73;
	mov.u32 	%r74, %ctaid.z;
	mov.u32 	%r75, %ntid.z;
	mov.u32 	%r76, %tid.z;
	mad.lo.s32 	%r5, %r74, %r75, %r76;
	mov.u32 	%r77, %nctaid.z;
	mul.lo.s32 	%r6, %r75, %r77;
	mov.u32 	%r78, %nctaid.y;
	mul.lo.s32 	%r7, %r72, %r78;
	mov.u32 	%r79, %nctaid.x;
	mul.lo.s32 	%r8, %r69, %r79;
	min.s32 	%r80, %r108, %r63;
	setp.lt.s32 	%p3, %r80, 1;
	@%p3 bra 	$L__BB8_35;
	setp.eq.s16 	%p4, %rs1, 0;
	@%p4 bra 	$L__BB8_8;
	mov.b32 	%r121, 0;
$L__BB8_4:
	ld.param.u32 	%r106, [ShapetoBatch4DNCHW_param_7];
	mul.lo.s32 	%r34, %r121, %r106;
	mov.b32 	%r122, 0;
$L__BB8_5:
	ld.param.u32 	%r111, [ShapetoBatch4DNCHW_param_10];
	mul.lo.s32 	%r36, %r122, %r111;
	mov.b32 	%r123, 0;
$L__BB8_6:
	setp.lt.s32 	%p5, %r3, %r54;
	@%p5 bra 	$L__BB8_7;
	bra.uni 	$L__BB8_32;
$L__BB8_7:
	mul.lo.s32 	%r51, %r123, %r65;
	mov.u32 	%r124, %r3;
	bra.uni 	$L__BB8_38;
$L__BB8_8:
	mov.b32 	%r113, 0;
$L__BB8_9:
	ld.param.u32 	%r105, [ShapetoBatch4DNCHW_param_6];
	mad.lo.s32 	%r10, %r113, %r105, %r5;
	mov.b32 	%r114, 0;
$L__BB8_10:
	ld.param.u32 	%r112, [ShapetoBatch4DNCHW_param_10];
	mul.lo.s32 	%r12, %r114, %r112;
	mov.b32 	%r115, 0;
$L__BB8_11:
	setp.lt.s32 	%p23, %r3, %r54;
	@%p23 bra 	$L__BB8_15;
$L__BB8_12:
	add.s32 	%r115, %r115, 1;
	setp.eq.s32 	%p29, %r115, %r63;
	@%p29 bra 	$L__BB8_13;
	bra.uni 	$L__BB8_11;
$L__BB8_13:
	ld.param.u32 	%r110, [ShapetoBatch4DNCHW_param_8];
	add.s32 	%r114, %r114, 1;
	setp.ne.s32 	%p30, %r114, %r110;
	@%p30 bra 	$L__BB8_10;
	ld.param.u32 	%r103, [ShapetoBatch4DNCHW_param_5];
	add.s32 	%r113, %r113, 1;
	setp.eq.s32 	%p31, %r113, %r103;
	@%p31 bra 	$L__BB8_35;
	bra.uni 	$L__BB8_9;
$L__BB8_15:
	ld.param.u32 	%r107, [ShapetoBatch4DNCHW_param_7];
	mad.lo.s32 	%r97, %r113, %r107, %r5;
	mad.lo.s32 	%r15, %r115, %r65, %r97;
	mad.lo.s32 	%r98, %r63, %r114, %r115;
	mul.lo.s32 	%r16, %r56, %r98;
	mov.u32 	%r116, %r3;
$L__BB8_16:
	setp.lt.s32 	%p24, %r4, %r55;
	@%p24 bra 	$L__BB8_18;
$L__BB8_17:
	add.s32 	%r116, %r116, %r8;
	setp.lt.s32 	%p28, %r116, %r54;
	@%p28 bra 	$L__BB8_16;
	bra.uni 	$L__BB8_12;
$L__BB8_18:
	mad.lo.s32 	%r19, %r116, %r57, %r12;
	add.s32 	%r99, %r16, %r116;
	mul.lo.s32 	%r20, %r54, %r99;
	mov.u32 	%r117, %r4;
$L__BB8_19:
	setp.lt.s32 	%p25, %r5, %r56;
	@%p25 bra 	$L__BB8_21;
$L__BB8_20:
	add.s32 	%r117, %r117, %r7;
	setp.lt.s32 	%p27, %r117, %r55;
	@%p27 bra 	$L__BB8_19;
	bra.uni 	$L__BB8_17;
$L__BB8_21:
	add.s32 	%r100, %r117, %r19;
	mad.lo.s32 	%r119, %r100, %r58, %r15;
	add.s32 	%r101, %r20, %r117;
	mad.lo.s32 	%r118, %r55, %r101, %r10;
	mov.u32 	%r120, %r5;
$L__BB8_22:
	mul.wide.s32 	%rd11, %r118, 4;
	add.s64 	%rd12, %rd2, %rd11;
	ld.global.f32 	%f2, [%rd12];
	mul.wide.s32 	%rd13, %r119, 4;
	add.s64 	%rd14, %rd1, %rd13;
	ld.global.f32 	%f3, [%rd14];
	add.f32 	%f4, %f2, %f3;
	st.global.f32 	[%rd14], %f4;
	add.s32 	%r120, %r120, %r6;
	add.s32 	%r119, %r119, %r6;
	add.s32 	%r118, %r118, %r6;
	setp.lt.s32 	%p26, %r120, %r56;
	@%p26 bra 	$L__BB8_22;
	bra.uni 	$L__BB8_20;
$L__BB8_23:
	add.s32 	%r41, %r126, %r51;
	setp.lt.s32 	%p11, %r41, %r58;
	and.pred  	%p12, %p9, %p11;
	@%p12 bra 	$L__BB8_28;
	setp.ge.s32 	%p13, %r41, %r58;
	setp.lt.s32 	%p14, %r66, 1;
	add.s32 	%r89, %r47, %r126;
	mul.wide.s32 	%rd6, %r89, 4;
	add.s64 	%rd3, %rd2, %rd6;
	or.pred  	%p15, %p14, %p13;
	@%p15 bra 	$L__BB8_26;
	mov.b32 	%r90, 0;
	st.global.u32 	[%rd3], %r90;
$L__BB8_26:
	@%p16 bra 	$L__BB8_29;
	mov.b32 	%r91, 0;
	st.global.u32 	[%rd3], %r91;
	bra.uni 	$L__BB8_29;
$L__BB8_28:
	add.s32 	%r92, %r48, %r41;
	mul.wide.s32 	%rd7, %r92, 4;
	add.s64 	%rd8, %rd1, %rd7;
	ld.global.f32 	%f1, [%rd8];
	add.s32 	%r93, %r47, %r126;
	mul.wide.s32 	%rd9, %r93, 4;
	add.s64 	%rd10, %rd2, %rd9;
	st.global.f32 	[%rd10], %f1;
$L__BB8_29:
	add.s32 	%r126, %r126, %r6;
	setp.lt.s32 	%p17, %r126, %r56;
	@%p17 bra 	$L__BB8_23;
$L__BB8_30:
	add.s32 	%r125, %r125, %r7;
	setp.lt.s32 	%p18, %r125, %r55;
	@%p18 bra 	$L__BB8_36;
$L__BB8_31:
	add.s32 	%r124, %r124, %r8;
	setp.lt.s32 	%p19, %r124, %r54;
	@%p19 bra 	$L__BB8_38;
$L__BB8_32:
	add.s32 	%r123, %r123, 1;
	setp.eq.s32 	%p20, %r123, %r63;
	@%p20 bra 	$L__BB8_33;
	bra.uni 	$L__BB8_6;
$L__BB8_33:
	ld.param.u32 	%r109, [ShapetoBatch4DNCHW_param_8];
	add.s32 	%r122, %r122, 1;
	setp.ne.s32 	%p21, %r122, %r109;
	@%p21 bra 	$L__BB8_5;
	ld.param.u32 	%r102, [ShapetoBatch4DNCHW_param_5];
	add.s32 	%r121, %r121, 1;
	setp.ne.s32 	%p22, %r121, %r102;
	@%p22 bra 	$L__BB8_4;
$L__BB8_35:
	ret;
$L__BB8_36:
	setp.lt.s32 	%p7, %r5, %r56;
	@%p7 bra 	$L__BB8_37;
	bra.uni 	$L__BB8_30;
$L__BB8_37:
	setp.gt.s32 	%p8, %r67, 0;
	add.s32 	%r46, %r125, %r36;
	setp.lt.s32 	%p9, %r46, %r57;
	mad.lo.s32 	%r47, %r125, %r55, %r49;
	and.pred  	%p1, %p8, %p9;
	add.s32 	%r88, %r46, %r50;
	mad.lo.s32 	%r48, %r88, %r58, %r34;
	not.pred 	%p16, %p1;
	mov.u32 	%r126, %r5;
	bra.uni 	$L__BB8_23;
$L__BB8_38:
	setp.lt.s32 	%p6, %r4, %r55;
	@%p6 bra 	$L__BB8_39;
	bra.uni 	$L__BB8_31;
$L__BB8_39:
	ld.param.u32 	%r104, [ShapetoBatch4DNCHW_param_6];
	mul.lo.s32 	%r84, %r2, %r63;
	mul.lo.s32 	%r85, %r121, %r104;
	mad.lo.s32 	%r86, %r122, %r84, %r85;
	mad.lo.s32 	%r87, %r123, %r2, %r86;
	mad.lo.s32 	%r49, %r124, %r1, %r87;
	mul.lo.s32 	%r50, %r124, %r57;
	mov.u32 	%r125, %r4;
	bra.uni 	$L__BB8_36;

}
	// .globl	ShapetoBatch4DNCHWF16
.visible .entry ShapetoBatch4DNCHWF16(
	.param .u32 ShapetoBatch4DNCHWF16_param_0,
	.param .u32 ShapetoBatch4DNCHWF16_param_1,
	.param .u32 ShapetoBatch4DNCHWF16_param_2,
	.param .u32 ShapetoBatch4DNCHWF16_param_3,
	.param .u32 ShapetoBatch4DNCHWF16_param_4,
	.param .u32 ShapetoBatch4DNCHWF16_param_5,
	.param .u32 ShapetoBatch4DNCHWF16_param_6,
	.param .u32 ShapetoBatch4DNCHWF16_param_7,
	.param .u32 ShapetoBatch4DNCHWF16_param_8,
	.param .u32 ShapetoBatch4DNCHWF16_param_9,
	.param .u32 ShapetoBatch4DNCHWF16_param_10,
	.param .u32 ShapetoBatch4DNCHWF16_param_11,
	.param .u64 .ptr .align 1 ShapetoBatch4DNCHWF16_param_12,
	.param .u64 .ptr .align 1 ShapetoBatch4DNCHWF16_param_13,
	.param .u32 ShapetoBatch4DNCHWF16_param_14,
	.param .u32 ShapetoBatch4DNCHWF16_param_15,
	.param .u8 ShapetoBatch4DNCHWF16_param_16
)
{
	.reg .pred 	%p<32>;
	.reg .b16 	%rs<8>;
	.reg .b32 	%r<121>;
	.reg .b64 	%rd<15>;

	ld.param.u32 	%r60, [ShapetoBatch4DNCHWF16_param_0];
	ld.param.u32 	%r61, [ShapetoBatch4DNCHWF16_param_1];
	ld.param.u32 	%r62, [ShapetoBatch4DNCHWF16_param_2];
	ld.param.u32 	%r63, [ShapetoBatch4DNCHWF16_param_3];
	ld.param.u32 	%r64, [ShapetoBatch4DNCHWF16_param_4];
	ld.param.u32 	%r65, [ShapetoBatch4DNCHWF16_param_5];
	ld.param.u32 	%r68, [ShapetoBatch4DNCHWF16_param_8];
	ld.param.u32 	%r69, [ShapetoBatch4DNCHWF16_param_9];
	ld.param.u32 	%r70, [ShapetoBatch4DNCHWF16_param_10];
	ld.param.u32 	%r71, [ShapetoBatch4DNCHWF16_param_11];
	ld.param.u64 	%rd4, [ShapetoBatch4DNCHWF16_param_12];
	ld.param.u64 	%rd5, [ShapetoBatch4DNCHWF16_param_13];
	ld.param.u32 	%r72, [ShapetoBatch4DNCHWF16_param_14];
	ld.param.u32 	%r73, [ShapetoBatch4DNCHWF16_param_15];
	ld.param.s8 	%rs1, [ShapetoBatch4DNCHWF16_param_16];
	cvta.to.global.u64 	%rd1, %rd4;
	cvta.to.global.u64 	%rd2, %rd5;
	mul.lo.s32 	%r1, %r61, %r60;
	mul.lo.s32 	%r2, %r1, %r62;
	setp.lt.s32 	%p2, %r65, 1;
	@%p2 bra 	$L__BB9_35;
	mov.u32 	%r74, %ctaid.x;
	mov.u32 	%r75, %ntid.x;
	mov.u32 	%r76, %tid.x;
	mad.lo.s32 	%r3, %r74, %r75, %r76;
	mov.u32 	%r77, %ctaid.y;
	mov.u32 	%r78, %ntid.y;
	mov.u32 	%r79, %tid.y;
	mad.lo.s32 	%r4, %r77, %r78, %r79;
	mov.u32 	%r80, %ctaid.z;
	mov.u32 	%r81, %ntid.z;
	mov.u32 	%r82, %tid.z;
	mad.lo.s32 	%r5, %r80, %r81, %r82;
	mov.u32 	%r83, %nctaid.z;
	mul.lo.s32 	%r6, %r81, %r83;
	mov.u32 	%r84, %nctaid.y;
	mul.lo.s32 	%r7, %r78, %r84;
	mov.u32 	%r85, %nctaid.x;
	mul.lo.s32 	%r8, %r75, %r85;
	min.s32 	%r86, %r68, %r69;
	setp.lt.s32 	%p3, %r86, 1;
	@%p3 bra 	$L__BB9_35;
	setp.eq.s16 	%p4, %rs1, 0;
	@%p4 bra 	$L__BB9_8;
	mul.lo.s32 	%r9, %r2, %r69;
	mov.b32 	%r115, 0;
$L__BB9_4:
	ld.param.u32 	%r105, [ShapetoBatch4DNCHWF16_param_7];
	ld.param.u32 	%r103, [ShapetoBatch4DNCHWF16_param_6];
	mul.lo.s32 	%r37, %r115, %r105;
	mul.lo.s32 	%r38, %r115, %r103;
	mov.b32 	%r116, 0;
$L__BB9_5:
	mul.lo.s32 	%r40, %r116, %r70;
	mad.lo.s32 	%r41, %r116, %r9, %r38;
	mov.b32 	%r117, 0;
$L__BB9_6:
	setp.lt.s32 	%p5, %r3, %r60;
	@%p5 bra 	$L__BB9_7;
	bra.uni 	$L__BB9_32;
$L__BB9_7:
	mul.lo.s32 	%r56, %r117, %r71;
	mad.lo.s32 	%r57, %r117, %r2, %r41;
	mov.u32 	%r118, %r3;
	bra.uni 	$L__BB9_38;
$L__BB9_8:
	mov.b32 	%r107, 0;
$L__BB9_9:
	ld.param.u32 	%r106, [ShapetoBatch4DNCHWF16_param_7];
	ld.param.u32 	%r104, [ShapetoBatch4DNCHWF16_param_6];
	mad.lo.s32 	%r11, %r107, %r106, %r5;
	mad.lo.s32 	%r12, %r107, %r104, %r5;
	mov.b32 	%r108, 0;
$L__BB9_10:
	mul.lo.s32 	%r14, %r108, %r70;
	mul.lo.s32 	%r15, %r69, %r108;
	mov.b32 	%r109, 0;
$L__BB9_11:
	setp.lt.s32 	%p23, %r3, %r60;
	@%p23 bra 	$L__BB9_15;
$L__BB9_12:
	add.s32 	%r109, %r109, 1;
	setp.eq.s32 	%p29, %r109, %r69;
	@%p29 bra 	$L__BB9_13;
	bra.uni 	$L__BB9_11;
$L__BB9_13:
	add.s32 	%r108, %r108, 1;
	setp.ne.s32 	%p30, %r108, %r68;
	@%p30 bra 	$L__BB9_10;
	add.s32 	%r107, %r107, 1;
	setp.eq.s32 	%p31, %r107, %r65;
	@%p31 bra 	$L__BB9_35;
	bra.uni 	$L__BB9_9;
$L__BB9_15:
	mad.lo.s32 	%r18, %r109, %r71, %r11;
	add.s32 	%r99, %r15, %r109;
	mul.lo.s32 	%r19, %r62, %r99;
	mov.u32 	%r110, %r3;
$L__BB9_16:
	setp.lt.s32 	%p24, %r4, %r61;
	@%p24 bra 	$L__BB9_18;
$L__BB9_17:
	add.s32 	%r110, %r110, %r8;
	setp.lt.s32 	%p28, %r110, %r60;
	@%p28 bra 	$L__BB9_16;
	bra.uni 	$L__BB9_12;
$L__BB9_18:
	mad.lo.s32 	%r22, %r110, %r63, %r14;
	add.s32 	%r100, %r19, %r110;
	mul.lo.s32 	%r23, %r60, %r100;
	mov.u32 	%r111, %r4;
$L__BB9_19:
	setp.lt.s32 	%p25, %r5, %r62;
	@%p25 bra 	$L__BB9_21;
$L__BB9_20:
	add.s32 	%r111, %r111, %r7;
	setp.lt.s32 	%p27, %r111, %r61;
	@%p27 bra 	$L__BB9_19;
	bra.uni 	$L__BB9_17;
$L__BB9_21:
	add.s32 	%r101, %r111, %r22;
	mad.lo.s32 	%r113, %r101, %r64, %r18;
	add.s32 	%r102, %r23, %r111;
	mad.lo.s32 	%r112, %r61, %r102, %r12;
	mov.u32 	%r114, %r5;
$L__BB9_22:
	mul.wide.s32 	%rd11, %r112, 2;
	add.s64 	%rd12, %rd2, %rd11;
	mul.wide.s32 	%rd13, %r113, 2;
	add.s64 	%rd14, %rd1, %rd13;
	ld.global.u16 	%rs6, [%rd14];
	ld.global.u16 	%rs7, [%rd12];
	// begin inline asm
	{add.f16 %rs5,%rs6,%rs7;
}
	// end inline asm
	st.global.u16 	[%rd14], %rs5;
	add.s32 	%r114, %r114, %r6;
	add.s32 	%r113, %r113, %r6;
	add.s32 	%r112, %r112, %r6;
	setp.lt.s32 	%p26, %r114, %r62;
	@%p26 bra 	$L__BB9_22;
	bra.uni 	$L__BB9_20;
$L__BB9_23:
	add.s32 	%r46, %r120, %r56;
	setp.lt.s32 	%p11, %r46, %r64;
	and.pred  	%p12, %p9, %p11;
	@%p12 bra 	$L__BB9_28;
	setp.ge.s32 	%p13, %r46, %r64;
	setp.lt.s32 	%p14, %r72, 1;
	add.s32 	%r91, %r52, %r120;
	mul.wide.s32 	%rd6, %r91, 2;
	add.s64 	%rd3, %rd2, %rd6;
	or.pred  	%p15, %p14, %p13;
	@%p15 bra 	$L__BB9_26;
	mov.b32 	%r92, 0;
	// begin inline asm
	cvt.rn.f16.s32 %rs2, %r92;
	// end inline asm
	st.global.u16 	[%rd3], %rs2;
$L__BB9_26:
	@%p16 bra 	$L__BB9_29;
	mov.b32 	%r93, 0;
	// begin inline asm
	cvt.rn.f16.s32 %rs3, %r93;
	// end inline asm
	st.global.u16 	[%rd3], %rs3;
	bra.uni 	$L__BB9_29;
$L__BB9_28:
	add.s32 	%r94, %r52, %r120;
	mul.wide.s32 	%rd7, %r94, 2;
	add.s64 	%rd8, %rd2, %rd7;
	add.s32 	%r95, %r53, %r46;
	mul.wide.s32 	%rd9, %r95, 2;
	add.s64 	%rd10, %rd1, %rd9;
	ld.global.u16 	%rs4, [%rd10];
	st.global.u16 	[%rd8], %rs4;
$L__BB9_29:
	add.s32 	%r120, %r120, %r6;
	setp.lt.s32 	%p17, %r120, %r62;
	@%p17 bra 	$L__BB9_23;
$L__BB9_30:
	add.s32 	%r119, %r119, %r7;
	setp.lt.s32 	%p18, %r119, %r61;
	@%p18 bra 	$L__BB9_36;
$L__BB9_31:
	add.s32 	%r118, %r118, %r8;
	setp.lt.s32 	%p19, %r118, %r60;
	@%p19 bra 	$L__BB9_38;
$L__BB9_32:
	add.s32 	%r117, %r117, 1;
	setp.eq.s32 	%p20, %r117, %r69;
	@%p20 bra 	$L__BB9_33;
	bra.uni 	$L__BB9_6;
$L__BB9_33:
	add.s32 	%r116, %r116, 1;
	setp.ne.s32 	%p21, %r116, %r68;
	@%p21 bra 	$L__BB9_5;
	add.s32 	%r115, %r115, 1;
	setp.ne.s32 	%p22, %r115, %r65;
	@%p22 bra 	$L__BB9_4;
$L__BB9_35:
	ret;
$L__BB9_36:
	setp.lt.s32 	%p7, %r5, %r62;
	@%p7 bra 	$L__BB9_37;
	bra.uni 	$L__BB9_30;
$L__BB9_37:
	setp.gt.s32 	%p8, %r73, 0;
	add.s32 	%r51, %r119, %r40;
	setp.lt.s32 	%p9, %r51, %r63;
	mad.lo.s32 	%r52, %r119, %r61, %r54;
	and.pred  	%p1, %p8, %p9;
	add.s32 	%r90, %r51, %r55;
	mad.lo.s32 	%r53, %r90, %r64, %r37;
	not.pred 	%p16, %p1;
	mov.u32 	%r120, %r5;
	bra.uni 	$L__BB9_23;
$L__BB9_38:
	setp.lt.s32 	%p6, %r4, %r61;
	@%p6 bra 	$L__BB9_39;
	bra.uni 	$L__BB9_31;
$L__BB9_39:
	mad.lo.s32 	%r54, %r118, %r1, %r57;
	mul.lo.s32 	%r55, %r118, %r63;
	mov.u32 	%r119, %r4;
	bra.uni 	$L__BB9_36;

}
	// .globl	nearestneighborNHWC
.visible .entry nearestneighborNHWC(
	.param .u32 nearestneighborNHWC_param_0,
	.param .u32 nearestneighborNHWC_param_1,
	.param .u64 .ptr .align 1 nearestneighborNHWC_param_2,
	.param .u32 nearestneighborNHWC_param_3,
	.param .u32 nearestneighborNHWC_param_4,
	.param .u32 nearestneighborNHWC_param_5,
	.param .u32 nearestneighborNHWC_param_6,
	.param .u32 nearestneighborNHWC_param_7,
	.param .f32 nearestneighborNHWC_param_8,
	.param .f32 nearestneighborNHWC_param_9,
	.param .u64 .ptr .align 1 nearestneighborNHWC_param_10
)
{
	.reg .pred 	%p<5>;
	.reg .b32 	%r<52>;
	.reg .b32 	%f<28>;
	.reg .b64 	%rd<19>;

	ld.param.u32 	%r9, [nearestneighborNHWC_param_0];
	ld.param.u32 	%r10, [nearestneighborNHWC_param_1];
	ld.param.u64 	%rd3, [nearestneighborNHWC_param_2];
	ld.param.u32 	%r11, [nearestneighborNHWC_param_3];
	ld.param.u32 	%r12, [nearestneighborNHWC_param_4];
	ld.param.u32 	%r13, [nearestneighborNHWC_param_5];
	ld.param.u32 	%r14, [nearestneighborNHWC_param_6];
	ld.param.u32 	%r15, [nearestneighborNHWC_param_7];
	ld.param.f32 	%f3, [nearestneighborNHWC_param_8];
	ld.param.f32 	%f4, [nearestneighborNHWC_param_9];
	ld.param.u64 	%rd4, [nearestneighborNHWC_param_10];
	cvta.to.global.u64 	%rd1, %rd4;
	cvta.to.global.u64 	%rd2, %rd3;
	mov.u32 	%r16, %ctaid.x;
	mov.u32 	%r1, %ntid.x;
	mov.u32 	%r17, %tid.x;
	mad.lo.s32 	%r50, %r16, %r1, %r17;
	setp.ge.s32 	%p1, %r50, %r10;
	@%p1 bra 	$L__BB10_4;
	mul.lo.s32 	%r18, %r12, %r11;
	mul.lo.s32 	%r3, %r18, %r13;
	setp.eq.s32 	%p2, %r9, 0;
	add.s32 	%r19, %r11, -1;
	cvt.rn.f32.s32 	%f1, %r19;
	add.s32 	%r20, %r12, -1;
	cvt.rn.f32.s32 	%f2, %r20;
	mov.u32 	%r21, %nctaid.x;
	mul.lo.s32 	%r4, %r1, %r21;
	@%p2 bra 	$L__BB10_2;
	bra.uni 	$L__BB10_3;
$L__BB10_2:
	div.s32 	%r36, %r50, %r13;
	mul.lo.s32 	%r37, %r36, %r13;
	sub.s32 	%r38, %r50, %r37;
	div.s32 	%r39, %r36, %r15;
	mul.lo.s32 	%r40, %r39, %r15;
	sub.s32 	%r41, %r36, %r40;
	div.s32 	%r42, %r39, %r14;
	mul.lo.s32 	%r43, %r42, %r14;
	sub.s32 	%r44, %r39, %r43;
	mul.lo.s32 	%r45, %r3, %r42;
	cvt.s64.s32 	%rd12, %r45;
	cvt.rn.f32.s32 	%f19, %r44;
	mul.f32 	%f20, %f3, %f19;
	cvt.rmi.f32.f32 	%f21, %f20;
	min.f32 	%f22, %f21, %f1;
	cvt.rzi.s32.f32 	%r46, %f22;
	cvt.rn.f32.s32 	%f23, %r41;
	mul.f32 	%f24, %f4, %f23;
	cvt.rmi.f32.f32 	%f25, %f24;
	min.f32 	%f26, %f25, %f2;
	cvt.rzi.s32.f32 	%r47, %f26;
	mad.lo.s32 	%r48, %r46, %r12, %r47;
	mad.lo.s32 	%r49, %r48, %r13, %r38;
	cvt.s64.s32 	%rd13, %r49;
	add.s64 	%rd14, %rd13, %rd12;
	shl.b64 	%rd15, %rd14, 2;
	add.s64 	%rd16, %rd2, %rd15;
	ld.global.f32 	%f27, [%rd16];
	mul.wide.s32 	%rd17, %r50, 4;
	add.s64 	%rd18, %rd1, %rd17;
	st.global.f32 	[%rd18], %f27;
	add.s32 	%r50, %r50, %r4;
	setp.lt.s32 	%p4, %r50, %r10;
	@%p4 bra 	$L__BB10_2;
	bra.uni 	$L__BB10_4;
$L__BB10_3:
	div.s32 	%r22, %r50, %r13;
	mul.lo.s32 	%r23, %r22, %r13;
	sub.s32 	%r24, %r50, %r23;
	div.s32 	%r25, %r22, %r15;
	mul.lo.s32 	%r26, %r25, %r15;
	sub.s32 	%r27, %r22, %r26;
	div.s32 	%r28, %r25, %r14;
	mul.lo.s32 	%r29, %r28, %r14;
	sub.s32 	%r30, %r25, %r29;
	mul.lo.s32 	%r31, %r3, %r28;
	cvt.s64.s32 	%rd5, %r31;
	cvt.rn.f32.s32 	%f5, %r30;
	mul.f32 	%f6, %f3, %f5;
	mov.f32 	%f7, 0f3F000000;
	copysign.f32 	%f8, %f6, %f7;
	add.rz.f32 	%f9, %f6, %f8;
	cvt.rzi.f32.f32 	%f10, %f9;
	min.f32 	%f11, %f10, %f1;
	cvt.rzi.s32.f32 	%r32, %f11;
	cvt.rn.f32.s32 	%f12, %r27;
	mul.f32 	%f13, %f4, %f12;
	copysign.f32 	%f14, %f13, %f7;
	add.rz.f32 	%f15, %f13, %f14;
	cvt.rzi.f32.f32 	%f16, %f15;
	min.f32 	%f17, %f16, %f2;
	cvt.rzi.s32.f32 	%r33, %f17;
	mad.lo.s32 	%r34, %r32, %r12, %r33;
	mad.lo.s32 	%r35, %r34, %r13, %r24;
	cvt.s64.s32 	%rd6, %r35;
	add.s64 	%rd7, %rd6, %rd5;
	shl.b64 	%rd8, %rd7, 2;
	add.s64 	%rd9, %rd2, %rd8;
	ld.global.f32 	%f18, [%rd9];
	mul.wide.s32 	%rd10, %r50, 4;
	add.s64 	%rd11, %rd1, %rd10;
	st.global.f32 	[%rd11], %f18;
	add.s32 	%r50, %r50, %r4;
	setp.lt.s32 	%p3, %r50, %r10;
	@%p3 bra 	$L__BB10_3;
$L__BB10_4:
	ret;

}
	// .globl	nearestneighborNHWCF16
.visible .entry nearestneighborNHWCF16(
	.param .u32 nearestneighborNHWCF16_param_0,
	.param .u32 nearestneighborNHWCF16_param_1,
	.param .u64 .ptr .align 1 nearestneighborNHWCF16_param_2,
	.param .u32 nearestneighborNHWCF16_param_3,
	.param .u32 nearestneighborNHWCF16_param_4,
	.param .u32 nearestneighborNHWCF16_param_5,
	.param .u32 nearestneighborNHWCF16_param_6,
	.param .u32 nearestneighborNHWCF16_param_7,
	.param .f32 nearestneighborNHWCF16_param_8,
	.param .f32 nearestneighborNHWCF16_param_9,
	.param .u64 .ptr .align 1 nearestneighborNHWCF16_param_10
)
{
	.reg .pred 	%p<5>;
	.reg .b16 	%rs<3>;
	.reg .b32 	%r<52>;
	.reg .b32 	%f<26>;
	.reg .b64 	%rd<19>;

	ld.param.u32 	%r9, [nearestneighborNHWCF16_param_0];
	ld.param.u32 	%r10, [nearestneighborNHWCF16_param_1];
	ld.param.u64 	%rd3, [nearestneighborNHWCF16_param_2];
	ld.param.u32 	%r11, [nearestneighborNHWCF16_param_3];
	ld.param.u32 	%r12, [nearestneighborNHWCF16_param_4];
	ld.param.u32 	%r13, [nearestneighborNHWCF16_param_5];
	ld.param.u32 	%r14, [nearestneighborNHWCF16_param_6];
	ld.param.u32 	%r15, [nearestneighborNHWCF16_param_7];
	ld.param.f32 	%f3, [nearestneighborNHWCF16_param_8];
	ld.param.f32 	%f4, [nearestneighborNHWCF16_param_9];
	ld.param.u64 	%rd4, [nearestneighborNHWCF16_param_10];
	cvta.to.global.u64 	%rd1, %rd4;
	cvta.to.global.u64 	%rd2, %rd3;
	mov.u32 	%r16, %ctaid.x;
	mov.u32 	%r1, %ntid.x;
	mov.u32 	%r17, %tid.x;
	mad.lo.s32 	%r50, %r16, %r1, %r17;
	setp.ge.s32 	%p1, %r50, %r10;
	@%p1 bra 	$L__BB11_4;
	mul.lo.s32 	%r18, %r12, %r11;
	mul.lo.s32 	%r3, %r18, %r13;
	setp.eq.s32 	%p2, %r9, 0;
	add.s32 	%r19, %r11, -1;
	cvt.rn.f32.s32 	%f1, %r19;
	add.s32 	%r20, %r12, -1;
	cvt.rn.f32.s32 	%f2, %r20;
	mov.u32 	%r21, %nctaid.x;
	mul.lo.s32 	%r4, %r1, %r21;
	@%p2 bra 	$L__BB11_2;
	bra.uni 	$L__BB11_3;
$L__BB11_2:
	div.s32 	%r36, %r50, %r13;
	mul.lo.s32 	%r37, %r36, %r13;
	sub.s32 	%r38, %r50, %r37;
	div.s32 	%r39, %r36, %r15;
	mul.lo.s32 	%r40, %r39, %r15;
	sub.s32 	%r41, %r36, %r40;
	div.s32 	%r42, %r39, %r14;
	mul.lo.s32 	%r43, %r42, %r14;
	sub.s32 	%r44, %r39, %r43;
	mul.lo.s32 	%r45, %r3, %r42;
	cvt.s64.s32 	%rd12, %r45;
	cvt.rn.f32.s32 	%f18, %r44;
	mul.f32 	%f19, %f3, %f18;
	cvt.rmi.f32.f32 	%f20, %f19;
	min.f32 	%f21, %f20, %f1;
	cvt.rzi.s32.f32 	%r46, %f21;
	cvt.rn.f32.s32 	%f22, %r41;
	mul.f32 	%f23, %f4, %f22;
	cvt.rmi.f32.f32 	%f24, %f23;
	min.f32 	%f25, %f24, %f2;
	cvt.rzi.s32.f32 	%r47, %f25;
	mad.lo.s32 	%r48, %r46, %r12, %r47;
	mad.lo.s32 	%r49, %r48, %r13, %r38;
	mul.wide.s32 	%rd13, %r50, 2;
	add.s64 	%rd14, %rd1, %rd13;
	cvt.s64.s32 	%rd15, %r49;
	add.s64 	%rd16, %rd15, %rd12;
	shl.b64 	%rd17, %rd16, 1;
	add.s64 	%rd18, %rd2, %rd17;
	ld.global.u16 	%rs2, [%rd18];
	st.global.u16 	[%rd14], %rs2;
	add.s32 	%r50, %r50, %r4;
	setp.lt.s32 	%p4, %r50, %r10;
	@%p4 bra 	$L__BB11_2;
	bra.uni 	$L__BB11_4;
$L__BB11_3:
	div.s32 	%r22, %r50, %r13;
	mul.lo.s32 	%r23, %r22, %r13;
	sub.s32 	%r24, %r50, %r23;
	div.s32 	%r25, %r22, %r15;
	mul.lo.s32 	%r26, %r25, %r15;
	sub.s32 	%r27, %r22, %r26;
	div.s32 	%r28, %r25, %r14;
	mul.lo.s32 	%r29, %r28, %r14;
	sub.s32 	%r30, %r25, %r29;
	mul.lo.s32 	%r31, %r3, %r28;
	cvt.s64.s32 	%rd5, %r31;
	cvt.rn.f32.s32 	%f5, %r30;
	mul.f32 	%f6, %f3, %f5;
	mov.f32 	%f7, 0f3F000000;
	copysign.f32 	%f8, %f6, %f7;
	add.rz.f32 	%f9, %f6, %f8;
	cvt.rzi.f32.f32 	%f10, %f9;
	min.f32 	%f11, %f10, %f1;
	cvt.rzi.s32.f32 	%r32, %f11;
	cvt.rn.f32.s32 	%f12, %r27;
	mul.f32 	%f13, %f4, %f12;
	copysign.f32 	%f14, %f13, %f7;
	add.rz.f32 	%f15, %f13, %f14;
	cvt.rzi.f32.f32 	%f16, %f15;
	min.f32 	%f17, %f16, %f2;
	cvt.rzi.s32.f32 	%r33, %f17;
	mad.lo.s32 	%r34, %r32, %r12, %r33;
	mad.lo.s32 	%r35, %r34, %r13, %r24;
	mul.wide.s32 	%rd6, %r50, 2;
	add.s64 	%rd7, %rd1, %rd6;
	cvt.s64.s32 	%rd8, %r35;
	add.s64 	%rd9, %rd8, %rd5;
	shl.b64 	%rd10, %rd9, 1;
	add.s64 	%rd11, %rd2, %rd10;
	ld.global.u16 	%rs1, [%rd11];
	st.global.u16 	[%rd7], %rs1;
	add.s32 	%r50, %r50, %r4;
	setp.lt.s32 	%p3, %r50, %r10;
	@%p3 bra 	$L__BB11_3;
$L__BB11_4:
	ret;

}
	// .globl	nearestneighborv2NCHW
.visible .entry nearestneighborv2NCHW(
	.param .u32 nearestneighborv2NCHW_param_0,
	.param .u32 nearestneighborv2NCHW_param_1,
	.param .u32 nearestneighborv2NCHW_param_2,
	.param .u32 nearestneighborv2NCHW_param_3,
	.param .u64 .ptr .align 1 nearestneighborv2NCHW_param_4,
	.param .u32 nearestneighborv2NCHW_param_5,
	.param .u32 nearestneighborv2NCHW_param_6,
	.param .f32 nearestneighborv2NCHW_param_7,
	.param .f32 nearestneighborv2NCHW_param_8,
	.param .u64 .ptr .align 1 nearestneighborv2NCHW_param_9
)
{
	.reg .pred 	%p<9>;
	.reg .b32 	%r<49>;
	.reg .b32 	%f<14>;
	.reg .b64 	%rd<9>;

	ld.param.u32 	%r21, [nearestneighborv2NCHW_param_0];
	ld.param.u32 	%r22, [nearestneighborv2NCHW_param_1];
	ld.param.u32 	%r23, [nearestneighborv2NCHW_param_2];
	ld.param.u32 	%r24, [nearestneighborv2NCHW_param_3];
	ld.param.u64 	%rd3, [nearestneighborv2NCHW_param_4];
	ld.param.u32 	%r25, [nearestneighborv2NCHW_param_5];
	ld.param.u32 	%r26, [nearestneighborv2NCHW_param_6];
	ld.param.f32 	%f4, [nearestneighborv2NCHW_param_7];
	ld.param.f32 	%f5, [nearestneighborv2NCHW_param_8];
	ld.param.u64 	%rd4, [nearestneighborv2NCHW_param_9];
	setp.lt.s32 	%p1, %r24, 2;
	@%p1 bra 	$L__BB12_12;
	mov.u32 	%r28, %ctaid.x;
	mov.u32 	%r29, %ntid.x;
	mov.u32 	%r30, %tid.x;
	mad.lo.s32 	%r1, %r28, %r29, %r30;
	mov.u32 	%r31, %ctaid.y;
	mov.u32 	%r32, %ntid.y;
	mov.u32 	%r33, %tid.y;
	mad.lo.s32 	%r2, %r31, %r32, %r33;
	mov.u32 	%r34, %ctaid.z;
	mov.u32 	%r35, %ntid.z;
	mov.u32 	%r36, %tid.z;
	mad.lo.s32 	%r3, %r34, %r35, %r36;
	cvt.rn.f32.s32 	%f1, %r25;
	mov.u32 	%r37, %nctaid.z;
	mul.lo.s32 	%r4, %r35, %r37;
	mov.u32 	%r38, %nctaid.y;
	mul.lo.s32 	%r5, %r32, %r38;
	mov.u32 	%r39, %nctaid.x;
	mul.lo.s32 	%r6, %r29, %r39;
	mul.lo.s32 	%r7, %r26, %r25;
	cvta.to.global.u64 	%rd1, %rd3;
	cvta.to.global.u64 	%rd2, %rd4;
	mov.b32 	%r44, 1;
$L__BB12_2:
	setp.ge.s32 	%p2, %r1, %r21;
	@%p2 bra 	$L__BB12_11;
	mul.lo.s32 	%r9, %r44, %r21;
	mov.u32 	%r45, %r1;
$L__BB12_4:
	setp.ge.s32 	%p3, %r2, %r22;
	@%p3 bra 	$L__BB12_10;
	add.s32 	%r40, %r45, %r9;
	mul.lo.s32 	%r41, %r7, %r40;
	cvt.rn.f32.s32 	%f2, %r41;
	mul.lo.s32 	%r11, %r40, %r22;
	mov.u32 	%r46, %r2;
$L__BB12_6:
	setp.ge.s32 	%p4, %r3, %r23;
	@%p4 bra 	$L__BB12_9;
	cvt.rn.f32.s32 	%f6, %r46;
	mul.f32 	%f7, %f4, %f6;
	cvt.rmi.f32.f32 	%f8, %f7;
	fma.rn.f32 	%f3, %f8, %f1, %f2;
	add.s32 	%r42, %r11, %r46;
	mad.lo.s32 	%r47, %r42, %r23, %r3;
	mov.u32 	%r48, %r3;
$L__BB12_8:
	cvt.rn.f32.s32 	%f9, %r48;
	mul.f32 	%f10, %f5, %f9;
	cvt.rmi.f32.f32 	%f11, %f10;
	add.f32 	%f12, %f3, %f11;
	cvt.rzi.s32.f32 	%r43, %f12;
	mul.wide.s32 	%rd5, %r43, 4;
	add.s64 	%rd6, %rd1, %rd5;
	ld.global.f32 	%f13, [%rd6];
	mul.wide.s32 	%rd7, %r47, 4;
	add.s64 	%rd8, %rd2, %rd7;
	st.global.f32 	[%rd8], %f13;
	add.s32 	%r48, %r48, %r4;
	add.s32 	%r47, %r47, %r4;
	setp.lt.s32 	%p5, %r48, %r23;
	@%p5 bra 	$L__BB12_8;
$L__BB12_9:
	add.s32 	%r46, %r46, %r5;
	setp.lt.s32 	%p6, %r46, %r22;
	@%p6 bra 	$L__BB12_6;
$L__BB12_10:
	add.s32 	%r45, %r45, %r6;
	setp.lt.s32 	%p7, %r45, %r21;
	@%p7 bra 	$L__BB12_4;
$L__BB12_11:
	add.s32 	%r44, %r44, 1;
	setp.ne.s32 	%p8, %r44, %r24;
	@%p8 bra 	$L__BB12_2;
$L__BB12_12:
	ret;

}
	// .globl	nearestneighborv2NCHWF16
.visible .entry nearestneighborv2NCHWF16(
	.param .u32 nearestneighborv2NCHWF16_param_0,
	.param .u32 nearestneighborv2NCHWF16_param_1,
	.param .u32 nearestneighborv2NCHWF16_param_2,
	.param .u32 nearestneighborv2NCHWF16_param_3,
	.param .u64 .ptr .align 1 nearestneighborv2NCHWF16_param_4,
	.param .u32 nearestneighborv2NCHWF16_param_5,
	.param .u32 nearestneighborv2NCHWF16_param_6,
	.param .f32 nearestneighborv2NCHWF16_param_7,
	.param .f32 nearestneighborv2NCHWF16_param_8,
	.param .u64 .ptr .align 1 nearestneighborv2NCHWF16_param_9
)
{
	.reg .pred 	%p<9>;
	.reg .b16 	%rs<2>;
	.reg .b32 	%r<48>;
	.reg .b32 	%f<13>;
	.reg .b64 	%rd<9>;

	ld.param.u32 	%r20, [nearestneighborv2NCHWF16_param_0];
	ld.param.u32 	%r21, [nearestneighborv2NCHWF16_param_1];
	ld.param.u32 	%r22, [nearestneighborv2NCHWF16_param_2];
	ld.param.u32 	%r23, [nearestneighborv2NCHWF16_param_3];
	ld.param.u64 	%rd3, [nearestneighborv2NCHWF16_param_4];
	ld.param.u32 	%r24, [nearestneighborv2NCHWF16_param_5];
	ld.param.u32 	%r25, [nearestneighborv2NCHWF16_param_6];
	ld.param.f32 	%f4, [nearestneighborv2NCHWF16_param_7];
	ld.param.f32 	%f5, [nearestneighborv2NCHWF16_param_8];
	ld.param.u64 	%rd4, [nearestneighborv2NCHWF16_param_9];
	setp.lt.s32 	%p1, %r23, 2;
	@%p1 bra 	$L__BB13_12;
	mov.u32 	%r27, %ctaid.x;
	mov.u32 	%r28, %ntid.x;
	mov.u32 	%r29, %tid.x;
	mad.lo.s32 	%r1, %r27, %r28, %r29;
	mov.u32 	%r30, %ctaid.y;
	mov.u32 	%r31, %ntid.y;
	mov.u32 	%r32, %tid.y;
	mad.lo.s32 	%r2, %r30, %r31, %r32;
	mov.u32 	%r33, %ctaid.z;
	mov.u32 	%r34, %ntid.z;
	mov.u32 	%r35, %tid.z;
	mad.lo.s32 	%r3, %r33, %r34, %r35;
	cvt.rn.f32.s32 	%f1, %r24;
	mov.u32 	%r36, %nctaid.z;
	mul.lo.s32 	%r4, %r34, %r36;
	mov.u32 	%r37, %nctaid.y;
	mul.lo.s32 	%r5, %r31, %r37;
	mov.u32 	%r38, %nctaid.x;
	mul.lo.s32 	%r6, %r28, %r38;
	mul.lo.s32 	%r7, %r25, %r24;
	cvta.to.global.u64 	%rd1, %rd3;
	cvta.to.global.u64 	%rd2, %rd4;
	mov.b32 	%r43, 1;
$L__BB13_2:
	setp.ge.s32 	%p2, %r1, %r20;
	@%p2 bra 	$L__BB13_11;
	mov.u32 	%r44, %r1;
$L__BB13_4:
	setp.ge.s32 	%p3, %r2, %r21;
	@%p3 bra 	$L__BB13_10;
	mad.lo.s32 	%r39, %r43, %r20, %r44;
	mul.lo.s32 	%r10, %r39, %r21;
	mul.lo.s32 	%r40, %r7, %r39;
	cvt.rn.f32.s32 	%f2, %r40;
	mov.u32 	%r45, %r2;
$L__BB13_6:
	setp.ge.s32 	%p4, %r3, %r22;
	@%p4 bra 	$L__BB13_9;
	cvt.rn.f32.s32 	%f6, %r45;
	mul.f32 	%f7, %f4, %f6;
	cvt.rmi.f32.f32 	%f8, %f7;
	add.s32 	%r41, %r10, %r45;
	fma.rn.f32 	%f3, %f8, %f1, %f2;
	mad.lo.s32 	%r46, %r41, %r22, %r3;
	mov.u32 	%r47, %r3;
$L__BB13_8:
	cvt.rn.f32.s32 	%f9, %r47;
	mul.f32 	%f10, %f5, %f9;
	cvt.rmi.f32.f32 	%f11, %f10;
	mul.wide.s32 	%rd5, %r46, 2;
	add.s64 	%rd6, %rd2, %rd5;
	add.f32 	%f12, %f3, %f11;
	cvt.rzi.s32.f32 	%r42, %f12;
	mul.wide.s32 	%rd7, %r42, 2;
	add.s64 	%rd8, %rd1, %rd7;
	ld.global.u16 	%rs1, [%rd8];
	st.global.u16 	[%rd6], %rs1;
	add.s32 	%r47, %r47, %r4;
	add.s32 	%r46, %r46, %r4;
	setp.lt.s32 	%p5, %r47, %r22;
	@%p5 bra 	$L__BB13_8;
$L__BB13_9:
	add.s32 	%r45, %r45, %r5;
	setp.lt.s32 	%p6, %r45, %r21;
	@%p6 bra 	$L__BB13_6;
$L__BB13_10:
	add.s32 	%r44, %r44, %r6;
	setp.lt.s32 	%p7, %r44, %r20;
	@%p7 bra 	$L__BB13_4;
$L__BB13_11:
	add.s32 	%r43, %r43, 1;
	setp.ne.s32 	%p8, %r43, %r23;
	@%p8 bra 	$L__BB13_2;
$L__BB13_12:
	ret;

}
	// .globl	nearestneighborv2NCHWAddGradient
.visible .entry nearestneighborv2NCHWAddGradient(
	.param .u32 nearestneighborv2NCHWAddGradient_param_0,
	.param .u32 nearestneighborv2NCHWAddGradient_param_1,
	.param .u32 nearestneighborv2NCHWAddGradient_param_2,
	.param .u32 nearestneighborv2NCHWAddGradient_param_3,
	.param .u64 .ptr .align 1 nearestneighborv2NCHWAddGradient_param_4,
	.param .u32 nearestneighborv2NCHWAddGradient_param_5,
	.param .u32 nearestneighborv2NCHWAddGradient_param_6,
	.param .f32 nearestneighborv2NCHWAddGradient_param_7,
	.param .f32 nearestneighborv2NCHWAddGradient_param_8,
	.param .u64 .ptr .align 1 nearestneighborv2NCHWAddGradient_param_9
)
{
	.reg .pred 	%p<9>;
	.reg .b32 	%r<49>;
	.reg .b32 	%f<16>;
	.reg .b64 	%rd<9>;

	ld.param.u32 	%r21, [nearestneighborv2NCHWAddGradient_param_0];
	ld.param.u32 	%r22, [nearestneighborv2NCHWAddGradient_param_1];
	ld.param.u32 	%r23, [nearestneighborv2NCHWAddGradient_param_2];
	ld.param.u32 	%r24, [nearestneighborv2NCHWAddGradient_param_3];
	ld.param.u64 	%rd3, [nearestneighborv2NCHWAddGradient_param_4];
	ld.param.u32 	%r25, [nearestneighborv2NCHWAddGradient_param_5];
	ld.param.u32 	%r26, [nearestneighborv2NCHWAddGradient_param_6];
	ld.param.f32 	%f4, [nearestneighborv2NCHWAddGradient_param_7];
	ld.param.f32 	%f5, [nearestneighborv2NCHWAddGradient_param_8];
	ld.param.u64 	%rd4, [nearestneighborv2NCHWAddGradient_param_9];
	setp.lt.s32 	%p1, %r24, 2;
	@%p1 bra 	$L__BB14_12;
	mov.u32 	%r28, %ctaid.x;
	mov.u32 	%r29, %ntid.x;
	mov.u32 	%r30, %tid.x;
	mad.lo.s32 	%r1, %r28, %r29, %r30;
	mov.u32 	%r31, %ctaid.y;
	mov.u32 	%r32, %ntid.y;
	mov.u32 	%r33, %tid.y;
	mad.lo.s32 	%r2, %r31, %r32, %r33;
	mov.u32 	%r34, %ctaid.z;
	mov.u32 	%r35, %ntid.z;
	mov.u32 	%r36, %tid.z;
	mad.lo.s32 	%r3, %r34, %r35, %r36;
	cvt.rn.f32.s32 	%f1, %r25;
	mov.u32 	%r37, %nctaid.z;
	mul.lo.s32 	%r4, %r35, %r37;
	mov.u32 	%r38, %nctaid.y;
	mul.lo.s32 	%r5, %r32, %r38;
	mov.u32 	%r39, %nctaid.x;
	mul.lo.s32 	%r6, %r29, %r39;
	mul.lo.s32 	%r7, %r26, %r25;
	cvta.to.global.u64 	%rd1, %rd3;
	cvta.to.global.u64 	%rd2, %rd4;
	mov.b32 	%r44, 1;
$L__BB14_2:
	setp.ge.s32 	%p2, %r1, %r21;
	@%p2 bra 	$L__BB14_11;
	mul.lo.s32 	%r9, %r44, %r21;
	mov.u32 	%r45, %r1;
$L__BB14_4:
	setp.ge.s32 	%p3, %r2, %r22;
	@%p3 bra 	$L__BB14_10;
	add.s32 	%r40, %r45, %r9;
	mul.lo.s32 	%r41, %r7, %r40;
	cvt.rn.f32.s32 	%f2, %r41;
	mul.lo.s32 	%r11, %r40, %r22;
	mov.u32 	%r46, %r2;
$L__BB14_6:
	setp.ge.s32 	%p4, %r3, %r23;
	@%p4 bra 	$L__BB14_9;
	cvt.rn.f32.s32 	%f6, %r46;
	mul.f32 	%f7, %f4, %f6;
	cvt.rmi.f32.f32 	%f8, %f7;
	fma.rn.f32 	%f3, %f8, %f1, %f2;
	add.s32 	%r42, %r11, %r46;
	mad.lo.s32 	%r47, %r42, %r23, %r3;
	mov.u32 	%r48, %r3;
$L__BB14_8:
	cvt.rn.f32.s32 	%f9, %r48;
	mul.f32 	%f10, %f5, %f9;
	cvt.rmi.f32.f32 	%f11, %f10;
	add.f32 	%f12, %f3, %f11;
	cvt.rzi.s32.f32 	%r43, %f12;
	mul.wide.s32 	%rd5, %r43, 4;
	add.s64 	%rd6, %rd1, %rd5;
	ld.global.f32 	%f13, [%rd6];
	mul.wide.s32 	%rd7, %r47, 4;
	add.s64 	%rd8, %rd2, %rd7;
	ld.global.f32 	%f14, [%rd8];
	add.f32 	%f15, %f13, %f14;
	st.global.f32 	[%rd8], %f15;
	add.s32 	%r48, %r48, %r4;
	add.s32 	%r47, %r47, %r4;
	setp.lt.s32 	%p5, %r48, %r23;
	@%p5 bra 	$L__BB14_8;
$L__BB14_9:
	add.s32 	%r46, %r46, %r5;
	setp.lt.s32 	%p6, %r46, %r22;
	@%p6 bra 	$L__BB14_6;
$L__BB14_10:
	add.s32 	%r45, %r45, %r6;
	setp.lt.s32 	%p7, %r45, %r21;
	@%p7 bra 	$L__BB14_4;
$L__BB14_11:
	add.s32 	%r44, %r44, 1;
	setp.ne.s32 	%p8, %r44, %r24;
	@%p8 bra 	$L__BB14_2;
$L__BB14_12:
	ret;

}
	// .globl	nearestneighborv2NCHWAddGradientF16
.visible .entry nearestneighborv2NCHWAddGradientF16(
	.param .u32 nearestneighborv2NCHWAddGradientF16_param_0,
	.param .u32 nearestneighborv2NCHWAddGradientF16_param_1,
	.param .u32 nearestneighborv2NCHWAddGradientF16_param_2,
	.param .u32 nearestneighborv2NCHWAddGradientF16_param_3,
	.param .u64 .ptr .align 1 nearestneighborv2NCHWAddGradientF16_param_4,
	.param .u32 nearestneighborv2NCHWAddGradientF16_param_5,
	.param .u32 nearestneighborv2NCHWAddGradientF16_param_6,
	.param .f32 nearestneighborv2NCHWAddGradientF16_param_7,
	.param .f32 nearestneighborv2NCHWAddGradientF16_param_8,
	.param .u64 .ptr .align 1 nearestneighborv2NCHWAddGradientF16_param_9
)
{
	.reg .pred 	%p<9>;
	.reg .b16 	%rs<4>;
	.reg .b32 	%r<48>;
	.reg .b32 	%f<13>;
	.reg .b64 	%rd<9>;

	ld.param.u32 	%r20, [nearestneighborv2NCHWAddGradientF16_param_0];
	ld.param.u32 	%r21, [nearestneighborv2NCHWAddGradientF16_param_1];
	ld.param.u32 	%r22, [nearestneighborv2NCHWAddGradientF16_param_2];
	ld.param.u32 	%r23, [nearestneighborv2NCHWAddGradientF16_param_3];
	ld.param.u64 	%rd3, [nearestneighborv2NCHWAddGradientF16_param_4];
	ld.param.u32 	%r24, [nearestneighborv2NCHWAddGradientF16_param_5];
	ld.param.u32 	%r25, [nearestneighborv2NCHWAddGradientF16_param_6];
	ld.param.f32 	%f4, [nearestneighborv2NCHWAddGradientF16_param_7];
	ld.param.f32 	%f5, [nearestneighborv2NCHWAddGradientF16_param_8];
	ld.param.u64 	%rd4, [nearestneighborv2NCHWAddGradientF16_param_9];
	setp.lt.s32 	%p1, %r23, 2;
	@%p1 bra 	$L__BB15_12;
	mov.u32 	%r27, %ctaid.x;
	mov.u32 	%r28, %ntid.x;
	mov.u32 	%r29, %tid.x;
	mad.lo.s32 	%r1, %r27, %r28, %r29;
	mov.u32 	%r30, %ctaid.y;
	mov.u32 	%r31, %ntid.y;
	mov.u32 	%r32, %tid.y;
	mad.lo.s32 	%r2, %r30, %r31, %r32;
	mov.u32 	%r33, %ctaid.z;
	mov.u32 	%r34, %ntid.z;
	mov.u32 	%r35, %tid.z;
	mad.lo.s32 	%r3, %r33, %r34, %r35;
	cvt.rn.f32.s32 	%f1, %r24;
	mov.u32 	%r36, %nctaid.z;
	mul.lo.s32 	%r4, %r34, %r36;
	mov.u32 	%r37, %nctaid.y;
	mul.lo.s32 	%r5, %r31, %r37;
	mov.u32 	%r38, %nctaid.x;
	mul.lo.s32 	%r6, %r28, %r38;
	mul.lo.s32 	%r7, %r25, %r24;
	cvta.to.global.u64 	%rd1, %rd4;
	cvta.to.global.u64 	%rd2, %rd3;
	mov.b32 	%r43, 1;
$L__BB15_2:
	setp.ge.s32 	%p2, %r1, %r20;
	@%p2 bra 	$L__BB15_11;
	mov.u32 	%r44, %r1;
$L__BB15_4:
	setp.ge.s32 	%p3, %r2, %r21;
	@%p3 bra 	$L__BB15_10;
	mad.lo.s32 	%r39, %r43, %r20, %r44;
	mul.lo.s32 	%r40, %r7, %r39;
	cvt.rn.f32.s32 	%f2, %r40;
	mul.lo.s32 	%r10, %r39, %r21;
	mov.u32 	%r45, %r2;
$L__BB15_6:
	setp.ge.s32 	%p4, %r3, %r22;
	@%p4 bra 	$L__BB15_9;
	cvt.rn.f32.s32 	%f6, %r45;
	mul.f32 	%f7, %f4, %f6;
	cvt.rmi.f32.f32 	%f8, %f7;
	fma.rn.f32 	%f3, %f8, %f1, %f2;
	add.s32 	%r41, %r10, %r45;
	mad.lo.s32 	%r46, %r41, %r22, %r3;
	mov.u32 	%r47, %r3;
$L__BB15_8:
	cvt.rn.f32.s32 	%f9, %r47;
	mul.f32 	%f10, %f5, %f9;
	cvt.rmi.f32.f32 	%f11, %f10;
	add.f32 	%f12, %f3, %f11;
	cvt.rzi.s32.f32 	%r42, %f12;
	mul.wide.s32 	%rd5, %r42, 2;
	add.s64 	%rd6, %rd2, %rd5;
	mul.wide.s32 	%rd7, %r46, 2;
	add.s64 	%rd8, %rd1, %rd7;
	ld.global.u16 	%rs2, [%rd8];
	ld.global.u16 	%rs3, [%rd6];
	// begin inline asm
	{add.f16 %rs1,%rs2,%rs3;
}
	// end inline asm
	st.global.u16 	[%rd8], %rs1;
	add.s32 	%r47, %r47, %r4;
	add.s32 	%r46, %r46, %r4;
	setp.lt.s32 	%p5, %r47, %r22;
	@%p5 bra 	$L__BB15_8;
$L__BB15_9:
	add.s32 	%r45, %r45, %r5;
	setp.lt.s32 	%p6, %r45, %r21;
	@%p6 bra 	$L__BB15_6;
$L__BB15_10:
	add.s32 	%r44, %r44, %r6;
	setp.lt.s32 	%p7, %r44, %r20;
	@%p7 bra 	$L__BB15_4;
$L__BB15_11:
	add.s32 	%r43, %r43, 1;
	setp.ne.s32 	%p8, %r43, %r23;
	@%p8 bra 	$L__BB15_2;
$L__BB15_12:
	ret;

}
	// .globl	nearestneighborNCHW
.visible .entry nearestneighborNCHW(
	.param .u32 nearestneighborNCHW_param_0,
	.param .u32 nearestneighborNCHW_param_1,
	.param .u64 .ptr .align 1 nearestneighborNCHW_param_2,
	.param .u32 nearestneighborNCHW_param_3,
	.param .u32 nearestneighborNCHW_param_4,
	.param .u32 nearestneighborNCHW_param_5,
	.param .u32 nearestneighborNCHW_param_6,
	.param .u32 nearestneighborNCHW_param_7,
	.param .f32 nearestneighborNCHW_param_8,
	.param .f32 nearestneighborNCHW_param_9,
	.param .u64 .ptr .align 1 nearestneighborNCHW_param_10
)
{
	.reg .pred 	%p<5>;
	.reg .b32 	%r<49>;
	.reg .b32 	%f<28>;
	.reg .b64 	%rd<19>;

	ld.param.u32 	%r9, [nearestneighborNCHW_param_0];
	ld.param.u32 	%r10, [nearestneighborNCHW_param_1];
	ld.param.u64 	%rd3, [nearestneighborNCHW_param_2];
	ld.param.u32 	%r11, [nearestneighborNCHW_param_3];
	ld.param.u32 	%r12, [nearestneighborNCHW_param_4];
	ld.param.u32 	%r13, [nearestneighborNCHW_param_5];
	ld.param.u32 	%r14, [nearestneighborNCHW_param_6];
	ld.param.u32 	%r15, [nearestneighborNCHW_param_7];
	ld.param.f32 	%f3, [nearestneighborNCHW_param_8];
	ld.param.f32 	%f4, [nearestneighborNCHW_param_9];
	ld.param.u64 	%rd4, [nearestneighborNCHW_param_10];
	cvta.to.global.u64 	%rd1, %rd4;
	cvta.to.global.u64 	%rd2, %rd3;
	mov.u32 	%r16, %ctaid.x;
	mov.u32 	%r1, %ntid.x;
	mov.u32 	%r17, %tid.x;
	mad.lo.s32 	%r47, %r16, %r1, %r17;
	setp.ge.s32 	%p1, %r47, %r10;
	@%p1 bra 	$L__BB16_4;
	mul.lo.s32 	%r3, %r12, %r11;
	setp.eq.s32 	%p2, %r9, 0;
	add.s32 	%r18, %r11, -1;
	cvt.rn.f32.s32 	%f1, %r18;
	add.s32 	%r19, %r12, -1;
	cvt.rn.f32.s32 	%f2, %r19;
	mov.u32 	%r20, %nctaid.x;
	mul.lo.s32 	%r4, %r1, %r20;
	@%p2 bra 	$L__BB16_2;
	bra.uni 	$L__BB16_3;
$L__BB16_2:
	div.s32 	%r34, %r47, %r15;
	mul.lo.s32 	%r35, %r34, %r15;
	sub.s32 	%r36, %r47, %r35;
	div.s32 	%r37, %r34, %r14;
	mul.lo.s32 	%r38, %r37, %r14;
	sub.s32 	%r39, %r34, %r38;
	rem.s32 	%r40, %r37, %r13;
	sub.s32 	%r41, %r37, %r40;
	mul.lo.s32 	%r42, %r3, %r41;
	cvt.s64.s32 	%rd12, %r42;
	cvt.rn.f32.s32 	%f19, %r39;
	mul.f32 	%f20, %f3, %f19;
	cvt.rmi.f32.f32 	%f21, %f20;
	min.f32 	%f22, %f21, %f1;
	cvt.rzi.s32.f32 	%r43, %f22;
	cvt.rn.f32.s32 	%f23, %r36;
	mul.f32 	%f24, %f4, %f23;
	cvt.rmi.f32.f32 	%f25, %f24;
	min.f32 	%f26, %f25, %f2;
	cvt.rzi.s32.f32 	%r44, %f26;
	mad.lo.s32 	%r45, %r40, %r11, %r43;
	mad.lo.s32 	%r46, %r45, %r12, %r44;
	cvt.s64.s32 	%rd13, %r46;
	add.s64 	%rd14, %rd13, %rd12;
	shl.b64 	%rd15, %rd14, 2;
	add.s64 	%rd16, %rd2, %rd15;
	ld.global.f32 	%f27, [%rd16];
	mul.wide.s32 	%rd17, %r47, 4;
	add.s64 	%rd18, %rd1, %rd17;
	st.global.f32 	[%rd18], %f27;
	add.s32 	%r47, %r47, %r4;
	setp.lt.s32 	%p4, %r47, %r10;
	@%p4 bra 	$L__BB16_2;
	bra.uni 	$L__BB16_4;
$L__BB16_3:
	div.s32 	%r21, %r47, %r15;
	mul.lo.s32 	%r22, %r21, %r15;
	sub.s32 	%r23, %r47, %r22;
	div.s32 	%r24, %r21, %r14;
	mul.lo.s32 	%r25, %r24, %r14;
	sub.s32 	%r26, %r21, %r25;
	rem.s32 	%r27, %r24, %r13;
	sub.s32 	%r28, %r24, %r27;
	mul.lo.s32 	%r29, %r3, %r28;
	cvt.s64.s32 	%rd5, %r29;
	cvt.rn.f32.s32 	%f5, %r26;
	mul.f32 	%f6, %f3, %f5;
	mov.f32 	%f7, 0f3F000000;
	copysign.f32 	%f8, %f6, %f7;
	add.rz.f32 	%f9, %f6, %f8;
	cvt.rzi.f32.f32 	%f10, %f9;
	min.f32 	%f11, %f10, %f1;
	cvt.rzi.s32.f32 	%r30, %f11;
	cvt.rn.f32.s32 	%f12, %r23;
	mul.f32 	%f13, %f4, %f12;
	copysign.f32 	%f14, %f13, %f7;
	add.rz.f32 	%f15, %f13, %f14;
	cvt.rzi.f32.f32 	%f16, %f15;
	min.f32 	%f17, %f16, %f2;
	cvt.rzi.s32.f32 	%r31, %f17;
	mad.lo.s32 	%r32, %r27, %r11, %r30;
	mad.lo.s32 	%r33, %r32, %r12, %r31;
	cvt.s64.s32 	%rd6, %r33;
	add.s64 	%rd7, %rd6, %rd5;
	shl.b64 	%rd8, %rd7, 2;
	add.s64 	%rd9, %rd2, %rd8;
	ld.global.f32 	%f18, [%rd9];
	mul.wide.s32 	%rd10, %r47, 4;
	add.s64 	%rd11, %rd1, %rd10;
	st.global.f32 	[%rd11], %f18;
	add.s32 	%r47, %r47, %r4;
	setp.lt.s32 	%p3, %r47, %r10;
	@%p3 bra 	$L__BB16_3;
$L__BB16_4:
	ret;

}
	// .globl	nearestneighborNCHWF16
.visible .entry nearestneighborNCHWF16(
	.param .u32 nearestneighborNCHWF16_param_0,
	.param .u32 nearestneighborNCHWF16_param_1,
	.param .u64 .ptr .align 1 nearestneighborNCHWF16_param_2,
	.param .u32 nearestneighborNCHWF16_param_3,
	.param .u32 nearestneighborNCHWF16_param_4,
	.param .u32 nearestneighborNCHWF16_param_5,
	.param .u32 nearestneighborNCHWF16_param_6,
	.param .u32 nearestneighborNCHWF16_param_7,
	.param .f32 nearestneighborNCHWF16_param_8,
	.param .f32 nearestneighborNCHWF16_param_9,
	.param .u64 .ptr .align 1 nearestneighborNCHWF16_param_10
)
{
	.reg .pred 	%p<5>;
	.reg .b16 	%rs<3>;
	.reg .b32 	%r<49>;
	.reg .b32 	%f<26>;
	.reg .b64 	%rd<19>;

	ld.param.u32 	%r9, [nearestneighborNCHWF16_param_0];
	ld.param.u32 	%r10, [nearestneighborNCHWF16_param_1];
	ld.param.u64 	%rd3, [nearestneighborNCHWF16_param_2];
	ld.param.u32 	%r11, [nearestneighborNCHWF16_param_3];
	ld.param.u32 	%r12, [nearestneighborNCHWF16_param_4];
	ld.param.u32 	%r13, [nearestneighborNCHWF16_param_5];
	ld.param.u32 	%r14, [nearestneighborNCHWF16_param_6];
	ld.param.u32 	%r15, [nearestneighborNCHWF16_param_7];
	ld.param.f32 	%f3, [nearestneighborNCHWF16_param_8];
	ld.param.f32 	%f4, [nearestneighborNCHWF16_param_9];
	ld.param.u64 	%rd4, [nearestneighborNCHWF16_param_10];
	cvta.to.global.u64 	%rd1, %rd4;
	cvta.to.global.u64 	%rd2, %rd3;
	mov.u32 	%r16, %ctaid.x;
	mov.u32 	%r1, %ntid.x;
	mov.u32 	%r17, %tid.x;
	mad.lo.s32 	%r47, %r16, %r1, %r17;
	setp.ge.s32 	%p1, %r47, %r10;
	@%p1 bra 	$L__BB17_4;
	mul.lo.s32 	%r3, %r12, %r11;
	setp.eq.s32 	%p2, %r9, 0;
	add.s32 	%r18, %r11, -1;
	cvt.rn.f32.s32 	%f1, %r18;
	add.s32 	%r19, %r12, -1;
	cvt.rn.f32.s32 	%f2, %r19;
	mov.u32 	%r20, %nctaid.x;
	mul.lo.s32 	%r4, %r1, %r20;
	@%p2 bra 	$L__BB17_2;
	bra.uni 	$L__BB17_3;
$L__BB17_2:
	div.s32 	%r34, %r47, %r15;
	mul.lo.s32 	%r35, %r34, %r15;
	sub.s32 	%r36, %r47, %r35;
	div.s32 	%r37, %r34, %r14;
	mul.lo.s32 	%r38, %r37, %r14;
	sub.s32 	%r39, %r34, %r38;
	rem.s32 	%r40, %r37, %r13;
	sub.s32 	%r41, %r37, %r40;
	mul.lo.s32 	%r42, %r3, %r41;
	cvt.s64.s32 	%rd12, %r42;
	cvt.rn.f32.s32 	%f18, %r39;
	mul.f32 	%f19, %f3, %f18;
	cvt.rmi.f32.f32 	%f20, %f19;
	min.f32 	%f21, %f20, %f1;
	cvt.rzi.s32.f32 	%r43, %f21;
	cvt.rn.f32.s32 	%f22, %r36;
	mul.f32 	%f23, %f4, %f22;
	cvt.rmi.f32.f32 	%f24, %f23;
	min.f32 	%f25, %f24, %f2;
	cvt.rzi.s32.f32 	%r44, %f25;
	mad.lo.s32 	%r45, %r40, %r11, %r43;
	mad.lo.s32 	%r46, %r45, %r12, %r44;
	mul.wide.s32 	%rd13, %r47, 2;
	add.s64 	%rd14, %rd1, %rd13;
	cvt.s64.s32 	%rd15, %r46;
	add.s64 	%rd16, %rd15, %rd12;
	shl.b64 	%rd17, %rd16, 1;
	add.s64 	%rd18, %rd2, %rd17;
	ld.global.u16 	%rs2, [%rd18];
	st.global.u16 	[%rd14], %rs2;
	add.s32 	%r47, %r47, %r4;
	setp.lt.s32 	%p4, %r47, %r10;
	@%p4 bra 	$L__BB17_2;
	bra.uni 	$L__BB17_4;
$L__BB17_3:
	div.s32 	%r21, %r47, %r15;
	mul.lo.s32 	%r22, %r21, %r15;
	sub.s32 	%r23, %r47, %r22;
	div.s32 	%r24, %r21, %r14;
	mul.lo.s32 	%r25, %r24, %r14;
	sub.s32 	%r26, %r21, %r25;
	rem.s32 	%r27, %r24, %r13;
	sub.s32 	%r28, %r24, %r27;
	mul.lo.s32 	%r29, %r3, %r28;
	cvt.s64.s32 	%rd5, %r29;
	cvt.rn.f32.s32 	%f5, %r26;
	mul.f32 	%f6, %f3, %f5;
	mov.f32 	%f7, 0f3F000000;
	copysign.f32 	%f8, %f6, %f7;
	add.rz.f32 	%f9, %f6, %f8;
	cvt.rzi.f32.f32 	%f10, %f9;
	min.f32 	%f11, %f10, %f1;
	cvt.rzi.s32.f32 	%r30, %f11;
	cvt.rn.f32.s32 	%f12, %r23;
	mul.f32 	%f13, %f4, %f12;
	copysign.f32 	%f14, %f13, %f7;
	add.rz.f32 	%f15, %f13, %f14;
	cvt.rzi.f32.f32 	%f16, %f15;
	min.f32 	%f17, %f16, %f2;
	cvt.rzi.s32.f32 	%r31, %f17;
	mad.lo.s32 	%r32, %r27, %r11, %r30;
	mad.lo.s32 	%r33, %r32, %r12, %r31;
	mul.wide.s32 	%rd6, %r47, 2;
	add.s64 	%rd7, %rd1, %rd6;
	cvt.s64.s32 	%rd8, %r33;
	add.s64 	%rd9, %rd8, %rd5;
	shl.b64 	%rd10, %rd9, 1;
	add.s64 	%rd11, %rd2, %rd10;
	ld.global.u16 	%rs1, [%rd11];
	st.global.u16 	[%rd7], %rs1;
	add.s32 	%r47, %r47, %r4;
	setp.lt.s32 	%p3, %r47, %r10;
	@%p3 bra 	$L__BB17_3;
$L__BB17_4:
	ret;

}
	// .globl	nearestneighborNCHWBack
.visible .entry nearestneighborNCHWBack(
	.param .u32 nearestneighborNCHWBack_param_0,
	.param .u32 nearestneighborNCHWBack_param_1,
	.param .u64 .ptr .align 1 nearestneighborNCHWBack_param_2,
	.param .u32 nearestneighborNCHWBack_param_3,
	.param .u32 nearestneighborNCHWBack_param_4,
	.param .u32 nearestneighborNCHWBack_param_5,
	.param .u32 nearestneighborNCHWBack_param_6,
	.param .u32 nearestneighborNCHWBack_param_7,
	.param .f32 nearestneighborNCHWBack_param_8,
	.param .f32 nearestneighborNCHWBack_param_9,
	.param .u64 .ptr .align 1 nearestneighborNCHWBack_param_10
)
{
	.reg .pred 	%p<5>;
	.reg .b32 	%r<49>;
	.reg .b32 	%f<30>;
	.reg .b64 	%rd<19>;

	ld.param.u32 	%r9, [nearestneighborNCHWBack_param_0];
	ld.param.u32 	%r10, [nearestneighborNCHWBack_param_1];
	ld.param.u64 	%rd3, [nearestneighborNCHWBack_param_2];
	ld.param.u32 	%r11, [nearestneighborNCHWBack_param_3];
	ld.param.u32 	%r12, [nearestneighborNCHWBack_param_4];
	ld.param.u32 	%r13, [nearestneighborNCHWBack_param_5];
	ld.param.u32 	%r14, [nearestneighborNCHWBack_param_6];
	ld.param.u32 	%r15, [nearestneighborNCHWBack_param_7];
	ld.param.f32 	%f3, [nearestneighborNCHWBack_param_8];
	ld.param.f32 	%f4, [nearestneighborNCHWBack_param_9];
	ld.param.u64 	%rd4, [nearestneighborNCHWBack_param_10];
	cvta.to.global.u64 	%rd1, %rd3;
	cvta.to.global.u64 	%rd2, %rd4;
	mov.u32 	%r16, %ctaid.x;
	mov.u32 	%r1, %ntid.x;
	mov.u32 	%r17, %tid.x;
	mad.lo.s32 	%r47, %r16, %r1, %r17;
	setp.ge.s32 	%p1, %r47, %r10;
	@%p1 bra 	$L__BB18_4;
	mul.lo.s32 	%r3, %r12, %r11;
	setp.eq.s32 	%p2, %r9, 0;
	add.s32 	%r18, %r14, -1;
	cvt.rn.f32.s32 	%f1, %r18;
	add.s32 	%r19, %r15, -1;
	cvt.rn.f32.s32 	%f2, %r19;
	mov.u32 	%r20, %nctaid.x;
	mul.lo.s32 	%r4, %r1, %r20;
	@%p2 bra 	$L__BB18_2;
	bra.uni 	$L__BB18_3;
$L__BB18_2:
	div.s32 	%r34, %r47, %r12;
	mul.lo.s32 	%r35, %r34, %r12;
	sub.s32 	%r36, %r47, %r35;
	div.s32 	%r37, %r34, %r11;
	mul.lo.s32 	%r38, %r37, %r11;
	sub.s32 	%r39, %r34, %r38;
	rem.s32 	%r40, %r37, %r13;
	sub.s32 	%r41, %r37, %r40;
	mul.lo.s32 	%r42, %r3, %r41;
	cvt.s64.s32 	%rd12, %r42;
	cvt.rn.f32.s32 	%f20, %r39;
	mul.f32 	%f21, %f3, %f20;
	cvt.rmi.f32.f32 	%f22, %f21;
	min.f32 	%f23, %f22, %f1;
	cvt.rzi.s32.f32 	%r43, %f23;
	cvt.rn.f32.s32 	%f24, %r36;
	mul.f32 	%f25, %f4, %f24;
	cvt.rmi.f32.f32 	%f26, %f25;
	min.f32 	%f27, %f26, %f2;
	cvt.rzi.s32.f32 	%r44, %f27;
	mad.lo.s32 	%r45, %r40, %r14, %r43;
	mad.lo.s32 	%r46, %r45, %r15, %r44;
	cvt.s64.s32 	%rd13, %r46;
	add.s64 	%rd14, %rd13, %rd12;
	shl.b64 	%rd15, %rd14, 2;
	add.s64 	%rd16, %rd1, %rd15;
	mul.wide.s32 	%rd17, %r47, 4;
	add.s64 	%rd18, %rd2, %rd17;
	ld.global.f32 	%f28, [%rd18];
	atom.global.add.f32 	%f29, [%rd16], %f28;
	add.s32 	%r47, %r47, %r4;
	setp.lt.s32 	%p4, %r47, %r10;
	@%p4 bra 	$L__BB18_2;
	bra.uni 	$L__BB18_4;
$L__BB18_3:
	div.s32 	%r21, %r47, %r12;
	mul.lo.s32 	%r22, %r21, %r12;
	sub.s32 	%r23, %r47, %r22;
	div.s32 	%r24, %r21, %r11;
	mul.lo.s32 	%r25, %r24, %r11;
	sub.s32 	%r26, %r21, %r25;
	rem.s32 	%r27, %r24, %r13;
	sub.s32 	%r28, %r24, %r27;
	mul.lo.s32 	%r29, %r3, %r28;
	cvt.s64.s32 	%rd5, %r29;
	cvt.rn.f32.s32 	%f5, %r26;
	mul.f32 	%f6, %f3, %f5;
	mov.f32 	%f7, 0f3F000000;
	copysign.f32 	%f8, %f6, %f7;
	add.rz.f32 	%f9, %f6, %f8;
	cvt.rzi.f32.f32 	%f10, %f9;
	min.f32 	%f11, %f10, %f1;
	cvt.rzi.s32.f32 	%r30, %f11;
	cvt.rn.f32.s32 	%f12, %r23;
	mul.f32 	%f13, %f4, %f12;
	copysign.f32 	%f14, %f13, %f7;
	add.rz.f32 	%f15, %f13, %f14;
	cvt.rzi.f32.f32 	%f16, %f15;
	min.f32 	%f17, %f16, %f2;
	cvt.rzi.s32.f32 	%r31, %f17;
	mad.lo.s32 	%r32, %r27, %r14, %r30;
	mad.lo.s32 	%r33, %r32, %r15, %r31;
	cvt.s64.s32 	%rd6, %r33;
	add.s64 	%rd7, %rd6, %rd5;
	shl.b64 	%rd8, %rd7, 2;
	add.s64 	%rd9, %rd1, %rd8;
	mul.wide.s32 	%rd10, %r47, 4;
	add.s64 	%rd11, %rd2, %rd10;
	ld.global.f32 	%f18, [%rd11];
	atom.global.add.f32 	%f19, [%rd9], %f18;
	add.s32 	%r47, %r47, %r4;
	setp.lt.s32 	%p3, %r47, %r10;
	@%p3 bra 	$L__BB18_3;
$L__BB18_4:
	ret;

}
	// .globl	nearestneighborNCHWBackF16
.visible .entry nearestneighborNCHWBackF16(
	.param .u32 nearestneighborNCHWBackF16_param_0,
	.param .u32 nearestneighborNCHWBackF16_param_1,
	.param .u64 .ptr .align 1 nearestneighborNCHWBackF16_param_2,
	.param .u32 nearestneighborNCHWBackF16_param_3,
	.param .u32 nearestneighborNCHWBackF16_param_4,
	.param .u32 nearestneighborNCHWBackF16_param_5,
	.param .u32 nearestneighborNCHWBackF16_param_6,
	.param .u32 nearestneighborNCHWBackF16_param_7,
	.param .f32 nearestneighborNCHWBackF16_param_8,
	.param .f32 nearestneighborNCHWBackF16_param_9,
	.param .u64 .ptr .align 1 nearestneighborNCHWBackF16_param_10
)
{
	.reg .pred 	%p<5>;
	.reg .b16 	%rs<3>;
	.reg .b32 	%r<33>;
	.reg .b32 	%f<29>;
	.reg .b64 	%rd<11>;

	ld.param.u32 	%r10, [nearestneighborNCHWBackF16_param_0];
	ld.param.u32 	%r11, [nearestneighborNCHWBackF16_param_1];
	ld.param.u64 	%rd2, [nearestneighborNCHWBackF16_param_2];
	ld.param.u32 	%r12, [nearestneighborNCHWBackF16_param_3];
	ld.param.u32 	%r13, [nearestneighborNCHWBackF16_param_4];
	ld.param.u32 	%r14, [nearestneighborNCHWBackF16_param_5];
	ld.param.u32 	%r15, [nearestneighborNCHWBackF16_param_6];
	ld.param.u32 	%r16, [nearestneighborNCHWBackF16_param_7];
	ld.param.f32 	%f10, [nearestneighborNCHWBackF16_param_8];
	ld.param.f32 	%f11, [nearestneighborNCHWBackF16_param_9];
	ld.param.u64 	%rd3, [nearestneighborNCHWBackF16_param_10];
	mov.u32 	%r17, %ctaid.x;
	mov.u32 	%r1, %ntid.x;
	mov.u32 	%r18, %tid.x;
	mad.lo.s32 	%r32, %r17, %r1, %r18;
	setp.ge.s32 	%p1, %r32, %r11;
	@%p1 bra 	$L__BB19_9;
	mul.lo.s32 	%r3, %r13, %r12;
	add.s32 	%r19, %r15, -1;
	cvt.rn.f32.s32 	%f1, %r19;
	add.s32 	%r20, %r16, -1;
	cvt.rn.f32.s32 	%f2, %r20;
	mov.u32 	%r21, %nctaid.x;
	mul.lo.s32 	%r4, %r1, %r21;
	cvta.to.global.u64 	%rd1, %rd3;
$L__BB19_2:
	setp.eq.s32 	%p2, %r10, 0;
	div.s32 	%r22, %r32, %r13;
	mul.lo.s32 	%r23, %r22, %r13;
	sub.s32 	%r6, %r32, %r23;
	div.s32 	%r8, %r22, %r12;
	mul.lo.s32 	%r24, %r8, %r12;
	sub.s32 	%r7, %r22, %r24;
	@%p2 bra 	$L__BB19_4;
	cvt.rn.f32.s32 	%f12, %r7;
	mul.f32 	%f13, %f10, %f12;
	mov.f32 	%f14, 0f3F000000;
	copysign.f32 	%f15, %f13, %f14;
	add.rz.f32 	%f16, %f13, %f15;
	cvt.rzi.f32.f32 	%f27, %f16;
	bra.uni 	$L__BB19_5;
$L__BB19_4:
	cvt.rn.f32.s32 	%f17, %r7;
	mul.f32 	%f18, %f10, %f17;
	cvt.rmi.f32.f32 	%f27, %f18;
$L__BB19_5:
	setp.eq.s32 	%p3, %r10, 0;
	min.f32 	%f6, %f27, %f1;
	@%p3 bra 	$L__BB19_7;
	cvt.rn.f32.s32 	%f19, %r6;
	mul.f32 	%f20, %f11, %f19;
	mov.f32 	%f21, 0f3F000000;
	copysign.f32 	%f22, %f20, %f21;
	add.rz.f32 	%f23, %f20, %f22;
	cvt.rzi.f32.f32 	%f28, %f23;
	bra.uni 	$L__BB19_8;
$L__BB19_7:
	cvt.rn.f32.s32 	%f24, %r6;
	mul.f32 	%f25, %f11, %f24;
	cvt.rmi.f32.f32 	%f28, %f25;
$L__BB19_8:
	rem.s32 	%r25, %r8, %r14;
	min.f32 	%f26, %f28, %f2;
	cvt.rzi.s32.f32 	%r26, %f26;
	cvt.rzi.s32.f32 	%r27, %f6;
	mad.lo.s32 	%r28, %r25, %r15, %r27;
	mad.lo.s32 	%r29, %r28, %r16, %r26;
	cvt.s64.s32 	%rd5, %r29;
	sub.s32 	%r30, %r8, %r25;
	mul.lo.s32 	%r31, %r3, %r30;
	cvt.s64.s32 	%rd6, %r31;
	add.s64 	%rd7, %rd5, %rd6;
	shl.b64 	%rd8, %rd7, 1;
	add.s64 	%rd4, %rd2, %rd8;
	mul.wide.s32 	%rd9, %r32, 2;
	add.s64 	%rd10, %rd1, %rd9;
	ld.global.u16 	%rs2, [%rd10];
	// begin inline asm
	{ atom.add.noftz.f16 %rs1,[%rd4],%rs2; }

	// end inline asm
	add.s32 	%r32, %r32, %r4;
	setp.lt.s32 	%p4, %r32, %r11;
	@%p4 bra 	$L__BB19_2;
$L__BB19_9:
	ret;

}
	// .globl	nearestneighborNHWCBack
.visible .entry nearestneighborNHWCBack(
	.param .u32 nearestneighborNHWCBack_param_0,
	.param .u32 nearestneighborNHWCBack_param_1,
	.param .u64 .ptr .align 1 nearestneighborNHWCBack_param_2,
	.param .u32 nearestneighborNHWCBack_param_3,
	.param .u32 nearestneighborNHWCBack_param_4,
	.param .u32 nearestneighborNHWCBack_param_5,
	.param .u32 nearestneighborNHWCBack_param_6,
	.param .u32 nearestneighborNHWCBack_param_7,
	.param .f32 nearestneighborNHWCBack_param_8,
	.param .f32 nearestneighborNHWCBack_param_9,
	.param .u64 .ptr .align 1 nearestneighborNHWCBack_param_10
)
{
	.reg .pred 	%p<5>;
	.reg .b32 	%r<52>;
	.reg .b32 	%f<30>;
	.reg .b64 	%rd<19>;

	ld.param.u32 	%r9, [nearestneighborNHWCBack_param_0];
	ld.param.u32 	%r10, [nearestneighborNHWCBack_param_1];
	ld.param.u64 	%rd3, [nearestneighborNHWCBack_param_2];
	ld.param.u32 	%r11, [nearestneighborNHWCBack_param_3];
	ld.param.u32 	%r12, [nearestneighborNHWCBack_param_4];
	ld.param.u32 	%r13, [nearestneighborNHWCBack_param_5];
	ld.param.u32 	%r14, [nearestneighborNHWCBack_param_6];
	ld.param.u32 	%r15, [nearestneighborNHWCBack_param_7];
	ld.param.f32 	%f3, [nearestneighborNHWCBack_param_8];
	ld.param.f32 	%f4, [nearestneighborNHWCBack_param_9];
	ld.param.u64 	%rd4, [nearestneighborNHWCBack_param_10];
	cvta.to.global.u64 	%rd1, %rd3;
	cvta.to.global.u64 	%rd2, %rd4;
	mov.u32 	%r16, %ctaid.x;
	mov.u32 	%r1, %ntid.x;
	mov.u32 	%r17, %tid.x;
	mad.lo.s32 	%r50, %r16, %r1, %r17;
	setp.ge.s32 	%p1, %r50, %r10;
	@%p1 bra 	$L__BB20_4;
	mul.lo.s32 	%r18, %r12, %r11;
	mul.lo.s32 	%r3, %r18, %r13;
	setp.eq.s32 	%p2, %r9, 0;
	add.s32 	%r19, %r14, -1;
	cvt.rn.f32.s32 	%f1, %r19;
	add.s32 	%r20, %r15, -1;
	cvt.rn.f32.s32 	%f2, %r20;
	mov.u32 	%r21, %nctaid.x;
	mul.lo.s32 	%r4, %r1, %r21;
	@%p2 bra 	$L__BB20_2;
	bra.uni 	$L__BB20_3;
$L__BB20_2:
	div.s32 	%r36, %r50, %r13;
	mul.lo.s32 	%r37, %r36, %r13;
	sub.s32 	%r38, %r50, %r37;
	div.s32 	%r39, %r36, %r12;
	mul.lo.s32 	%r40, %r39, %r12;
	sub.s32 	%r41, %r36, %r40;
	div.s32 	%r42, %r39, %r11;
	mul.lo.s32 	%r43, %r42, %r11;
	sub.s32 	%r44, %r39, %r43;
	mul.lo.s32 	%r45, %r3, %r42;
	cvt.s64.s32 	%rd12, %r45;
	cvt.rn.f32.s32 	%f20, %r44;
	mul.f32 	%f21, %f3, %f20;
	cvt.rmi.f32.f32 	%f22, %f21;
	min.f32 	%f23, %f22, %f1;
	cvt.rzi.s32.f32 	%r46, %f23;
	cvt.rn.f32.s32 	%f24, %r41;
	mul.f32 	%f25, %f4, %f24;
	cvt.rmi.f32.f32 	%f26, %f25;
	min.f32 	%f27, %f26, %f2;
	cvt.rzi.s32.f32 	%r47, %f27;
	mad.lo.s32 	%r48, %r46, %r15, %r47;
	mad.lo.s32 	%r49, %r48, %r13, %r38;
	cvt.s64.s32 	%rd13, %r49;
	add.s64 	%rd14, %rd13, %rd12;
	shl.b64 	%rd15, %rd14, 2;
	add.s64 	%rd16, %rd1, %rd15;
	mul.wide.s32 	%rd17, %r50, 4;
	add.s64 	%rd18, %rd2, %rd17;
	ld.global.f32 	%f28, [%rd18];
	atom.global.add.f32 	%f29, [%rd16], %f28;
	add.s32 	%r50, %r50, %r4;
	setp.lt.s32 	%p4, %r50, %r10;
	@%p4 bra 	$L__BB20_2;
	bra.uni 	$L__BB20_4;
$L__BB20_3:
	div.s32 	%r22, %r50, %r13;
	mul.lo.s32 	%r23, %r22, %r13;
	sub.s32 	%r24, %r50, %r23;
	div.s32 	%r25, %r22, %r12;
	mul.lo.s32 	%r26, %r25, %r12;
	sub.s32 	%r27, %r22, %r26;
	div.s32 	%r28, %r25, %r11;
	mul.lo.s32 	%r29, %r28, %r11;
	sub.s32 	%r30, %r25, %r29;
	mul.lo.s32 	%r31, %r3, %r28;
	cvt.s64.s32 	%rd5, %r31;
	cvt.rn.f32.s32 	%f5, %r30;
	mul.f32 	%f6, %f3, %f5;
	mov.f32 	%f7, 0f3F000000;
	copysign.f32 	%f8, %f6, %f7;
	add.rz.f32 	%f9, %f6, %f8;
	cvt.rzi.f32.f32 	%f10, %f9;
	min.f32 	%f11, %f10, %f1;
	cvt.rzi.s32.f32 	%r32, %f11;
	cvt.rn.f32.s32 	%f12, %r27;
	mul.f32 	%f13, %f4, %f12;
	copysign.f32 	%f14, %f13, %f7;
	add.rz.f32 	%f15, %f13, %f14;
	cvt.rzi.f32.f32 	%f16, %f15;
	min.f32 	%f17, %f16, %f2;
	cvt.rzi.s32.f32 	%r33, %f17;
	mad.lo.s32 	%r34, %r32, %r15, %r33;
	mad.lo.s32 	%r35, %r34, %r13, %r24;
	cvt.s64.s32 	%rd6, %r35;
	add.s64 	%rd7, %rd6, %rd5;
	shl.b64 	%rd8, %rd7, 2;
	add.s64 	%rd9, %rd1, %rd8;
	mul.wide.s32 	%rd10, %r50, 4;
	add.s64 	%rd11, %rd2, %rd10;
	ld.global.f32 	%f18, [%rd11];
	atom.global.add.f32 	%f19, [%rd9], %f18;
	add.s32 	%r50, %r50, %r4;
	setp.lt.s32 	%p3, %r50, %r10;
	@%p3 bra 	$L__BB20_3;
$L__BB20_4:
	ret;

}
	// .globl	nearestneighborNHWCBackF16
.visible .entry nearestneighborNHWCBackF16(
	.param .u32 nearestneighborNHWCBackF16_param_0,
	.param .u32 nearestneighborNHWCBackF16_param_1,
	.param .u64 .ptr .align 1 nearestneighborNHWCBackF16_param_2,
	.param .u32 nearestneighborNHWCBackF16_param_3,
	.param .u32 nearestneighborNHWCBackF16_param_4,
	.param .u32 nearestneighborNHWCBackF16_param_5,
	.param .u32 nearestneighborNHWCBackF16_param_6,
	.param .u32 nearestneighborNHWCBackF16_param_7,
	.param .f32 nearestneighborNHWCBackF16_param_8,
	.param .f32 nearestneighborNHWCBackF16_param_9,
	.param .u64 .ptr .align 1 nearestneighborNHWCBackF16_param_10
)
{
	.reg .pred 	%p<5>;
	.reg .b16 	%rs<3>;
	.reg .b32 	%r<34>;
	.reg .b32 	%f<29>;
	.reg .b64 	%rd<11>;

	ld.param.u32 	%r10, [nearestneighborNHWCBackF16_param_0];
	ld.param.u32 	%r11, [nearestneighborNHWCBackF16_param_1];
	ld.param.u64 	%rd2, [nearestneighborNHWCBackF16_param_2];
	ld.param.u32 	%r12, [nearestneighborNHWCBackF16_param_3];
	ld.param.u32 	%r13, [nearestneighborNHWCBackF16_param_4];
	ld.param.u32 	%r14, [nearestneighborNHWCBackF16_param_5];
	ld.param.u32 	%r15, [nearestneighborNHWCBackF16_param_6];
	ld.param.u32 	%r16, [nearestneighborNHWCBackF16_param_7];
	ld.param.f32 	%f10, [nearestneighborNHWCBackF16_param_8];
	ld.param.f32 	%f11, [nearestneighborNHWCBackF16_param_9];
	ld.param.u64 	%rd3, [nearestneighborNHWCBackF16_param_10];
	mov.u32 	%r17, %ctaid.x;
	mov.u32 	%r1, %ntid.x;
	mov.u32 	%r18, %tid.x;
	mad.lo.s32 	%r33, %r17, %r1, %r18;
	setp.ge.s32 	%p1, %r33, %r11;
	@%p1 bra 	$L__BB21_9;
	mul.lo.s32 	%r19, %r13, %r12;
	mul.lo.s32 	%r3, %r19, %r14;
	add.s32 	%r20, %r15, -1;
	cvt.rn.f32.s32 	%f1, %r20;
	add.s32 	%r21, %r16, -1;
	cvt.rn.f32.s32 	%f2, %r21;
	mov.u32 	%r22, %nctaid.x;
	mul.lo.s32 	%r4, %r1, %r22;
	cvta.to.global.u64 	%rd1, %rd3;
$L__BB21_2:
	setp.eq.s32 	%p2, %r10, 0;
	div.s32 	%r23, %r33, %r14;
	div.s32 	%r24, %r23, %r13;
	mul.lo.s32 	%r25, %r24, %r13;
	sub.s32 	%r6, %r23, %r25;
	div.s32 	%r26, %r24, %r12;
	mul.lo.s32 	%r27, %r26, %r12;
	sub.s32 	%r7, %r24, %r27;
	mul.lo.s32 	%r8, %r3, %r26;
	@%p2 bra 	$L__BB21_4;
	cvt.rn.f32.s32 	%f12, %r7;
	mul.f32 	%f13, %f10, %f12;
	mov.f32 	%f14, 0f3F000000;
	copysign.f32 	%f15, %f13, %f14;
	add.rz.f32 	%f16, %f13, %f15;
	cvt.rzi.f32.f32 	%f27, %f16;
	bra.uni 	$L__BB21_5;
$L__BB21_4:
	cvt.rn.f32.s32 	%f17, %r7;
	mul.f32 	%f18, %f10, %f17;
	cvt.rmi.f32.f32 	%f27, %f18;
$L__BB21_5:
	setp.eq.s32 	%p3, %r10, 0;
	min.f32 	%f6, %f27, %f1;
	@%p3 bra 	$L__BB21_7;
	cvt.rn.f32.s32 	%f19, %r6;
	mul.f32 	%f20, %f11, %f19;
	mov.f32 	%f21, 0f3F000000;
	copysign.f32 	%f22, %f20, %f21;
	add.rz.f32 	%f23, %f20, %f22;
	cvt.rzi.f32.f32 	%f28, %f23;
	bra.uni 	$L__BB21_8;
$L__BB21_7:
	cvt.rn.f32.s32 	%f24, %r6;
	mul.f32 	%f25, %f11, %f24;
	cvt.rmi.f32.f32 	%f28, %f25;
$L__BB21_8:
	min.f32 	%f26, %f28, %f2;
	cvt.rzi.s32.f32 	%r28, %f26;
	cvt.rzi.s32.f32 	%r29, %f6;
	mad.lo.s32 	%r30, %r29, %r16, %r28;
	rem.s32 	%r31, %r33, %r14;
	mad.lo.s32 	%r32, %r30, %r14, %r31;
	cvt.s64.s32 	%rd5, %r32;
	cvt.s64.s32 	%rd6, %r8;
	add.s64 	%rd7, %rd5, %rd6;
	shl.b64 	%rd8, %rd7, 1;
	add.s64 	%rd4, %rd2, %rd8;
	mul.wide.s32 	%rd9, %r33, 2;
	add.s64 	%rd10, %rd1, %rd9;
	ld.global.u16 	%rs2, [%rd10];
	// begin inline asm
	{ atom.add.noftz.f16 %rs1,[%rd4],%rs2; }

	// end inline asm
	add.s32 	%r33, %r33, %r4;
	setp.lt.s32 	%p4, %r33, %r11;
	@%p4 bra 	$L__BB21_2;
$L__BB21_9:
	ret;

}
	// .globl	adagradfloat
.visible .entry adagradfloat(
	.param .u32 adagradfloat_param_0,
	.param .u64 .ptr .align 1 adagradfloat_param_1,
	.param .u64 .ptr .align 1 adagradfloat_param_2,
	.param .u64 .ptr .align 1 adagradfloat_param_3,
	.param .f32 adagradfloat_param_4,
	.param .f32 adagradfloat_param_5,
	.param .f32 adagradfloat_param_6
)
{
	.reg .pred 	%p<3>;
	.reg .b32 	%r<11>;
	.reg .b32 	%f<15>;
	.reg .b64 	%rd<11>;

	ld.param.u32 	%r6, [adagradfloat_param_0];
	ld.param.u64 	%rd4, [adagradfloat_param_1];
	ld.param.u64 	%rd5, [adagradfloat_param_2];
	ld.param.u64 	%rd6, [adagradfloat_param_3];
	ld.param.f32 	%f1, [adagradfloat_param_4];
	ld.param.f32 	%f2, [adagradfloat_param_5];
	ld.param.f32 	%f3, [adagradfloat_param_6];
	mov.u32 	%r7, %ctaid.x;
	mov.u32 	%r1, %ntid.x;
	mov.u32 	%r8, %tid.x;
	mad.lo.s32 	%r10, %r7, %r1, %r8;
	setp.ge.s32 	%p1, %r10, %r6;
	@%p1 bra 	$L__BB22_3;
	mov.u32 	%r9, %nctaid.x;
	mul.lo.s32 	%r3, %r1, %r9;
	cvta.to.global.u64 	%rd1, %rd6;
	cvta.to.global.u64 	%rd2, %rd5;
	cvta.to.global.u64 	%rd3, %rd4;
$L__BB22_2:
	mul.wide.s32 	%rd7, %r10, 4;
	add.s64 	%rd8, %rd1, %rd7;
	ld.global.f32 	%f4, [%rd8];
	add.s64 	%rd9, %rd2, %rd7;
	ld.global.f32 	%f5, [%rd9];
	fma.rn.f32 	%f6, %f5, %f5, %f4;
	st.global.f32 	[%rd8], %f6;
	ld.global.f32 	%f7, [%rd9];
	neg.f32 	%f8, %f7;
	mul.f32 	%f9, %f1, %f8;
	sqrt.rn.f32 	%f10, %f6;
	add.f32 	%f11, %f2, %f10;
	div.rn.f32 	%f12, %f9, %f11;
	add.s64 	%rd10, %rd3, %rd7;
	st.global.f32 	[%rd10], %f12;
	ld.global.f32 	%f13, [%rd9];
	mul.f32 	%f14, %f3, %f13;
	st.global.f32 	[%rd9], %f14;
	add.s32 	%r10, %r10, %r3;
	setp.lt.s32 	%p2, %r10, %r6;
	@%p2 bra 	$L__BB22_2;
$L__BB22_3:
	ret;

}
	// .globl	adagradhalf
.visible .entry adagradhalf(
	.param .u32 adagradhalf_param_0,
	.param .u64 .ptr .align 1 adagradhalf_param_1,
	.param .u64 .ptr .align 1 adagradhalf_param_2,
	.param .u64 .ptr .align 1 adagradhalf_param_3,
	.param .align 2 .b8 adagradhalf_param_4[2],
	.param .align 2 .b8 adagradhalf_param_5[2],
	.param .align 2 .b8 adagradhalf_param_6[2]
)
{
	.reg .pred 	%p<5>;
	.reg .b16 	%rs<42>;
	.reg .b32 	%r<11>;
	.reg .b32 	%f<14>;
	.reg .b64 	%rd<12>;

	ld.param.u16 	%rs10, [adagradhalf_param_6];
	ld.param.u16 	%rs9, [adagradhalf_param_5];
	ld.param.u16 	%rs8, [adagradhalf_param_4];
	ld.param.u32 	%r6, [adagradhalf_param_0];
	ld.param.u64 	%rd5, [adagradhalf_param_1];
	ld.param.u64 	%rd6, [adagradhalf_param_2];
	ld.param.u64 	%rd7, [adagradhalf_param_3];
	mov.u32 	%r7, %ctaid.x;
	mov.u32 	%r1, %ntid.x;
	mov.u32 	%r8, %tid.x;
	mad.lo.s32 	%r10, %r7, %r1, %r8;
	setp.ge.s32 	%p1, %r10, %r6;
	@%p1 bra 	$L__BB23_6;
	mov.u32 	%r9, %nctaid.x;
	mul.lo.s32 	%r3, %r1, %r9;
	cvta.to.global.u64 	%rd1, %rd7;
	cvta.to.global.u64 	%rd2, %rd6;
	cvta.to.global.u64 	%rd3, %rd5;
$L__BB23_2:
	mul.wide.s32 	%rd8, %r10, 2;
	add.s64 	%rd9, %rd1, %rd8;
	ld.global.u16 	%rs14, [%rd9];
	add.s64 	%rd4, %rd2, %rd8;
	ld.global.u16 	%rs12, [%rd4];
	// begin inline asm
	{fma.rn.f16 %rs11,%rs12,%rs12,%rs14;
}
	// end inline asm
	st.global.u16 	[%rd9], %rs11;
	ld.global.u16 	%rs17, [%rd4];
	// begin inline asm
	{mul.f16 %rs15,%rs8,%rs17;
}
	// end inline asm
	// begin inline asm
	{.reg.b32         f;        
 .reg.b16         r;        
  mov.b16         r,%rs11;     
  cvt.f32.f16     f,r;      
  sqrt.approx.ftz.f32   f,f;  
  cvt.rn.f16.f32      r,f;  
  mov.b16         %rs18,r;     
}
	// end inline asm
	// begin inline asm
	{add.f16 %rs20,%rs18,%rs9;
}
	// end inline asm
	// begin inline asm
	{  cvt.f32.f16 %f5, %rs15;}

	// end inline asm
	// begin inline asm
	{  cvt.f32.f16 %f6, %rs20;}

	// end inline asm
	// begin inline asm
	{rcp.approx.ftz.f32 %f7, %f6;
}
	// end inline asm
	mul.f32 	%f9, %f5, %f7;
	// begin inline asm
	{  cvt.rn.f16.f32 %rs41, %f9;}

	// end inline asm
	// begin inline asm
	{abs.f16 %rs26,%rs41;
}
	// end inline asm
	mov.b16 	%rs30, 143;
	// begin inline asm
	{ .reg .pred __$temp3;
  setp.lt.f16  __$temp3, %rs26, %rs30;
  selp.u16 %rs28, 1, 0, __$temp3;}
	// end inline asm
	setp.eq.s16 	%p2, %rs28, 0;
	@%p2 bra 	$L__BB23_5;
	mov.f32 	%f10, 0f00000000;
	// begin inline asm
	{  cvt.rn.f16.f32 %rs31, %f10;}

	// end inline asm
	// begin inline asm
	{ .reg .pred __$temp3;
  setp.lt.f16  __$temp3, %rs31, %rs26;
  selp.u16 %rs32, 1, 0, __$temp3;}
	// end inline asm
	setp.eq.s16 	%p3, %rs32, 0;
	@%p3 bra 	$L__BB23_5;
	neg.f32 	%f12, %f6;
	fma.rn.f32 	%f13, %f12, %f9, %f5;
	fma.rn.f32 	%f11, %f7, %f13, %f9;
	// begin inline asm
	{  cvt.rn.f16.f32 %rs41, %f11;}

	// end inline asm
$L__BB23_5:
	// begin inline asm
	{neg.f16 %rs36,%rs41;
}
	// end inline asm
	add.s64 	%rd11, %rd3, %rd8;
	st.global.u16 	[%rd11], %rs36;
	ld.global.u16 	%rs39, [%rd4];
	// begin inline asm
	{mul.f16 %rs38,%rs39,%rs10;
}
	// end inline asm
	st.global.u16 	[%rd4], %rs38;
	add.s32 	%r10, %r10, %r3;
	setp.lt.s32 	%p4, %r10, %r6;
	@%p4 bra 	$L__BB23_2;
$L__BB23_6:
	ret;

}
	// .globl	adamfloat
.visible .entry adamfloat(
	.param .u32 adamfloat_param_0,
	.param .u64 .ptr .align 1 adamfloat_param_1,
	.param .u64 .ptr .align 1 adamfloat_param_2,
	.param .u64 .ptr .align 1 adamfloat_param_3,
	.param .u64 .ptr .align 1 adamfloat_param_4,
	.param .f32 adamfloat_param_5,
	.param .f32 adamfloat_param_6,
	.param .f32 adamfloat_param_7,
	.param .f32 adamfloat_param_8,
	.param .f32 adamfloat_param_9,
	.param .f32 adamfloat_param_10
)
{
	.reg .pred 	%p<39>;
	.reg .b32 	%r<39>;
	.reg .b32 	%f<176>;
	.reg .b64 	%rd<18>;
	.reg .b64 	%fd<21>;

	ld.param.u32 	%r6, [adamfloat_param_0];
	ld.param.f32 	%f6, [adamfloat_param_6];
	ld.param.f32 	%f7, [adamfloat_param_7];
	mov.u32 	%r7, %ctaid.x;
	mov.u32 	%r1, %ntid.x;
	mov.u32 	%r8, %tid.x;
	mad.lo.s32 	%r38, %r7, %r1, %r8;
	setp.ge.s32 	%p3, %r38, %r6;
	@%p3 bra 	$L__BB24_3;
	ld.param.f32 	%f174, [adamfloat_param_9];
	ld.param.u64 	%rd17, [adamfloat_param_4];
	ld.param.u64 	%rd16, [adamfloat_param_3];
	ld.param.u64 	%rd14, [adamfloat_param_1];
	cvt.f64.f32 	%fd3, %f6;
	mov.f64 	%fd4, 0d3FF0000000000000;
	sub.f64 	%fd1, %fd4, %fd3;
	mul.f32 	%f11, %f174, 0f3F000000;
	cvt.rzi.f32.f32 	%f12, %f11;
	add.f32 	%f13, %f12, %f12;
	sub.f32 	%f14, %f174, %f13;
	abs.f32 	%f15, %f14;
	setp.neu.f32 	%p4, %f15, 0f3F800000;
	abs.f32 	%f16, %f6;
	setp.lt.f32 	%p5, %f16, 0f00800000;
	mul.f32 	%f18, %f16, 0f4B800000;
	selp.f32 	%f19, %f18, %f16, %p5;
	selp.f32 	%f20, 0fC1C00000, 0f00000000, %p5;
	mov.b32 	%r9, %f19;
	add.s32 	%r10, %r9, -1060439283;
	and.b32  	%r11, %r10, -8388608;
	sub.s32 	%r12, %r9, %r11;
	mov.b32 	%f21, %r12;
	cvt.rn.f32.s32 	%f22, %r11;
	fma.rn.f32 	%f23, %f22, 0f34000000, %f20;
	add.f32 	%f24, %f21, 0fBF800000;
	add.f32 	%f25, %f21, 0f3F800000;
	rcp.approx.ftz.f32 	%f26, %f25;
	add.f32 	%f27, %f24, %f24;
	mul.f32 	%f28, %f27, %f26;
	mul.f32 	%f29, %f28, %f28;
	sub.f32 	%f30, %f24, %f28;
	add.f32 	%f31, %f30, %f30;
	neg.f32 	%f32, %f28;
	fma.rn.f32 	%f33, %f32, %f24, %f31;
	mul.rn.f32 	%f34, %f26, %f33;
	fma.rn.f32 	%f35, %f29, 0f3A2C32E4, 0f3B52E7DB;
	fma.rn.f32 	%f36, %f35, %f29, 0f3C93BB73;
	fma.rn.f32 	%f37, %f36, %f29, 0f3DF6384F;
	mul.rn.f32 	%f38, %f37, %f29;
	fma.rn.f32 	%f39, %f28, 0f3FB8AA3B, %f23;
	sub.f32 	%f40, %f23, %f39;
	fma.rn.f32 	%f41, %f28, 0f3FB8AA3B, %f40;
	fma.rn.f32 	%f42, %f34, 0f3FB8AA3B, %f41;
	fma.rn.f32 	%f43, %f28, 0f32A55E34, %f42;
	mul.f32 	%f44, %f38, 0f40400000;
	fma.rn.f32 	%f45, %f44, %f34, %f43;
	fma.rn.f32 	%f46, %f38, %f28, %f45;
	add.rn.f32 	%f47, %f39, %f46;
	neg.f32 	%f48, %f39;
	add.rn.f32 	%f49, %f47, %f48;
	neg.f32 	%f50, %f49;
	add.rn.f32 	%f51, %f46, %f50;
	mul.rn.f32 	%f52, %f47, %f174;
	neg.f32 	%f53, %f52;
	fma.rn.f32 	%f54, %f47, %f174, %f53;
	fma.rn.f32 	%f55, %f51, %f174, %f54;
	cvt.rni.f32.f32 	%f56, %f52;
	sub.f32 	%f57, %f52, %f56;
	add.f32 	%f58, %f57, %f55;
	fma.rn.f32 	%f59, %f58, 0f391FCB8E, 0f3AAF85ED;
	fma.rn.f32 	%f60, %f59, %f58, 0f3C1D9856;
	fma.rn.f32 	%f61, %f60, %f58, 0f3D6357BB;
	fma.rn.f32 	%f62, %f61, %f58, 0f3E75FDEC;
	fma.rn.f32 	%f63, %f62, %f58, 0f3F317218;
	fma.rn.f32 	%f64, %f63, %f58, 0f3F800000;
	cvt.rzi.s32.f32 	%r13, %f56;
	setp.gt.f32 	%p6, %f56, 0f00000000;
	selp.b32 	%r14, 0, -2097152000, %p6;
	add.s32 	%r15, %r14, 2130706432;
	mov.b32 	%f65, %r15;
	mul.f32 	%f66, %f64, %f65;
	shl.b32 	%r16, %r13, 23;
	sub.s32 	%r17, %r16, %r14;
	mov.b32 	%f67, %r17;
	mul.f32 	%f68, %f66, %f67;
	abs.f32 	%f69, %f52;
	setp.gt.f32 	%p7, %f69, 0f43180000;
	setp.lt.f32 	%p8, %f52, 0f00000000;
	selp.f32 	%f70, 0f00000000, 0f7F800000, %p8;
	selp.f32 	%f71, %f70, %f68, %p7;
	setp.eq.f32 	%p9, %f6, 0f3F800000;
	setp.eq.f32 	%p10, %f174, 0f00000000;
	or.pred  	%p11, %p9, %p10;
	setp.nan.f32 	%p12, %f16, %f16;
	abs.f32 	%f72, %f174;
	setp.nan.f32 	%p13, %f72, %f72;
	setp.eq.f32 	%p14, %f6, 0f00000000;
	setp.eq.f32 	%p15, %f16, 0f7F800000;
	or.pred  	%p16, %p14, %p15;
	setp.eq.f32 	%p17, %f6, 0fBF800000;
	setp.eq.f32 	%p18, %f72, 0f7F800000;
	and.pred  	%p19, %p17, %p18;
	setp.geu.f32 	%p20, %f6, 0f00000000;
	neg.f32 	%f74, %f71;
	selp.f32 	%f75, %f71, %f74, %p4;
	cvt.rmi.f32.f32 	%f76, %f174;
	setp.neu.f32 	%p21, %f174, %f76;
	selp.f32 	%f77, 0f7FFFFFFF, %f75, %p21;
	add.f32 	%f78, %f6, %f6;
	mov.b32 	%r18, %f78;
	setp.lt.f32 	%p22, %f174, 0f00000000;
	xor.b32  	%r19, %r18, 2139095040;
	selp.b32 	%r20, %r19, %r18, %p22;
	and.b32  	%r21, %r20, 2147483647;
	selp.b32 	%r22, %r21, %r20, %p4;
	mov.b32 	%f79, %r22;
	add.rn.f32 	%f80, %f6, %f174;
	cvt.f64.f32 	%fd5, %f7;
	sub.f64 	%fd2, %fd4, %fd5;
	abs.f32 	%f81, %f7;
	setp.lt.f32 	%p23, %f81, 0f00800000;
	mul.f32 	%f83, %f81, 0f4B800000;
	selp.f32 	%f84, %f83, %f81, %p23;
	selp.f32 	%f85, 0fC1C00000, 0f00000000, %p23;
	mov.b32 	%r23, %f84;
	add.s32 	%r24, %r23, -1060439283;
	and.b32  	%r25, %r24, -8388608;
	sub.s32 	%r26, %r23, %r25;
	mov.b32 	%f86, %r26;
	cvt.rn.f32.s32 	%f87, %r25;
	fma.rn.f32 	%f88, %f87, 0f34000000, %f85;
	add.f32 	%f89, %f86, 0fBF800000;
	add.f32 	%f90, %f86, 0f3F800000;
	rcp.approx.ftz.f32 	%f91, %f90;
	add.f32 	%f92, %f89, %f89;
	mul.f32 	%f93, %f92, %f91;
	mul.f32 	%f94, %f93, %f93;
	sub.f32 	%f95, %f89, %f93;
	add.f32 	%f96, %f95, %f95;
	neg.f32 	%f97, %f93;
	fma.rn.f32 	%f98, %f97, %f89, %f96;
	mul.rn.f32 	%f99, %f91, %f98;
	fma.rn.f32 	%f100, %f94, 0f3A2C32E4, 0f3B52E7DB;
	fma.rn.f32 	%f101, %f100, %f94, 0f3C93BB73;
	fma.rn.f32 	%f102, %f101, %f94, 0f3DF6384F;
	mul.rn.f32 	%f103, %f102, %f94;
	fma.rn.f32 	%f104, %f93, 0f3FB8AA3B, %f88;
	sub.f32 	%f105, %f88, %f104;
	fma.rn.f32 	%f106, %f93, 0f3FB8AA3B, %f105;
	fma.rn.f32 	%f107, %f99, 0f3FB8AA3B, %f106;
	fma.rn.f32 	%f108, %f93, 0f32A55E34, %f107;
	mul.f32 	%f109, %f103, 0f40400000;
	fma.rn.f32 	%f110, %f109, %f99, %f108;
	fma.rn.f32 	%f111, %f103, %f93, %f110;
	add.rn.f32 	%f112, %f104, %f111;
	neg.f32 	%f113, %f104;
	add.rn.f32 	%f114, %f112, %f113;
	neg.f32 	%f115, %f114;
	add.rn.f32 	%f116, %f111, %f115;
	mul.rn.f32 	%f117, %f112, %f174;
	neg.f32 	%f118, %f117;
	fma.rn.f32 	%f119, %f112, %f174, %f118;
	fma.rn.f32 	%f120, %f116, %f174, %f119;
	cvt.rni.f32.f32 	%f121, %f117;
	sub.f32 	%f122, %f117, %f121;
	add.f32 	%f123, %f122, %f120;
	fma.rn.f32 	%f124, %f123, 0f391FCB8E, 0f3AAF85ED;
	fma.rn.f32 	%f125, %f124, %f123, 0f3C1D9856;
	fma.rn.f32 	%f126, %f125, %f123, 0f3D6357BB;
	fma.rn.f32 	%f127, %f126, %f123, 0f3E75FDEC;
	fma.rn.f32 	%f128, %f127, %f123, 0f3F317218;
	fma.rn.f32 	%f129, %f128, %f123, 0f3F800000;
	cvt.rzi.s32.f32 	%r27, %f121;
	setp.gt.f32 	%p24, %f121, 0f00000000;
	selp.b32 	%r28, 0, -2097152000, %p24;
	add.s32 	%r29, %r28, 2130706432;
	mov.b32 	%f130, %r29;
	mul.f32 	%f131, %f129, %f130;
	shl.b32 	%r30, %r27, 23;
	sub.s32 	%r31, %r30, %r28;
	mov.b32 	%f132, %r31;
	mul.f32 	%f133, %f131, %f132;
	abs.f32 	%f134, %f117;
	setp.gt.f32 	%p25, %f134, 0f43180000;
	setp.lt.f32 	%p26, %f117, 0f00000000;
	selp.f32 	%f135, 0f00000000, 0f7F800000, %p26;
	selp.f32 	%f136, %f135, %f133, %p25;
	setp.eq.f32 	%p27, %f7, 0f3F800000;
	or.pred  	%p28, %p27, %p10;
	setp.nan.f32 	%p29, %f81, %f81;
	setp.eq.f32 	%p30, %f7, 0f00000000;
	setp.eq.f32 	%p31, %f81, 0f7F800000;
	or.pred  	%p32, %p30, %p31;
	setp.eq.f32 	%p33, %f7, 0fBF800000;
	and.pred  	%p34, %p33, %p18;
	setp.geu.f32 	%p35, %f7, 0f00000000;
	neg.f32 	%f137, %f136;
	selp.f32 	%f138, %f136, %f137, %p4;
	selp.f32 	%f139, 0f7FFFFFFF, %f138, %p21;
	add.f32 	%f140, %f7, %f7;
	mov.b32 	%r32, %f140;
	xor.b32  	%r33, %r32, 2139095040;
	selp.b32 	%r34, %r33, %r32, %p22;
	and.b32  	%r35, %r34, 2147483647;
	selp.b32 	%r36, %r35, %r34, %p4;
	mov.b32 	%f141, %r36;
	add.rn.f32 	%f142, %f7, %f174;
	mov.u32 	%r37, %nctaid.x;
	mul.lo.s32 	%r3, %r1, %r37;
	or.pred  	%p36, %p11, %p12;
	or.pred  	%p1, %p36, %p13;
	selp.f32 	%f1, 0f3F800000, %f80, %p11;
	selp.f32 	%f143, 0f3F800000, %f71, %p19;
	selp.f32 	%f144, %f79, %f143, %p16;
	selp.f32 	%f145, %f144, %f77, %p20;
	selp.f32 	%f146, %f144, %f145, %p19;
	selp.f32 	%f2, %f144, %f146, %p16;
	or.pred  	%p37, %p28, %p29;
	or.pred  	%p2, %p37, %p13;
	selp.f32 	%f3, 0f3F800000, %f142, %p28;
	selp.f32 	%f147, 0f3F800000, %f136, %p34;
	selp.f32 	%f148, %f141, %f147, %p32;
	selp.f32 	%f149, %f148, %f139, %p35;
	selp.f32 	%f150, %f148, %f149, %p34;
	selp.f32 	%f4, %f148, %f150, %p32;
	cvta.to.global.u64 	%rd1, %rd17;
	cvta.to.global.u64 	%rd2, %rd16;
	cvta.to.global.u64 	%rd3, %rd14;
	selp.f32 	%f155, %f1, %f2, %p1;
	cvt.f64.f32 	%fd10, %f155;
	selp.f32 	%f162, %f3, %f4, %p2;
$L__BB24_2:
	ld.param.f32 	%f175, [adamfloat_param_10];
	ld.param.f32 	%f173, [adamfloat_param_8];
	ld.param.f32 	%f172, [adamfloat_param_5];
	ld.param.u64 	%rd15, [adamfloat_param_2];
	cvta.to.global.u64 	%rd8, %rd15;
	mul.wide.s32 	%rd9, %r38, 4;
	add.s64 	%rd10, %rd8, %rd9;
	ld.global.f32 	%f151, [%rd10];
	mul.f32 	%f152, %f6, %f151;
	cvt.f64.f32 	%fd6, %f152;
	add.s64 	%rd11, %rd1, %rd9;
	ld.global.f32 	%f153, [%rd11];
	cvt.f64.f32 	%fd7, %f153;
	fma.rn.f64 	%fd8, %fd1, %fd7, %fd6;
	cvt.rn.f32.f64 	%f154, %fd8;
	st.global.f32 	[%rd10], %f154;
	cvt.f64.f32 	%fd9, %f154;
	mov.f64 	%fd11, 0d3FF0000000000000;
	sub.f64 	%fd12, %fd11, %fd10;
	div.rn.f64 	%fd13, %fd9, %fd12;
	cvt.rn.f32.f64 	%f156, %fd13;
	add.s64 	%rd12, %rd2, %rd9;
	ld.global.f32 	%f157, [%rd12];
	mul.f32 	%f158, %f7, %f157;
	cvt.f64.f32 	%fd14, %f158;
	ld.global.f32 	%f159, [%rd11];
	mul.f32 	%f160, %f159, %f159;
	cvt.f64.f32 	%fd15, %f160;
	fma.rn.f64 	%fd16, %fd2, %fd15, %fd14;
	cvt.rn.f32.f64 	%f161, %fd16;
	st.global.f32 	[%rd12], %f161;
	cvt.f64.f32 	%fd17, %f161;
	cvt.f64.f32 	%fd18, %f162;
	sub.f64 	%fd19, %fd11, %fd18;
	div.rn.f64 	%fd20, %fd17, %fd19;
	cvt.rn.f32.f64 	%f163, %fd20;
	mul.f32 	%f164, %f172, %f156;
	sqrt.rn.f32 	%f165, %f163;
	add.f32 	%f166, %f173, %f165;
	div.rn.f32 	%f167, %f164, %f166;
	add.s64 	%rd13, %rd3, %rd9;
	ld.global.f32 	%f168, [%rd13];
	sub.f32 	%f169, %f168, %f167;
	st.global.f32 	[%rd13], %f169;
	ld.global.f32 	%f170, [%rd11];
	mul.f32 	%f171, %f175, %f170;
	st.global.f32 	[%rd11], %f171;
	add.s32 	%r38, %r38, %r3;
	setp.lt.s32 	%p38, %r38, %r6;
	@%p38 bra 	$L__BB24_2;
$L__BB24_3:
	ret;

}
	// .globl	adamhalf
.visible .entry adamhalf(
	.param .u32 adamhalf_param_0,
	.param .u64 .ptr .align 1 adamhalf_param_1,
	.param .u64 .ptr .align 1 adamhalf_param_2,
	.param .u64 .ptr .align 1 adamhalf_param_3,
	.param .u64 .ptr .align 1 adamhalf_param_4,
	.param .align 2 .b8 adamhalf_param_5[2],
	.param .align 2 .b8 adamhalf_param_6[2],
	.param .align 2 .b8 adamhalf_param_7[2],
	.param .align 2 .b8 adamhalf_param_8[2],
	.param .align 2 .b8 adamhalf_param_9[2],
	.param .align 2 .b8 adamhalf_param_10[2]
)
{
	.reg .pred 	%p<41>;
	.reg .b16 	%rs<111>;
	.reg .b32 	%r<39>;
	.reg .b32 	%f<193>;
	.reg .b64 	%rd<20>;
	.reg .b64 	%fd<2>;

	ld.param.u16 	%rs25, [adamhalf_param_10];
	ld.param.u16 	%rs24, [adamhalf_param_9];
	ld.param.u16 	%rs23, [adamhalf_param_8];
	ld.param.u16 	%rs22, [adamhalf_param_7];
	ld.param.u16 	%rs21, [adamhalf_param_6];
	ld.param.u16 	%rs20, [adamhalf_param_5];
	ld.param.u32 	%r6, [adamhalf_param_0];
	mov.u32 	%r7, %ctaid.x;
	mov.u32 	%r1, %ntid.x;
	mov.u32 	%r8, %tid.x;
	mad.lo.s32 	%r38, %r7, %r1, %r8;
	setp.ge.s32 	%p3, %r38, %r6;
	@%p3 bra 	$L__BB25_12;
	ld.param.u64 	%rd19, [adamhalf_param_4];
	ld.param.u64 	%rd17, [adamhalf_param_2];
	ld.param.u64 	%rd16, [adamhalf_param_1];
	mov.f64 	%fd1, 0d3FF0000000000000;
	// begin inline asm
	{  cvt.rn.f16.f64 %rs26, %fd1;}

	// end inline asm
	// begin inline asm
	{sub.f16 %rs27,%rs26,%rs21;
}
	// end inline asm
	// begin inline asm
	{  cvt.f32.f16 %f17, %rs21;}

	// end inline asm
	// begin inline asm
	{  cvt.f32.f16 %f18, %rs24;}

	// end inline asm
	mul.f32 	%f20, %f18, 0f3F000000;
	cvt.rzi.f32.f32 	%f21, %f20;
	add.f32 	%f22, %f21, %f21;
	sub.f32 	%f23, %f18, %f22;
	abs.f32 	%f24, %f23;
	setp.neu.f32 	%p4, %f24, 0f3F800000;
	abs.f32 	%f25, %f17;
	setp.lt.f32 	%p5, %f25, 0f00800000;
	mul.f32 	%f27, %f25, 0f4B800000;
	selp.f32 	%f28, %f27, %f25, %p5;
	selp.f32 	%f29, 0fC1C00000, 0f00000000, %p5;
	mov.b32 	%r9, %f28;
	add.s32 	%r10, %r9, -1060439283;
	and.b32  	%r11, %r10, -8388608;
	sub.s32 	%r12, %r9, %r11;
	mov.b32 	%f30, %r12;
	cvt.rn.f32.s32 	%f31, %r11;
	fma.rn.f32 	%f32, %f31, 0f34000000, %f29;
	add.f32 	%f33, %f30, 0fBF800000;
	add.f32 	%f34, %f30, 0f3F800000;
	rcp.approx.ftz.f32 	%f35, %f34;
	add.f32 	%f36, %f33, %f33;
	mul.f32 	%f37, %f36, %f35;
	mul.f32 	%f38, %f37, %f37;
	sub.f32 	%f39, %f33, %f37;
	add.f32 	%f40, %f39, %f39;
	neg.f32 	%f41, %f37;
	fma.rn.f32 	%f42, %f41, %f33, %f40;
	mul.rn.f32 	%f43, %f35, %f42;
	fma.rn.f32 	%f44, %f38, 0f3A2C32E4, 0f3B52E7DB;
	fma.rn.f32 	%f45, %f44, %f38, 0f3C93BB73;
	fma.rn.f32 	%f46, %f45, %f38, 0f3DF6384F;
	mul.rn.f32 	%f47, %f46, %f38;
	fma.rn.f32 	%f48, %f37, 0f3FB8AA3B, %f32;
	sub.f32 	%f49, %f32, %f48;
	fma.rn.f32 	%f50, %f37, 0f3FB8AA3B, %f49;
	fma.rn.f32 	%f51, %f43, 0f3FB8AA3B, %f50;
	fma.rn.f32 	%f52, %f37, 0f32A55E34, %f51;
	mul.f32 	%f53, %f47, 0f40400000;
	fma.rn.f32 	%f54, %f53, %f43, %f52;
	fma.rn.f32 	%f55, %f47, %f37, %f54;
	add.rn.f32 	%f56, %f48, %f55;
	neg.f32 	%f57, %f48;
	add.rn.f32 	%f58, %f56, %f57;
	neg.f32 	%f59, %f58;
	add.rn.f32 	%f60, %f55, %f59;
	mul.rn.f32 	%f61, %f56, %f18;
	neg.f32 	%f62, %f61;
	fma.rn.f32 	%f63, %f56, %f18, %f62;
	fma.rn.f32 	%f64, %f60, %f18, %f63;
	cvt.rni.f32.f32 	%f65, %f61;
	sub.f32 	%f66, %f61, %f65;
	add.f32 	%f67, %f66, %f64;
	fma.rn.f32 	%f68, %f67, 0f391FCB8E, 0f3AAF85ED;
	fma.rn.f32 	%f69, %f68, %f67, 0f3C1D9856;
	fma.rn.f32 	%f70, %f69, %f67, 0f3D6357BB;
	fma.rn.f32 	%f71, %f70, %f67, 0f3E75FDEC;
	fma.rn.f32 	%f72, %f71, %f67, 0f3F317218;
	fma.rn.f32 	%f73, %f72, %f67, 0f3F800000;
	cvt.rzi.s32.f32 	%r13, %f65;
	setp.gt.f32 	%p6, %f65, 0f00000000;
	selp.b32 	%r14, 0, -2097152000, %p6;
	add.s32 	%r15, %r14, 2130706432;
	mov.b32 	%f74, %r15;
	mul.f32 	%f75, %f73, %f74;
	shl.b32 	%r16, %r13, 23;
	sub.s32 	%r17, %r16, %r14;
	mov.b32 	%f76, %r17;
	mul.f32 	%f77, %f75, %f76;
	abs.f32 	%f78, %f61;
	setp.gt.f32 	%p7, %f78, 0f43180000;
	setp.lt.f32 	%p8, %f61, 0f00000000;
	selp.f32 	%f79, 0f00000000, 0f7F800000, %p8;
	selp.f32 	%f80, %f79, %f77, %p7;
	setp.eq.f32 	%p9, %f17, 0f3F800000;
	setp.eq.f32 	%p10, %f18, 0f00000000;
	or.pred  	%p11, %p9, %p10;
	setp.nan.f32 	%p12, %f25, %f25;
	abs.f32 	%f81, %f18;
	setp.nan.f32 	%p13, %f81, %f81;
	setp.eq.f32 	%p14, %f17, 0f00000000;
	setp.eq.f32 	%p15, %f25, 0f7F800000;
	setp.eq.f32 	%p16, %f17, 0fBF800000;
	setp.eq.f32 	%p17, %f81, 0f7F800000;
	setp.geu.f32 	%p18, %f17, 0f00000000;
	neg.f32 	%f83, %f80;
	selp.f32 	%f84, %f80, %f83, %p4;
	cvt.rmi.f32.f32 	%f85, %f18;
	setp.neu.f32 	%p19, %f18, %f85;
	selp.f32 	%f86, 0f7FFFFFFF, %f84, %p19;
	add.f32 	%f87, %f17, %f17;
	mov.b32 	%r18, %f87;
	setp.lt.f32 	%p20, %f18, 0f00000000;
	xor.b32  	%r19, %r18, 2139095040;
	selp.b32 	%r20, %r19, %r18, %p20;
	and.b32  	%r21, %r20, 2147483647;
	selp.b32 	%r22, %r21, %r20, %p4;
	mov.b32 	%f88, %r22;
	add.rn.f32 	%f89, %f17, %f18;
	// begin inline asm
	{sub.f16 %rs32,%rs26,%rs22;
}
	// end inline asm
	// begin inline asm
	{  cvt.f32.f16 %f19, %rs22;}

	// end inline asm
	abs.f32 	%f90, %f19;
	setp.lt.f32 	%p21, %f90, 0f00800000;
	mul.f32 	%f92, %f90, 0f4B800000;
	selp.f32 	%f93, %f92, %f90, %p21;
	selp.f32 	%f94, 0fC1C00000, 0f00000000, %p21;
	mov.b32 	%r23, %f93;
	add.s32 	%r24, %r23, -1060439283;
	and.b32  	%r25, %r24, -8388608;
	sub.s32 	%r26, %r23, %r25;
	mov.b32 	%f95, %r26;
	cvt.rn.f32.s32 	%f96, %r25;
	fma.rn.f32 	%f97, %f96, 0f34000000, %f94;
	add.f32 	%f98, %f95, 0fBF800000;
	add.f32 	%f99, %f95, 0f3F800000;
	rcp.approx.ftz.f32 	%f100, %f99;
	add.f32 	%f101, %f98, %f98;
	mul.f32 	%f102, %f101, %f100;
	mul.f32 	%f103, %f102, %f102;
	sub.f32 	%f104, %f98, %f102;
	add.f32 	%f105, %f104, %f104;
	neg.f32 	%f106, %f102;
	fma.rn.f32 	%f107, %f106, %f98, %f105;
	mul.rn.f32 	%f108, %f100, %f107;
	fma.rn.f32 	%f109, %f103, 0f3A2C32E4, 0f3B52E7DB;
	fma.rn.f32 	%f110, %f109, %f103, 0f3C93BB73;
	fma.rn.f32 	%f111, %f110, %f103, 0f3DF6384F;
	mul.rn.f32 	%f112, %f111, %f103;
	fma.rn.f32 	%f113, %f102, 0f3FB8AA3B, %f97;
	sub.f32 	%f114, %f97, %f113;
	fma.rn.f32 	%f115, %f102, 0f3FB8AA3B, %f114;
	fma.rn.f32 	%f116, %f108, 0f3FB8AA3B, %f115;
	fma.rn.f32 	%f117, %f102, 0f32A55E34, %f116;
	mul.f32 	%f118, %f112, 0f40400000;
	fma.rn.f32 	%f119, %f118, %f108, %f117;
	fma.rn.f32 	%f120, %f112, %f102, %f119;
	add.rn.f32 	%f121, %f113, %f120;
	neg.f32 	%f122, %f113;
	add.rn.f32 	%f123, %f121, %f122;
	neg.f32 	%f124, %f123;
	add.rn.f32 	%f125, %f120, %f124;
	mul.rn.f32 	%f126, %f121, %f18;
	neg.f32 	%f127, %f126;
	fma.rn.f32 	%f128, %f121, %f18, %f127;
	fma.rn.f32 	%f129, %f125, %f18, %f128;
	cvt.rni.f32.f32 	%f130, %f126;
	sub.f32 	%f131, %f126, %f130;
	add.f32 	%f132, %f131, %f129;
	fma.rn.f32 	%f133, %f132, 0f391FCB8E, 0f3AAF85ED;
	fma.rn.f32 	%f134, %f133, %f132, 0f3C1D9856;
	fma.rn.f32 	%f135, %f134, %f132, 0f3D6357BB;
	fma.rn.f32 	%f136, %f135, %f132, 0f3E75FDEC;
	fma.rn.f32 	%f137, %f136, %f132, 0f3F317218;
	fma.rn.f32 	%f138, %f137, %f132, 0f3F800000;
	cvt.rzi.s32.f32 	%r27, %f130;
	setp.gt.f32 	%p22, %f130, 0f00000000;
	selp.b32 	%r28, 0, -2097152000, %p22;
	add.s32 	%r29, %r28, 2130706432;
	mov.b32 	%f139, %r29;
	mul.f32 	%f140, %f138, %f139;
	shl.b32 	%r30, %r27, 23;
	sub.s32 	%r31, %r30, %r28;
	mov.b32 	%f141, %r31;
	mul.f32 	%f142, %f140, %f141;
	abs.f32 	%f143, %f126;
	setp.gt.f32 	%p23, %f143, 0f43180000;
	setp.lt.f32 	%p24, %f126, 0f00000000;
	selp.f32 	%f144, 0f00000000, 0f7F800000, %p24;
	selp.f32 	%f145, %f144, %f142, %p23;
	setp.eq.f32 	%p25, %f19, 0f3F800000;
	or.pred  	%p26, %p25, %p10;
	setp.nan.f32 	%p27, %f90, %f90;
	setp.eq.f32 	%p28, %f19, 0f00000000;
	setp.eq.f32 	%p29, %f90, 0f7F800000;
	setp.eq.f32 	%p30, %f19, 0fBF800000;
	setp.geu.f32 	%p31, %f19, 0f00000000;
	neg.f32 	%f146, %f145;
	selp.f32 	%f147, %f145, %f146, %p4;
	selp.f32 	%f148, 0f7FFFFFFF, %f147, %p19;
	add.f32 	%f149, %f19, %f19;
	mov.b32 	%r32, %f149;
	xor.b32  	%r33, %r32, 2139095040;
	selp.b32 	%r34, %r33, %r32, %p20;
	and.b32  	%r35, %r34, 2147483647;
	selp.b32 	%r36, %r35, %r34, %p4;
	mov.b32 	%f150, %r36;
	add.rn.f32 	%f151, %f19, %f18;
	mov.u32 	%r37, %nctaid.x;
	mul.lo.s32 	%r3, %r1, %r37;
	or.pred  	%p32, %p11, %p12;
	or.pred  	%p1, %p32, %p13;
	selp.f32 	%f1, 0f3F800000, %f89, %p11;
	selp.f32 	%f152, %f80, %f86, %p18;
	selp.f32 	%f153, 0f3F800000, %f152, %p17;
	selp.f32 	%f154, %f153, %f152, %p16;
	selp.f32 	%f155, %f88, %f154, %p15;
	selp.f32 	%f2, %f88, %f155, %p14;
	or.pred  	%p33, %p26, %p27;
	or.pred  	%p2, %p33, %p13;
	selp.f32 	%f3, 0f3F800000, %f151, %p26;
	selp.f32 	%f156, %f145, %f148, %p31;
	selp.f32 	%f157, 0f3F800000, %f156, %p17;
	selp.f32 	%f158, %f157, %f156, %p30;
	selp.f32 	%f159, %f150, %f158, %p29;
	selp.f32 	%f4, %f150, %f159, %p28;
	cvta.to.global.u64 	%rd1, %rd17;
	cvta.to.global.u64 	%rd2, %rd19;
	cvta.to.global.u64 	%rd3, %rd16;
	selp.f32 	%f166, %f1, %f2, %p1;
	selp.f32 	%f178, %f3, %f4, %p2;
$L__BB25_2:
	mul.wide.s32 	%rd9, %r38, 2;
	add.s64 	%rd10, %rd1, %rd9;
	ld.global.u16 	%rs41, [%rd10];
	add.s64 	%rd4, %rd2, %rd9;
	ld.global.u16 	%rs38, [%rd4];
	// begin inline asm
	{mul.f16 %rs36,%rs27,%rs38;
}
	// end inline asm
	// begin inline asm
	{fma.rn.f16 %rs39,%rs21,%rs41,%rs36;
}
	// end inline asm
	st.global.u16 	[%rd10], %rs39;
	mov.f32 	%f167, 0f3F800000;
	sub.f32 	%f160, %f167, %f166;
	// begin inline asm
	{  cvt.rn.f16.f32 %rs43, %f160;}

	// end inline asm
	// begin inline asm
	{  cvt.f32.f16 %f161, %rs39;}

	// end inline asm
	// begin inline asm
	{  cvt.f32.f16 %f162, %rs43;}

	// end inline asm
	// begin inline asm
	{rcp.approx.ftz.f32 %f163, %f162;
}
	// end inline asm
	mul.f32 	%f165, %f161, %f163;
	// begin inline asm
	{  cvt.rn.f16.f32 %rs108, %f165;}

	// end inline asm
	// begin inline asm
	{abs.f16 %rs47,%rs108;
}
	// end inline asm
	mov.b16 	%rs51, 143;
	// begin inline asm
	{ .reg .pred __$temp3;
  setp.lt.f16  __$temp3, %rs47, %rs51;
  selp.u16 %rs49, 1, 0, __$temp3;}
	// end inline asm
	setp.eq.s16 	%p34, %rs49, 0;
	@%p34 bra 	$L__BB25_5;
	mov.f32 	%f168, 0f00000000;
	// begin inline asm
	{  cvt.rn.f16.f32 %rs52, %f168;}

	// end inline asm
	// begin inline asm
	{ .reg .pred __$temp3;
  setp.lt.f16  __$temp3, %rs52, %rs47;
  selp.u16 %rs53, 1, 0, __$temp3;}
	// end inline asm
	setp.eq.s16 	%p35, %rs53, 0;
	@%p35 bra 	$L__BB25_5;
	neg.f32 	%f170, %f162;
	fma.rn.f32 	%f171, %f170, %f165, %f161;
	fma.rn.f32 	%f169, %f163, %f171, %f165;
	// begin inline asm
	{  cvt.rn.f16.f32 %rs108, %f169;}

	// end inline asm
$L__BB25_5:
	ld.param.u64 	%rd18, [adamhalf_param_3];
	cvta.to.global.u64 	%rd11, %rd18;
	add.s64 	%rd13, %rd11, %rd9;
	ld.global.u16 	%rs65, [%rd13];
	ld.global.u16 	%rs58, [%rd4];
	// begin inline asm
	{mul.f16 %rs57,%rs58,%rs58;
}
	// end inline asm
	// begin inline asm
	{mul.f16 %rs60,%rs32,%rs57;
}
	// end inline asm
	// begin inline asm
	{fma.rn.f16 %rs63,%rs22,%rs65,%rs60;
}
	// end inline asm
	st.global.u16 	[%rd13], %rs63;
	mov.f32 	%f179, 0f3F800000;
	sub.f32 	%f172, %f179, %f178;
	// begin inline asm
	{  cvt.rn.f16.f32 %rs67, %f172;}

	// end inline asm
	// begin inline asm
	{  cvt.f32.f16 %f173, %rs63;}

	// end inline asm
	// begin inline asm
	{  cvt.f32.f16 %f174, %rs67;}

	// end inline asm
	// begin inline asm
	{rcp.approx.ftz.f32 %f175, %f174;
}
	// end inline asm
	mul.f32 	%f177, %f173, %f175;
	// begin inline asm
	{  cvt.rn.f16.f32 %rs109, %f177;}

	// end inline asm
	// begin inline asm
	{abs.f16 %rs71,%rs109;
}
	// end inline asm
	mov.b16 	%rs75, 143;
	// begin inline asm
	{ .reg .pred __$temp3;
  setp.lt.f16  __$temp3, %rs71, %rs75;
  selp.u16 %rs73, 1, 0, __$temp3;}
	// end inline asm
	setp.eq.s16 	%p36, %rs73, 0;
	@%p36 bra 	$L__BB25_8;
	mov.f32 	%f180, 0f00000000;
	// begin inline asm
	{  cvt.rn.f16.f32 %rs76, %f180;}

	// end inline asm
	// begin inline asm
	{ .reg .pred __$temp3;
  setp.lt.f16  __$temp3, %rs76, %rs71;
  selp.u16 %rs77, 1, 0, __$temp3;}
	// end inline asm
	setp.eq.s16 	%p37, %rs77, 0;
	@%p37 bra 	$L__BB25_8;
	neg.f32 	%f182, %f174;
	fma.rn.f32 	%f183, %f182, %f177, %f173;
	fma.rn.f32 	%f181, %f175, %f183, %f177;
	// begin inline asm
	{  cvt.rn.f16.f32 %rs109, %f181;}

	// end inline asm
$L__BB25_8:
	// begin inline asm
	{mul.f16 %rs81,%rs20,%rs108;
}
	// end inline asm
	// begin inline asm
	{.reg.b32         f;        
 .reg.b16         r;        
  mov.b16         r,%rs109;     
  cvt.f32.f16     f,r;      
  sqrt.approx.ftz.f32   f,f;  
  cvt.rn.f16.f32      r,f;  
  mov.b16         %rs84,r;     
}
	// end inline asm
	// begin inline asm
	{add.f16 %rs86,%rs84,%rs23;
}
	// end inline asm
	// begin inline asm
	{  cvt.f32.f16 %f184, %rs81;}

	// end inline asm
	// begin inline asm
	{  cvt.f32.f16 %f185, %rs86;}

	// end inline asm
	// begin inline asm
	{rcp.approx.ftz.f32 %f186, %f185;
}
	// end inline asm
	mul.f32 	%f188, %f184, %f186;
	// begin inline asm
	{  cvt.rn.f16.f32 %rs110, %f188;}

	// end inline asm
	// begin inline asm
	{abs.f16 %rs92,%rs110;
}
	// end inline asm
	mov.b16 	%rs96, 143;
	// begin inline asm
	{ .reg .pred __$temp3;
  setp.lt.f16  __$temp3, %rs92, %rs96;
  selp.u16 %rs94, 1, 0, __$temp3;}
	// end inline asm
	setp.eq.s16 	%p38, %rs94, 0;
	@%p38 bra 	$L__BB25_11;
	mov.f32 	%f189, 0f00000000;
	// begin inline asm
	{  cvt.rn.f16.f32 %rs97, %f189;}

	// end inline asm
	// begin inline asm
	{ .reg .pred __$temp3;
  setp.lt.f16  __$temp3, %rs97, %rs92;
  selp.u16 %rs98, 1, 0, __$temp3;}
	// end inline asm
	setp.eq.s16 	%p39, %rs98, 0;
	@%p39 bra 	$L__BB25_11;
	neg.f32 	%f191, %f185;
	fma.rn.f32 	%f192, %f191, %f188, %f184;
	fma.rn.f32 	%f190, %f186, %f192, %f188;
	// begin inline asm
	{  cvt.rn.f16.f32 %rs110, %f190;}

	// end inline asm
$L__BB25_11:
	add.s64 	%rd15, %rd3, %rd9;
	ld.global.u16 	%rs104, [%rd15];
	// begin inline asm
	{add.f16 %rs102,%rs110,%rs104;
}
	// end inline asm
	st.global.u16 	[%rd15], %rs102;
	ld.global.u16 	%rs107, [%rd4];
	// begin inline asm
	{mul.f16 %rs105,%rs25,%rs107;
}
	// end inline asm
	st.global.u16 	[%rd4], %rs105;
	add.s32 	%r38, %r38, %r3;
	setp.lt.s32 	%p40, %r38, %r6;
	@%p40 bra 	$L__BB25_2;
$L__BB25_12:
	ret;

}
	// .globl	adadeltafloat
.visible .entry adadeltafloat(
	.param .u32 adadeltafloat_param_0,
	.param .u64 .ptr .align 1 adadeltafloat_param_1,
	.param .u64 .ptr .align 1 adadeltafloat_param_2,
	.param .u64 .ptr .align 1 adadeltafloat_param_3,
	.param .u64 .ptr .align 1 adadeltafloat_param_4,
	.param .f32 adadeltafloat_param_5,
	.param .f32 adadeltafloat_param_6,
	.param .f32 adadeltafloat_param_7
)
{
	.reg .pred 	%p<3>;
	.reg .b32 	%r<11>;
	.reg .b32 	%f<15>;
	.reg .b64 	%rd<11>;

	ld.param.u32 	%r6, [adadeltafloat_param_0];
	ld.param.u64 	%rd4, [adadeltafloat_param_1];
	ld.param.u64 	%rd5, [adadeltafloat_param_2];
	ld.param.u64 	%rd6, [adadeltafloat_param_4];
	ld.param.f32 	%f1, [adadeltafloat_param_5];
	ld.param.f32 	%f2, [adadeltafloat_param_6];
	ld.param.f32 	%f3, [adadeltafloat_param_7];
	mov.u32 	%r7, %ctaid.x;
	mov.u32 	%r1, %ntid.x;
	mov.u32 	%r8, %tid.x;
	mad.lo.s32 	%r10, %r7, %r1, %r8;
	setp.ge.s32 	%p1, %r10, %r6;
	@%p1 bra 	$L__BB26_3;
	mov.u32 	%r9, %nctaid.x;
	mul.lo.s32 	%r3, %r1, %r9;
	cvta.to.global.u64 	%rd1, %rd5;
	cvta.to.global.u64 	%rd2, %rd6;
	cvta.to.global.u64 	%rd3, %rd4;
$L__BB26_2:
	mul.wide.s32 	%rd7, %r10, 4;
	add.s64 	%rd8, %rd1, %rd7;
	ld.global.f32 	%f4, [%rd8];
	add.s64 	%rd9, %rd2, %rd7;
	ld.global.f32 	%f5, [%rd9];
	fma.rn.f32 	%f6, %f5, %f5, %f4;
	st.global.f32 	[%rd8], %f6;
	ld.global.f32 	%f7, [%rd9];
	neg.f32 	%f8, %f7;
	mul.f32 	%f9, %f1, %f8;
	sqrt.rn.f32 	%f10, %f6;
	add.f32 	%f11, %f2, %f10;
	div.rn.f32 	%f12, %f9, %f11;
	add.s64 	%rd10, %rd3, %rd7;
	st.global.f32 	[%rd10], %f12;
	ld.global.f32 	%f13, [%rd9];
	mul.f32 	%f14, %f3, %f13;
	st.global.f32 	[%rd9], %f14;
	add.s32 	%r10, %r10, %r3;
	setp.lt.s32 	%p2, %r10, %r6;
	@%p2 bra 	$L__BB26_2;
$L__BB26_3:
	ret;

}
	// .globl	adadeltahalf
.visible .entry adadeltahalf(
	.param .u32 adadeltahalf_param_0,
	.param .u64 .ptr .align 1 adadeltahalf_param_1,
	.param .u64 .ptr .align 1 adadeltahalf_param_2,
	.param .u64 .ptr .align 1 adadeltahalf_param_3,
	.param .u64 .ptr .align 1 adadeltahalf_param_4,
	.param .align 2 .b8 adadeltahalf_param_5[2],
	.param .align 2 .b8 adadeltahalf_param_6[2],
	.param .align 2 .b8 adadeltahalf_param_7[2]
)
{
	.reg .pred 	%p<5>;
	.reg .b16 	%rs<42>;
	.reg .b32 	%r<11>;
	.reg .b32 	%f<14>;
	.reg .b64 	%rd<12>;

	ld.param.u16 	%rs10, [adadeltahalf_param_7];
	ld.param.u16 	%rs9, [adadeltahalf_param_6];
	ld.param.u16 	%rs8, [adadeltahalf_param_5];
	ld.param.u32 	%r6, [adadeltahalf_param_0];
	ld.param.u64 	%rd5, [adadeltahalf_param_1];
	ld.param.u64 	%rd6, [adadeltahalf_param_2];
	ld.param.u64 	%rd7, [adadeltahalf_param_4];
	mov.u32 	%r7, %ctaid.x;
	mov.u32 	%r1, %ntid.x;
	mov.u32 	%r8, %tid.x;
	mad.lo.s32 	%r10, %r7, %r1, %r8;
	setp.ge.s32 	%p1, %r10, %r6;
	@%p1 bra 	$L__BB27_6;
	mov.u32 	%r9, %nctaid.x;
	mul.lo.s32 	%r3, %r1, %r9;
	cvta.to.global.u64 	%rd1, %rd7;
	cvta.to.global.u64 	%rd2, %rd6;
	cvta.to.global.u64 	%rd3, %rd5;
$L__BB27_2:
	mul.wide.s32 	%rd8, %r10, 2;
	add.s64 	%rd4, %rd1, %rd8;
	ld.global.u16 	%rs12, [%rd4];
	add.s64 	%rd9, %rd2, %rd8;
	ld.global.u16 	%rs14, [%rd9];
	// begin inline asm
	{fma.rn.f16 %rs11,%rs12,%rs12,%rs14;
}
	// end inline asm
	st.global.u16 	[%rd9], %rs11;
	ld.global.u16 	%rs17, [%rd4];
	// begin inline asm
	{mul.f16 %rs15,%rs8,%rs17;
}
	// end inline asm
	// begin inline asm
	{neg.f16 %rs18,%rs15;
}
	// end inline asm
	// begin inline asm
	{.reg.b32         f;        
 .reg.b16         r;        
  mov.b16         r,%rs11;     
  cvt.f32.f16     f,r;      
  sqrt.approx.ftz.f32   f,f;  
  cvt.rn.f16.f32      r,f;  
  mov.b16         %rs20,r;     
}
	// end inline asm
	// begin inline asm
	{add.f16 %rs22,%rs20,%rs9;
}
	// end inline asm
	// begin inline asm
	{  cvt.f32.f16 %f5, %rs18;}

	// end inline asm
	// begin inline asm
	{  cvt.f32.f16 %f6, %rs22;}

	// end inline asm
	// begin inline asm
	{rcp.approx.ftz.f32 %f7, %f6;
}
	// end inline asm
	mul.f32 	%f9, %f5, %f7;
	// begin inline asm
	{  cvt.rn.f16.f32 %rs41, %f9;}

	// end inline asm
	// begin inline asm
	{abs.f16 %rs28,%rs41;
}
	// end inline asm
	mov.b16 	%rs32, 143;
	// begin inline asm
	{ .reg .pred __$temp3;
  setp.lt.f16  __$temp3, %rs28, %rs32;
  selp.u16 %rs30, 1, 0, __$temp3;}
	// end inline asm
	setp.eq.s16 	%p2, %rs30, 0;
	@%p2 bra 	$L__BB27_5;
	mov.f32 	%f10, 0f00000000;
	// begin inline asm
	{  cvt.rn.f16.f32 %rs33, %f10;}

	// end inline asm
	// begin inline asm
	{ .reg .pred __$temp3;
  setp.lt.f16  __$temp3, %rs33, %rs28;
  selp.u16 %rs34, 1, 0, __$temp3;}
	// end inline asm
	setp.eq.s16 	%p3, %rs34, 0;
	@%p3 bra 	$L__BB27_5;
	neg.f32 	%f12, %f6;
	fma.rn.f32 	%f13, %f12, %f9, %f5;
	fma.rn.f32 	%f11, %f7, %f13, %f9;
	// begin inline asm
	{  cvt.rn.f16.f32 %rs41, %f11;}

	// end inline asm
$L__BB27_5:
	add.s64 	%rd11, %rd3, %rd8;
	st.global.u16 	[%rd11], %rs41;
	ld.global.u16 	%rs39, [%rd4];
	// begin inline asm
	{mul.f16 %rs38,%rs39,%rs10;
}
	// end inline asm
	st.global.u16 	[%rd4], %rs38;
	add.s32 	%r10, %r10, %r3;
	setp.lt.s32 	%p4, %r10, %r6;
	@%p4 bra 	$L__BB27_2;
$L__BB27_6:
	ret;

}
	// .globl	Segment1stDim
.visible .entry Segment1stDim(
	.param .u32 Segment1stDim_param_0,
	.param .u64 .ptr .align 1 Segment1stDim_param_1,
	.param .u64 .ptr .align 1 Segment1stDim_param_2,
	.param .u32 Segment1stDim_param_3
)
{
	.reg .pred 	%p<2>;
	.reg .b32 	%r<12>;
	.reg .b32 	%f<2>;
	.reg .b64 	%rd<9>;

	ld.param.u32 	%r3, [Segment1stDim_param_0];
	ld.param.u64 	%rd1, [Segment1stDim_param_1];
	ld.param.u64 	%rd2, [Segment1stDim_param_2];
	ld.param.u32 	%r4, [Segment1stDim_param_3];
	mov.u32 	%r5, %ctaid.y;
	mov.u32 	%r6, %nctaid.x;
	mov.u32 	%r7, %ntid.x;
	mov.u32 	%r8, %ctaid.x;
	mov.u32 	%r9, %tid.x;
	mad.lo.s32 	%r10, %r5, %r6, %r8;
	mad.lo.s32 	%r1, %r10, %r7, %r9;
	mul.lo.s32 	%r2, %r4, %r3;
	setp.ge.s32 	%p1, %r1, %r4;
	@%p1 bra 	$L__BB28_2;
	cvta.to.global.u64 	%rd3, %rd1;
	cvta.to.global.u64 	%rd4, %rd2;
	add.s32 	%r11, %r2, %r1;
	mul.wide.s32 	%rd5, %r11, 4;
	add.s64 	%rd6, %rd3, %rd5;
	ld.global.f32 	%f1, [%rd6];
	mul.wide.s32 	%rd7, %r1, 4;
	add.s64 	%rd8, %rd4, %rd7;
	st.global.f32 	[%rd8], %f1;
$L__BB28_2:
	ret;

}
	// .globl	Segment1stDimhalf
.visible .entry Segment1stDimhalf(
	.param .u32 Segment1stDimhalf_param_0,
	.param .u64 .ptr .align 1 Segment1stDimhalf_param_1,
	.param .u64 .ptr .align 1 Segment1stDimhalf_param_2,
	.param .u32 Segment1stDimhalf_param_3
)
{
	.reg .pred 	%p<2>;
	.reg .b16 	%rs<2>;
	.reg .b32 	%r<12>;
	.reg .b64 	%rd<9>;

	ld.param.u32 	%r3, [Segment1stDimhalf_param_0];
	ld.param.u64 	%rd1, [Segment1stDimhalf_param_1];
	ld.param.u64 	%rd2, [Segment1stDimhalf_param_2];
	ld.param.u32 	%r4, [Segment1stDimhalf_param_3];
	mov.u32 	%r5, %ctaid.y;
	mov.u32 	%r6, %nctaid.x;
	mov.u32 	%r7, %ntid.x;
	mov.u32 	%r8, %ctaid.x;
	mov.u32 	%r9, %tid.x;
	mad.lo.s32 	%r10, %r5, %r6, %r8;
	mad.lo.s32 	%r1, %r10, %r7, %r9;
	mul.lo.s32 	%r2, %r4, %r3;
	setp.ge.s32 	%p1, %r1, %r4;
	@%p1 bra 	$L__BB29_2;
	cvta.to.global.u64 	%rd3, %rd1;
	cvta.to.global.u64 	%rd4, %rd2;
	mul.wide.s32 	%rd5, %r1, 2;
	add.s64 	%rd6, %rd4, %rd5;
	add.s32 	%r11, %r2, %r1;
	mul.wide.s32 	%rd7, %r11, 2;
	add.s64 	%rd8, %rd3, %rd7;
	ld.global.u16 	%rs1, [%rd8];
	st.global.u16 	[%rd6], %rs1;
$L__BB29_2:
	ret;

}
	// .globl	l1l2regularizationfloat
.visible .entry l1l2regularizationfloat(
	.param .u32 l1l2regularizationfloat_param_0,
	.param .u64 .ptr .align 1 l1l2regularizationfloat_param_1,
	.param .u64 .ptr .align 1 l1l2regularizationfloat_param_2,
	.param .u64 .ptr .align 1 l1l2regularizationfloat_param_3,
	.param .u64 .ptr .align 1 l1l2regularizationfloat_param_4,
	.param .f32 l1l2regularizationfloat_param_5,
	.param .f32 l1l2regularizationfloat_param_6,
	.param .f32 l1l2regularizationfloat_param_7
)
{
	.reg .pred 	%p<4>;
	.reg .b32 	%r<11>;
	.reg .b32 	%f<20>;
	.reg .b64 	%rd<12>;

	ld.param.u32 	%r6, [l1l2regularizationfloat_param_0];
	ld.param.u64 	%rd5, [l1l2regularizationfloat_param_1];
	ld.param.u64 	%rd6, [l1l2regularizationfloat_param_2];
	ld.param.u64 	%rd7, [l1l2regularizationfloat_param_3];
	ld.param.u64 	%rd8, [l1l2regularizationfloat_param_4];
	ld.param.f32 	%f2, [l1l2regularizationfloat_param_5];
	ld.param.f32 	%f3, [l1l2regularizationfloat_param_6];
	ld.param.f32 	%f4, [l1l2regularizationfloat_param_7];
	mov.u32 	%r7, %ctaid.x;
	mov.u32 	%r1, %ntid.x;
	mov.u32 	%r8, %tid.x;
	mad.lo.s32 	%r10, %r7, %r1, %r8;
	setp.ge.s32 	%p1, %r10, %r6;
	@%p1 bra 	$L__BB30_3;
	neg.f32 	%f1, %f3;
	mov.u32 	%r9, %nctaid.x;
	mul.lo.s32 	%r3, %r1, %r9;
	cvta.to.global.u64 	%rd1, %rd6;
	cvta.to.global.u64 	%rd2, %rd7;
	cvta.to.global.u64 	%rd3, %rd8;
	cvta.to.global.u64 	%rd4, %rd5;
$L__BB30_2:
	mul.wide.s32 	%rd9, %r10, 4;
	add.s64 	%rd10, %rd1, %rd9;
	ld.global.f32 	%f5, [%rd10];
	abs.f32 	%f6, %f5;
	mul.f32 	%f7, %f3, %f6;
	atom.global.add.f32 	%f8, [%rd2], %f7;
	ld.global.f32 	%f9, [%rd10];
	mul.f32 	%f10, %f9, %f9;
	mul.f32 	%f11, %f4, %f10;
	mul.f32 	%f12, %f11, 0f3F000000;
	atom.global.add.f32 	%f13, [%rd3], %f12;
	ld.global.f32 	%f14, [%rd10];
	setp.gt.f32 	%p2, %f14, 0f00000000;
	selp.f32 	%f15, %f3, %f1, %p2;
	add.s64 	%rd11, %rd4, %rd9;
	ld.global.f32 	%f16, [%rd11];
	fma.rn.f32 	%f17, %f4, %f14, %f16;
	add.f32 	%f18, %f17, %f15;
	div.rn.f32 	%f19, %f18, %f2;
	st.global.f32 	[%rd11], %f19;
	add.s32 	%r10, %r10, %r3;
	setp.lt.s32 	%p3, %r10, %r6;
	@%p3 bra 	$L__BB30_2;
$L__BB30_3:
	ret;

}
	// .globl	l1l2regularizationhalf
.visible .entry l1l2regularizationhalf(
	.param .u32 l1l2regularizationhalf_param_0,
	.param .u64 .ptr .align 1 l1l2regularizationhalf_param_1,
	.param .u64 .ptr .align 1 l1l2regularizationhalf_param_2,
	.param .u64 .ptr .align 1 l1l2regularizationhalf_param_3,
	.param .u64 .ptr .align 1 l1l2regularizationhalf_param_4,
	.param .align 2 .b8 l1l2regularizationhalf_param_5[2],
	.param .align 2 .b8 l1l2regularizationhalf_param_6[2],
	.param .align 2 .b8 l1l2regularizationhalf_param_7[2]
)
{
	.reg .pred 	%p<9>;
	.reg .b16 	%rs<92>;
	.reg .b32 	%r<13>;
	.reg .b32 	%f<27>;
	.reg .b64 	%rd<13>;
	.reg .b64 	%fd<3>;

	ld.param.u16 	%rs22, [l1l2regularizationhalf_param_7];
	ld.param.u16 	%rs21, [l1l2regularizationhalf_param_6];
	ld.param.u16 	%rs20, [l1l2regularizationhalf_param_5];
	ld.param.u32 	%r6, [l1l2regularizationhalf_param_0];
	ld.param.u64 	%rd5, [l1l2regularizationhalf_param_1];
	ld.param.u64 	%rd6, [l1l2regularizationhalf_param_2];
	ld.param.u64 	%rd7, [l1l2regularizationhalf_param_3];
	ld.param.u64 	%rd8, [l1l2regularizationhalf_param_4];
	mov.u32 	%r7, %ctaid.x;
	mov.u32 	%r1, %ntid.x;
	mov.u32 	%r8, %tid.x;
	mad.lo.s32 	%r12, %r7, %r1, %r8;
	setp.ge.s32 	%p1, %r12, %r6;
	@%p1 bra 	$L__BB31_14;
	mov.f64 	%fd1, 0d0000000000000000;
	// begin inline asm
	{  cvt.rn.f16.f64 %rs23, %fd1;}

	// end inline asm
	mov.u32 	%r9, %nctaid.x;
	mul.lo.s32 	%r3, %r1, %r9;
	cvta.to.global.u64 	%rd1, %rd6;
	cvta.to.global.u64 	%rd2, %rd5;
$L__BB31_2:
	mul.wide.s32 	%rd9, %r12, 2;
	add.s64 	%rd3, %rd1, %rd9;
	ld.global.u16 	%rs88, [%rd3];
	// begin inline asm
	{ .reg .pred __$temp3;
  setp.lt.f16  __$temp3, %rs88, %rs23;
  selp.u16 %rs24, 1, 0, __$temp3;}
	// end inline asm
	setp.eq.s16 	%p2, %rs24, 0;
	@%p2 bra 	$L__BB31_4;
	// begin inline asm
	{neg.f16 %rs88,%rs88;
}
	// end inline asm
$L__BB31_4:
	// begin inline asm
	{mul.f16 %rs29,%rs88,%rs21;
}
	// end inline asm
	// begin inline asm
	{ atom.add.noftz.f16 %rs32,[%rd7],%rs29; }

	// end inline asm
	ld.global.u16 	%rs36, [%rd3];
	// begin inline asm
	{mul.f16 %rs34,%rs36,%rs36;
}
	// end inline asm
	// begin inline asm
	{mul.f16 %rs37,%rs34,%rs22;
}
	// end inline asm
	mov.f64 	%fd2, 0d4000000000000000;
	// begin inline asm
	{  cvt.rn.f16.f64 %rs40, %fd2;}

	// end inline asm
	// begin inline asm
	{  cvt.f32.f16 %f9, %rs37;}

	// end inline asm
	// begin inline asm
	{  cvt.f32.f16 %f10, %rs40;}

	// end inline asm
	// begin inline asm
	{rcp.approx.ftz.f32 %f11, %f10;
}
	// end inline asm
	mul.f32 	%f13, %f9, %f11;
	// begin inline asm
	{  cvt.rn.f16.f32 %rs89, %f13;}

	// end inline asm
	// begin inline asm
	{abs.f16 %rs44,%rs89;
}
	// end inline asm
	mov.b16 	%rs48, 143;
	// begin inline asm
	{ .reg .pred __$temp3;
  setp.lt.f16  __$temp3, %rs44, %rs48;
  selp.u16 %rs46, 1, 0, __$temp3;}
	// end inline asm
	setp.eq.s16 	%p3, %rs46, 0;
	@%p3 bra 	$L__BB31_7;
	mov.f32 	%f14, 0f00000000;
	// begin inline asm
	{  cvt.rn.f16.f32 %rs49, %f14;}

	// end inline asm
	// begin inline asm
	{ .reg .pred __$temp3;
  setp.lt.f16  __$temp3, %rs49, %rs44;
  selp.u16 %rs50, 1, 0, __$temp3;}
	// end inline asm
	setp.eq.s16 	%p4, %rs50, 0;
	@%p4 bra 	$L__BB31_7;
	neg.f32 	%f16, %f10;
	fma.rn.f32 	%f17, %f16, %f13, %f9;
	fma.rn.f32 	%f15, %f11, %f17, %f13;
	// begin inline asm
	{  cvt.rn.f16.f32 %rs89, %f15;}

	// end inline asm
$L__BB31_7:
	// begin inline asm
	{ atom.add.noftz.f16 %rs54,[%rd8],%rs89; }

	// end inline asm
	ld.global.u16 	%rs57, [%rd3];
	// begin inline asm
	{ .reg .pred __$temp3;
  setp.gt.f16  __$temp3, %rs57, %rs23;
  selp.u16 %rs56, 1, 0, __$temp3;}
	// end inline asm
	setp.eq.s16 	%p5, %rs56, 0;
	@%p5 bra 	$L__BB31_9;
	mov.b32 	%r10, 1;
	// begin inline asm
	cvt.rn.f16.s32 %rs90, %r10;
	// end inline asm
	bra.uni 	$L__BB31_10;
$L__BB31_9:
	mov.b32 	%r11, 1;
	// begin inline asm
	cvt.rn.f16.s32 %rs60, %r11;
	// end inline asm
	// begin inline asm
	{neg.f16 %rs90,%rs60;
}
	// end inline asm
$L__BB31_10:
	// begin inline asm
	{mul.f16 %rs63,%rs21,%rs90;
}
	// end inline asm
	// begin inline asm
	{mul.f16 %rs66,%rs57,%rs22;
}
	// end inline asm
	add.s64 	%rd4, %rd2, %rd9;
	ld.global.u16 	%rs70, [%rd4];
	// begin inline asm
	{add.f16 %rs69,%rs70,%rs66;
}
	// end inline asm
	// begin inline asm
	{add.f16 %rs72,%rs69,%rs63;
}
	// end inline asm
	// begin inline asm
	{  cvt.f32.f16 %f18, %rs72;}

	// end inline asm
	// begin inline asm
	{  cvt.f32.f16 %f19, %rs20;}

	// end inline asm
	// begin inline asm
	{rcp.approx.ftz.f32 %f20, %f19;
}
	// end inline asm
	mul.f32 	%f22, %f18, %f20;
	// begin inline asm
	{  cvt.rn.f16.f32 %rs91, %f22;}

	// end inline asm
	// begin inline asm
	{abs.f16 %rs78,%rs91;
}
	// end inline asm
	mov.b16 	%rs82, 143;
	// begin inline asm
	{ .reg .pred __$temp3;
  setp.lt.f16  __$temp3, %rs78, %rs82;
  selp.u16 %rs80, 1, 0, __$temp3;}
	// end inline asm
	setp.eq.s16 	%p6, %rs80, 0;
	@%p6 bra 	$L__BB31_13;
	mov.f32 	%f23, 0f00000000;
	// begin inline asm
	{  cvt.rn.f16.f32 %rs83, %f23;}

	// end inline asm
	// begin inline asm
	{ .reg .pred __$temp3;
  setp.lt.f16  __$temp3, %rs83, %rs78;
  selp.u16 %rs84, 1, 0, __$temp3;}
	// end inline asm
	setp.eq.s16 	%p7, %rs84, 0;
	@%p7 bra 	$L__BB31_13;
	neg.f32 	%f25, %f19;
	fma.rn.f32 	%f26, %f25, %f22, %f18;
	fma.rn.f32 	%f24, %f20, %f26, %f22;
	// begin inline asm
	{  cvt.rn.f16.f32 %rs91, %f24;}

	// end inline asm
$L__BB31_13:
	st.global.u16 	[%rd4], %rs91;
	add.s32 	%r12, %r12, %r3;
	setp.lt.s32 	%p8, %r12, %r6;
	@%p8 bra 	$L__BB31_2;
$L__BB31_14:
	ret;

}
	// .globl	ThreshForward
.visible .entry ThreshForward(
	.param .u32 ThreshForward_param_0,
	.param .u32 ThreshForward_param_1,
	.param .u64 .ptr .align 1 ThreshForward_param_2,
	.param .u64 .ptr .align 1 ThreshForward_param_3,
	.param .u64 .ptr .align 1 ThreshForward_param_4,
	.param .u64 .ptr .align 1 ThreshForward_param_5,
	.param .u64 .ptr .align 1 ThreshForward_param_6
)
{
	.reg .pred 	%p<6>;
	.reg .b32 	%r<18>;
	.reg .b32 	%f<10>;
	.reg .b64 	%rd<21>;

	ld.param.u32 	%r9, [ThreshForward_param_0];
	ld.param.u32 	%r10, [ThreshForward_param_1];
	ld.param.u64 	%rd6, [ThreshForward_param_2];
	ld.param.u64 	%rd7, [ThreshForward_param_3];
	ld.param.u64 	%rd8, [ThreshForward_param_4];
	ld.param.u64 	%rd9, [ThreshForward_param_5];
	ld.param.u64 	%rd10, [ThreshForward_param_6];
	setp.lt.s32 	%p1, %r10, 1;
	@%p1 bra 	$L__BB32_9;
	mov.u32 	%r12, %ctaid.x;
	mov.u32 	%r13, %ntid.x;
	mov.u32 	%r14, %tid.x;
	mad.lo.s32 	%r1, %r12, %r13, %r14;
	mov.u32 	%r15, %nctaid.x;
	mul.lo.s32 	%r2, %r13, %r15;
	cvta.to.global.u64 	%rd1, %rd6;
	cvta.to.global.u64 	%rd2, %rd9;
	cvta.to.global.u64 	%rd3, %rd8;
	cvta.to.global.u64 	%rd4, %rd7;
	cvta.to.global.u64 	%rd5, %rd10;
	mov.b32 	%r16, 0;
$L__BB32_2:
	setp.ge.s32 	%p2, %r1, %r9;
	@%p2 bra 	$L__BB32_8;
	mul.lo.s32 	%r4, %r16, %r9;
	mov.u32 	%r17, %r1;
$L__BB32_4:
	add.s32 	%r6, %r17, %r4;
	mul.wide.s32 	%rd11, %r6, 4;
	add.s64 	%rd12, %rd1, %rd11;
	ld.global.f32 	%f9, [%rd12];
	mul.wide.s32 	%rd13, %r17, 4;
	add.s64 	%rd14, %rd2, %rd13;
	ld.global.f32 	%f6, [%rd14];
	setp.leu.f32 	%p3, %f9, %f6;
	@%p3 bra 	$L__BB32_6;
	add.s64 	%rd18, %rd5, %rd13;
	ld.global.f32 	%f8, [%rd18];
	bra.uni 	$L__BB32_7;
$L__BB32_6:
	add.s64 	%rd16, %rd3, %rd13;
	ld.global.f32 	%f3, [%rd16];
	mov.f32 	%f8, %f9;
	mov.f32 	%f9, %f3;
$L__BB32_7:
	mul.f32 	%f7, %f8, %f9;
	add.s64 	%rd20, %rd4, %rd11;
	st.global.f32 	[%rd20], %f7;
	add.s32 	%r17, %r17, %r2;
	setp.lt.s32 	%p4, %r17, %r9;
	@%p4 bra 	$L__BB32_4;
$L__BB32_8:
	add.s32 	%r16, %r16, 1;
	setp.ne.s32 	%p5, %r16, %r10;
	@%p5 bra 	$L__BB32_2;
$L__BB32_9:
	ret;

}
	// .globl	ThreshForwardhalf
.visible .entry ThreshForwardhalf(
	.param .u32 ThreshForwardhalf_param_0,
	.param .u32 ThreshForwardhalf_param_1,
	.param .u64 .ptr .align 1 ThreshForwardhalf_param_2,
	.param .u64 .ptr .align 1 ThreshForwardhalf_param_3,
	.param .u64 .ptr .align 1 ThreshForwardhalf_param_4,
	.param .u64 .ptr .align 1 ThreshForwardhalf_param_5,
	.param .u64 .ptr .align 1 ThreshForwardhalf_param_6
)
{
	.reg .pred 	%p<6>;
	.reg .b16 	%rs<15>;
	.reg .b32 	%r<18>;
	.reg .b64 	%rd<21>;

	ld.param.u32 	%r9, [ThreshForwardhalf_param_0];
	ld.param.u32 	%r10, [ThreshForwardhalf_param_1];
	ld.param.u64 	%rd6, [ThreshForwardhalf_param_2];
	ld.param.u64 	%rd7, [ThreshForwardhalf_param_3];
	ld.param.u64 	%rd8, [ThreshForwardhalf_param_4];
	ld.param.u64 	%rd9, [ThreshForwardhalf_param_5];
	ld.param.u64 	%rd10, [ThreshForwardhalf_param_6];
	setp.lt.s32 	%p1, %r10, 1;
	@%p1 bra 	$L__BB33_9;
	mov.u32 	%r12, %ctaid.x;
	mov.u32 	%r13, %ntid.x;
	mov.u32 	%r14, %tid.x;
	mad.lo.s32 	%r1, %r12, %r13, %r14;
	mov.u32 	%r15, %nctaid.x;
	mul.lo.s32 	%r2, %r13, %r15;
	cvta.to.global.u64 	%rd1, %rd6;
	cvta.to.global.u64 	%rd2, %rd9;
	cvta.to.global.u64 	%rd3, %rd10;
	cvta.to.global.u64 	%rd4, %rd7;
	cvta.to.global.u64 	%rd5, %rd8;
	mov.b32 	%r16, 0;
$L__BB33_2:
	setp.ge.s32 	%p2, %r1, %r9;
	@%p2 bra 	$L__BB33_8;
	mul.lo.s32 	%r4, %r16, %r9;
	mov.u32 	%r17, %r1;
$L__BB33_4:
	add.s32 	%r6, %r17, %r4;
	mul.wide.s32 	%rd11, %r6, 2;
	add.s64 	%rd12, %rd1, %rd11;
	ld.global.u16 	%rs1, [%rd12];
	mul.wide.s32 	%rd13, %r17, 2;
	add.s64 	%rd14, %rd2, %rd13;
	ld.global.u16 	%rs7, [%rd14];
	// begin inline asm
	{ .reg .pred __$temp3;
  setp.gt.f16  __$temp3, %rs1, %rs7;
  selp.u16 %rs5, 1, 0, __$temp3;}
	// end inline asm
	setp.eq.s16 	%p3, %rs5, 0;
	@%p3 bra 	$L__BB33_6;
	add.s64 	%rd16, %rd3, %rd13;
	ld.global.u16 	%rs10, [%rd16];
	// begin inline asm
	{mul.f16 %rs14,%rs1,%rs10;
}
	// end inline asm
	bra.uni 	$L__BB33_7;
$L__BB33_6:
	add.s64 	%rd18, %rd5, %rd13;
	ld.global.u16 	%rs12, [%rd18];
	// begin inline asm
	{mul.f16 %rs14,%rs12,%rs1;
}
	// end inline asm
$L__BB33_7:
	add.s64 	%rd20, %rd4, %rd11;
	st.global.u16 	[%rd20], %rs14;
	add.s32 	%r17, %r17, %r2;
	setp.lt.s32 	%p4, %r17, %r9;
	@%p4 bra 	$L__BB33_4;
$L__BB33_8:
	add.s32 	%r16, %r16, 1;
	setp.ne.s32 	%p5, %r16, %r10;
	@%p5 bra 	$L__BB33_2;
$L__BB33_9:
	ret;

}
	// .globl	ThreshBackward
.visible .entry ThreshBackward(
	.param .u32 ThreshBackward_param_0,
	.param .u32 ThreshBackward_param_1,
	.param .u64 .ptr .align 1 ThreshBackward_param_2,
	.param .u64 .ptr .align 1 ThreshBackward_param_3,
	.param .u64 .ptr .align 1 ThreshBackward_param_4,
	.param .u64 .ptr .align 1 ThreshBackward_param_5,
	.param .u64 .ptr .align 1 ThreshBackward_param_6,
	.param .u64 .ptr .align 1 ThreshBackward_param_7,
	.param .u64 .ptr .align 1 ThreshBackward_param_8,
	.param .u64 .ptr .align 1 ThreshBackward_param_9
)
{
	.reg .pred 	%p<6>;
	.reg .b32 	%r<18>;
	.reg .b32 	%f<17>;
	.reg .b64 	%rd<36>;

	ld.param.u32 	%r9, [ThreshBackward_param_0];
	ld.param.u32 	%r10, [ThreshBackward_param_1];
	ld.param.u64 	%rd9, [ThreshBackward_param_2];
	ld.param.u64 	%rd15, [ThreshBackward_param_3];
	ld.param.u64 	%rd16, [ThreshBackward_param_4];
	ld.param.u64 	%rd10, [ThreshBackward_param_5];
	ld.param.u64 	%rd11, [ThreshBackward_param_6];
	ld.param.u64 	%rd12, [ThreshBackward_param_7];
	ld.param.u64 	%rd14, [ThreshBackward_param_9];
	cvta.to.global.u64 	%rd1, %rd15;
	cvta.to.global.u64 	%rd2, %rd16;
	setp.lt.s32 	%p1, %r10, 1;
	@%p1 bra 	$L__BB34_9;
	mov.u32 	%r12, %ctaid.x;
	mov.u32 	%r13, %ntid.x;
	mov.u32 	%r14, %tid.x;
	mad.lo.s32 	%r1, %r12, %r13, %r14;
	mov.u32 	%r15, %nctaid.x;
	mul.lo.s32 	%r2, %r13, %r15;
	cvta.to.global.u64 	%rd3, %rd9;
	cvta.to.global.u64 	%rd4, %rd12;
	cvta.to.global.u64 	%rd5, %rd10;
	cvta.to.global.u64 	%rd6, %rd11;
	cvta.to.global.u64 	%rd7, %rd14;
	mov.b32 	%r16, 0;
$L__BB34_2:
	setp.ge.s32 	%p2, %r1, %r9;
	@%p2 bra 	$L__BB34_8;
	mul.lo.s32 	%r4, %r16, %r9;
	mov.u32 	%r17, %r1;
$L__BB34_4:
	add.s32 	%r6, %r17, %r4;
	mul.wide.s32 	%rd17, %r6, 4;
	add.s64 	%rd8, %rd3, %rd17;
	ld.global.f32 	%f1, [%rd8];
	mul.wide.s32 	%rd18, %r17, 4;
	add.s64 	%rd19, %rd4, %rd18;
	ld.global.f32 	%f2, [%rd19];
	setp.leu.f32 	%p3, %f1, %f2;
	@%p3 bra 	$L__BB34_6;
	ld.param.u64 	%rd35, [ThreshBackward_param_8];
	cvta.to.global.u64 	%rd27, %rd35;
	mul.wide.s32 	%rd28, %r17, 4;
	add.s64 	%rd29, %rd27, %rd28;
	ld.global.f32 	%f10, [%rd29];
	add.s64 	%rd31, %rd2, %rd17;
	ld.global.f32 	%f11, [%rd31];
	mul.f32 	%f12, %f10, %f11;
	add.s64 	%rd32, %rd1, %rd17;
	st.global.f32 	[%rd32], %f12;
	add.s64 	%rd33, %rd2, %rd28;
	ld.global.f32 	%f13, [%rd33];
	ld.global.f32 	%f14, [%rd8];
	add.s64 	%rd34, %rd7, %rd28;
	ld.global.f32 	%f15, [%rd34];
	fma.rn.f32 	%f16, %f13, %f14, %f15;
	st.global.f32 	[%rd34], %f16;
	bra.uni 	$L__BB34_7;
$L__BB34_6:
	mul.wide.s32 	%rd20, %r17, 4;
	add.s64 	%rd21, %rd5, %rd20;
	ld.global.f32 	%f3, [%rd21];
	add.s64 	%rd23, %rd2, %rd17;
	ld.global.f32 	%f4, [%rd23];
	mul.f32 	%f5, %f3, %f4;
	add.s64 	%rd24, %rd1, %rd17;
	st.global.f32 	[%rd24], %f5;
	add.s64 	%rd25, %rd2, %rd20;
	ld.global.f32 	%f6, [%rd25];
	ld.global.f32 	%f7, [%rd8];
	add.s64 	%rd26, %rd6, %rd20;
	ld.global.f32 	%f8, [%rd26];
	fma.rn.f32 	%f9, %f6, %f7, %f8;
	st.global.f32 	[%rd26], %f9;
$L__BB34_7:
	add.s32 	%r17, %r17, %r2;
	setp.lt.s32 	%p4, %r17, %r9;
	@%p4 bra 	$L__BB34_4;
$L__BB34_8:
	add.s32 	%r16, %r16, 1;
	setp.ne.s32 	%p5, %r16, %r10;
	@%p5 bra 	$L__BB34_2;
$L__BB34_9:
	ret;

}
	// .globl	PreluForward
.visible .entry PreluForward(
	.param .u32 PreluForward_param_0,
	.param .u32 PreluForward_param_1,
	.param .u64 .ptr .align 1 PreluForward_param_2,
	.param .u64 .ptr .align 1 PreluForward_param_3,
	.param .u64 .ptr .align 1 PreluForward_param_4
)
{
	.reg .pred 	%p<6>;
	.reg .b32 	%r<18>;
	.reg .b32 	%f<6>;
	.reg .b64 	%rd<13>;

	ld.param.u32 	%r9, [PreluForward_param_0];
	ld.param.u32 	%r10, [PreluForward_param_1];
	ld.param.u64 	%rd4, [PreluForward_param_2];
	ld.param.u64 	%rd5, [PreluForward_param_3];
	ld.param.u64 	%rd6, [PreluForward_param_4];
	setp.lt.s32 	%p1, %r10, 1;
	@%p1 bra 	$L__BB35_8;
	mov.u32 	%r12, %ctaid.x;
	mov.u32 	%r13, %ntid.x;
	mov.u32 	%r14, %tid.x;
	mad.lo.s32 	%r1, %r12, %r13, %r14;
	mov.u32 	%r15, %nctaid.x;
	mul.lo.s32 	%r2, %r13, %r15;
	cvta.to.global.u64 	%rd1, %rd4;
	cvta.to.global.u64 	%rd2, %rd6;
	cvta.to.global.u64 	%rd3, %rd5;
	mov.b32 	%r16, 0;
$L__BB35_2:
	setp.ge.s32 	%p2, %r1, %r9;
	@%p2 bra 	$L__BB35_7;
	mul.lo.s32 	%r4, %r16, %r9;
	mov.u32 	%r17, %r1;
$L__BB35_4:
	add.s32 	%r6, %r17, %r4;
	mul.wide.s32 	%rd7, %r6, 4;
	add.s64 	%rd8, %rd1, %rd7;
	ld.global.f32 	%f5, [%rd8];
	setp.gt.f32 	%p3, %f5, 0f00000000;
	@%p3 bra 	$L__BB35_6;
	mul.wide.s32 	%rd9, %r17, 4;
	add.s64 	%rd10, %rd2, %rd9;
	ld.global.f32 	%f4, [%rd10];
	mul.f32 	%f5, %f4, %f5;
$L__BB35_6:
	add.s64 	%rd12, %rd3, %rd7;
	st.global.f32 	[%rd12], %f5;
	add.s32 	%r17, %r17, %r2;
	setp.lt.s32 	%p4, %r17, %r9;
	@%p4 bra 	$L__BB35_4;
$L__BB35_7:
	add.s32 	%r16, %r16, 1;
	setp.ne.s32 	%p5, %r16, %r10;
	@%p5 bra 	$L__BB35_2;
$L__BB35_8:
	ret;

}
	// .globl	PreluBackward
.visible .entry PreluBackward(
	.param .u32 PreluBackward_param_0,
	.param .u32 PreluBackward_param_1,
	.param .u64 .ptr .align 1 PreluBackward_param_2,
	.param .u64 .ptr .align 1 PreluBackward_param_3,
	.param .u64 .ptr .align 1 PreluBackward_param_4,
	.param .u64 .ptr .align 1 PreluBackward_param_5,
	.param .u64 .ptr .align 1 PreluBackward_param_6
)
{
	.reg .pred 	%p<6>;
	.reg .b32 	%r<18>;
	.reg .b32 	%f<10>;
	.reg .b64 	%rd<23>;

	ld.param.u32 	%r9, [PreluBackward_param_0];
	ld.param.u32 	%r10, [PreluBackward_param_1];
	ld.param.u64 	%rd10, [PreluBackward_param_2];
	ld.param.u64 	%rd7, [PreluBackward_param_3];
	ld.param.u64 	%rd11, [PreluBackward_param_4];
	ld.param.u64 	%rd8, [PreluBackward_param_5];
	ld.param.u64 	%rd9, [PreluBackward_param_6];
	cvta.to.global.u64 	%rd1, %rd10;
	cvta.to.global.u64 	%rd2, %rd11;
	setp.lt.s32 	%p1, %r10, 1;
	@%p1 bra 	$L__BB36_9;
	mov.u32 	%r12, %ctaid.x;
	mov.u32 	%r13, %ntid.x;
	mov.u32 	%r14, %tid.x;
	mad.lo.s32 	%r1, %r12, %r13, %r14;
	mov.u32 	%r15, %nctaid.x;
	mul.lo.s32 	%r2, %r13, %r15;
	cvta.to.global.u64 	%rd3, %rd7;
	cvta.to.global.u64 	%rd4, %rd8;
	cvta.to.global.u64 	%rd5, %rd9;
	mov.b32 	%r16, 0;
$L__BB36_2:
	setp.ge.s32 	%p2, %r1, %r9;
	@%p2 bra 	$L__BB36_8;
	mul.lo.s32 	%r4, %r16, %r9;
	mov.u32 	%r17, %r1;
$L__BB36_4:
	add.s32 	%r6, %r17, %r4;
	mul.wide.s32 	%rd12, %r6, 4;
	add.s64 	%rd6, %rd3, %rd12;
	ld.global.f32 	%f1, [%rd6];
	setp.leu.f32 	%p3, %f1, 0f00000000;
	@%p3 bra 	$L__BB36_6;
	add.s64 	%rd21, %rd2, %rd12;
	ld.global.f32 	%f9, [%rd21];
	add.s64 	%rd22, %rd1, %rd12;
	st.global.f32 	[%rd22], %f9;
	bra.uni 	$L__BB36_7;
$L__BB36_6:
	mul.wide.s32 	%rd13, %r17, 4;
	add.s64 	%rd14, %rd4, %rd13;
	ld.global.f32 	%f2, [%rd14];
	add.s64 	%rd16, %rd2, %rd12;
	ld.global.f32 	%f3, [%rd16];
	mul.f32 	%f4, %f2, %f3;
	add.s64 	%rd17, %rd1, %rd12;
	st.global.f32 	[%rd17], %f4;
	add.s64 	%rd18, %rd2, %rd13;
	ld.global.f32 	%f5, [%rd18];
	ld.global.f32 	%f6, [%rd6];
	add.s64 	%rd19, %rd5, %rd13;
	ld.global.f32 	%f7, [%rd19];
	fma.rn.f32 	%f8, %f5, %f6, %f7;
	st.global.f32 	[%rd19], %f8;
$L__BB36_7:
	add.s32 	%r17, %r17, %r2;
	setp.lt.s32 	%p4, %r17, %r9;
	@%p4 bra 	$L__BB36_4;
$L__BB36_8:
	add.s32 	%r16, %r16, 1;
	setp.ne.s32 	%p5, %r16, %r10;
	@%p5 bra 	$L__BB36_2;
$L__BB36_9:
	ret;

}
	// .globl	forwardleakyfloatalphabeta
.visible .entry forwardleakyfloatalphabeta(
	.param .u32 forwardleakyfloatalphabeta_param_0,
	.param .u64 .ptr .align 1 forwardleakyfloatalphabeta_param_1,
	.param .u64 .ptr .align 1 forwardleakyfloatalphabeta_param_2,
	.param .f32 forwardleakyfloatalphabeta_param_3,
	.param .f32 forwardleakyfloatalphabeta_param_4,
	.param .f32 forwardleakyfloatalphabeta_param_5
)
{
	.reg .pred 	%p<4>;
	.reg .b32 	%r<11>;
	.reg .b32 	%f<10>;
	.reg .b64 	%rd<8>;

	ld.param.u32 	%r6, [forwardleakyfloatalphabeta_param_0];
	ld.param.u64 	%rd3, [forwardleakyfloatalphabeta_param_1];
	ld.param.u64 	%rd4, [forwardleakyfloatalphabeta_param_2];
	ld.param.f32 	%f1, [forwardleakyfloatalphabeta_param_3];
	ld.param.f32 	%f2, [forwardleakyfloatalphabeta_param_4];
	ld.param.f32 	%f3, [forwardleakyfloatalphabeta_param_5];
	mov.u32 	%r7, %ctaid.x;
	mov.u32 	%r1, %ntid.x;
	mov.u32 	%r8, %tid.x;
	mad.lo.s32 	%r10, %r7, %r1, %r8;
	setp.ge.s32 	%p1, %r10, %r6;
	@%p1 bra 	$L__BB37_3;
	mov.u32 	%r9, %nctaid.x;
	mul.lo.s32 	%r3, %r1, %r9;
	cvta.to.global.u64 	%rd1, %rd4;
	cvta.to.global.u64 	%rd2, %rd3;
$L__BB37_2:
	mul.wide.s32 	%rd5, %r10, 4;
	add.s64 	%rd6, %rd1, %rd5;
	ld.global.f32 	%f4, [%rd6];
	add.s64 	%rd7, %rd2, %rd5;
	ld.global.f32 	%f5, [%rd7];
	setp.gt.f32 	%p2, %f5, 0f00000000;
	mul.f32 	%f6, %f1, %f5;
	selp.f32 	%f7, %f5, %f6, %p2;
	mul.f32 	%f8, %f2, %f7;
	fma.rn.f32 	%f9, %f3, %f4, %f8;
	st.global.f32 	[%rd6], %f9;
	bar.sync 	0;
	add.s32 	%r10, %r10, %r3;
	setp.lt.s32 	%p3, %r10, %r6;
	@%p3 bra 	$L__BB37_2;
$L__BB37_3:
	ret;

}
	// .globl	backwardleakyfloatalphabeta
.visible .entry backwardleakyfloatalphabeta(
	.param .u32 backwardleakyfloatalphabeta_param_0,
	.param .u64 .ptr .align 1 backwardleakyfloatalphabeta_param_1,
	.param .u64 .ptr .align 1 backwardleakyfloatalphabeta_param_2,
	.param .u64 .ptr .align 1 backwardleakyfloatalphabeta_param_3,
	.param .f32 backwardleakyfloatalphabeta_param_4,
	.param .f32 backwardleakyfloatalphabeta_param_5,
	.param .f32 backwardleakyfloatalphabeta_param_6
)
{
	.reg .pred 	%p<4>;
	.reg .b32 	%r<11>;
	.reg .b32 	%f<13>;
	.reg .b64 	%rd<14>;

	ld.param.u32 	%r6, [backwardleakyfloatalphabeta_param_0];
	ld.param.u64 	%rd5, [backwardleakyfloatalphabeta_param_1];
	ld.param.u64 	%rd6, [backwardleakyfloatalphabeta_param_2];
	ld.param.u64 	%rd7, [backwardleakyfloatalphabeta_param_3];
	ld.param.f32 	%f5, [backwardleakyfloatalphabeta_param_4];
	ld.param.f32 	%f6, [backwardleakyfloatalphabeta_param_5];
	ld.param.f32 	%f7, [backwardleakyfloatalphabeta_param_6];
	cvta.to.global.u64 	%rd1, %rd7;
	mov.u32 	%r7, %ctaid.x;
	mov.u32 	%r1, %ntid.x;
	mov.u32 	%r8, %tid.x;
	mad.lo.s32 	%r10, %r7, %r1, %r8;
	setp.ge.s32 	%p1, %r10, %r6;
	@%p1 bra 	$L__BB38_6;
	mov.u32 	%r9, %nctaid.x;
	mul.lo.s32 	%r3, %r1, %r9;
	cvta.to.global.u64 	%rd2, %rd6;
	cvta.to.global.u64 	%rd3, %rd5;
$L__BB38_2:
	mul.wide.s32 	%rd8, %r10, 4;
	add.s64 	%rd4, %rd2, %rd8;
	ld.global.f32 	%f1, [%rd4];
	add.s64 	%rd9, %rd3, %rd8;
	ld.global.f32 	%f8, [%rd9];
	setp.leu.f32 	%p2, %f8, 0f00000000;
	@%p2 bra 	$L__BB38_4;
	add.s64 	%rd13, %rd1, %rd8;
	ld.global.f32 	%f12, [%rd13];
	bra.uni 	$L__BB38_5;
$L__BB38_4:
	add.s64 	%rd11, %rd1, %rd8;
	ld.global.f32 	%f9, [%rd11];
	mul.f32 	%f12, %f5, %f9;
$L__BB38_5:
	mul.f32 	%f10, %f6, %f12;
	fma.rn.f32 	%f11, %f7, %f1, %f10;
	st.global.f32 	[%rd4], %f11;
	bar.sync 	0;
	add.s32 	%r10, %r10, %r3;
	setp.lt.s32 	%p3, %r10, %r6;
	@%p3 bra 	$L__BB38_2;
$L__BB38_6:
	ret;

}
	// .globl	forwardleakyfloatalpha
.visible .entry forwardleakyfloatalpha(
	.param .u32 forwardleakyfloatalpha_param_0,
	.param .u64 .ptr .align 1 forwardleakyfloatalpha_param_1,
	.param .u64 .ptr .align 1 forwardleakyfloatalpha_param_2,
	.param .f32 forwardleakyfloatalpha_param_3,
	.param .f32 forwardleakyfloatalpha_param_4
)
{
	.reg .pred 	%p<4>;
	.reg .b32 	%r<11>;
	.reg .b32 	%f<8>;
	.reg .b64 	%rd<8>;

	ld.param.u32 	%r6, [forwardleakyfloatalpha_param_0];
	ld.param.u64 	%rd3, [forwardleakyfloatalpha_param_1];
	ld.param.u64 	%rd4, [forwardleakyfloatalpha_param_2];
	ld.param.f32 	%f1, [forwardleakyfloatalpha_param_3];
	ld.param.f32 	%f2, [forwardleakyfloatalpha_param_4];
	mov.u32 	%r7, %ctaid.x;
	mov.u32 	%r1, %ntid.x;
	mov.u32 	%r8, %tid.x;
	mad.lo.s32 	%r10, %r7, %r1, %r8;
	setp.ge.s32 	%p1, %r10, %r6;
	@%p1 bra 	$L__BB39_3;
	mov.u32 	%r9, %nctaid.x;
	mul.lo.s32 	%r3, %r1, %r9;
	cvta.to.global.u64 	%rd1, %rd3;
	cvta.to.global.u64 	%rd2, %rd4;
$L__BB39_2:
	mul.wide.s32 	%rd5, %r10, 4;
	add.s64 	%rd6, %rd1, %rd5;
	ld.global.f32 	%f3, [%rd6];
	setp.gt.f32 	%p2, %f3, 0f00000000;
	mul.f32 	%f4, %f1, %f3;
	selp.f32 	%f5, %f2, %f4, %p2;
	selp.f32 	%f6, %f3, %f2, %p2;
	mul.f32 	%f7, %f5, %f6;
	add.s64 	%rd7, %rd2, %rd5;
	st.global.f32 	[%rd7], %f7;
	bar.sync 	0;
	add.s32 	%r10, %r10, %r3;
	setp.lt.s32 	%p3, %r10, %r6;
	@%p3 bra 	$L__BB39_2;
$L__BB39_3:
	ret;

}
	// .globl	backwardleakyfloatalpha
.visible .entry backwardleakyfloatalpha(
	.param .u32 backwardleakyfloatalpha_param_0,
	.param .u64 .ptr .align 1 backwardleakyfloatalpha_param_1,
	.param .u64 .ptr .align 1 backwardleakyfloatalpha_param_2,
	.param .u64 .ptr .align 1 backwardleakyfloatalpha_param_3,
	.param .f32 backwardleakyfloatalpha_param_4,
	.param .f32 backwardleakyfloatalpha_param_5
)
{
	.reg .pred 	%p<4>;
	.reg .b32 	%r<11>;
	.reg .b32 	%f<10>;
	.reg .b64 	%rd<15>;

	ld.param.u32 	%r6, [backwardleakyfloatalpha_param_0];
	ld.param.u64 	%rd4, [backwardleakyfloatalpha_param_1];
	ld.param.u64 	%rd5, [backwardleakyfloatalpha_param_2];
	ld.param.u64 	%rd6, [backwardleakyfloatalpha_param_3];
	ld.param.f32 	%f4, [backwardleakyfloatalpha_param_4];
	ld.param.f32 	%f5, [backwardleakyfloatalpha_param_5];
	cvta.to.global.u64 	%rd1, %rd6;
	mov.u32 	%r7, %ctaid.x;
	mov.u32 	%r1, %ntid.x;
	mov.u32 	%r8, %tid.x;
	mad.lo.s32 	%r10, %r7, %r1, %r8;
	setp.ge.s32 	%p1, %r10, %r6;
	@%p1 bra 	$L__BB40_6;
	mov.u32 	%r9, %nctaid.x;
	mul.lo.s32 	%r3, %r1, %r9;
	cvta.to.global.u64 	%rd2, %rd4;
	cvta.to.global.u64 	%rd3, %rd5;
$L__BB40_2:
	mul.wide.s32 	%rd7, %r10, 4;
	add.s64 	%rd8, %rd2, %rd7;
	ld.global.f32 	%f6, [%rd8];
	setp.leu.f32 	%p2, %f6, 0f00000000;
	@%p2 bra 	$L__BB40_4;
	add.s64 	%rd12, %rd1, %rd7;
	ld.global.f32 	%f9, [%rd12];
	bra.uni 	$L__BB40_5;
$L__BB40_4:
	add.s64 	%rd10, %rd1, %rd7;
	ld.global.f32 	%f7, [%rd10];
	mul.f32 	%f9, %f4, %f7;
$L__BB40_5:
	mul.f32 	%f8, %f5, %f9;
	add.s64 	%rd14, %rd3, %rd7;
	st.global.f32 	[%rd14], %f8;
	bar.sync 	0;
	add.s32 	%r10, %r10, %r3;
	setp.lt.s32 	%p3, %r10, %r6;
	@%p3 bra 	$L__BB40_2;
$L__BB40_6:
	ret;

}
	// .globl	forwardleakyfloat
.visible .entry forwardleakyfloat(
	.param .u32 forwardleakyfloat_param_0,
	.param .u64 .ptr .align 1 forwardleakyfloat_param_1,
	.param .u64 .ptr .align 1 forwardleakyfloat_param_2,
	.param .f32 forwardleakyfloat_param_3
)
{
	.reg .pred 	%p<4>;
	.reg .b32 	%r<11>;
	.reg .b32 	%f<5>;
	.reg .b64 	%rd<8>;

	ld.param.u32 	%r6, [forwardleakyfloat_param_0];
	ld.param.u64 	%rd3, [forwardleakyfloat_param_1];
	ld.param.u64 	%rd4, [forwardleakyfloat_param_2];
	ld.param.f32 	%f1, [forwardleakyfloat_param_3];
	mov.u32 	%r7, %ctaid.x;
	mov.u32 	%r1, %ntid.x;
	mov.u32 	%r8, %tid.x;
	mad.lo.s32 	%r10, %r7, %r1, %r8;
	setp.ge.s32 	%p1, %r10, %r6;
	@%p1 bra 	$L__BB41_3;
	mov.u32 	%r9, %nctaid.x;
	mul.lo.s32 	%r3, %r1, %r9;
	cvta.to.global.u64 	%rd1, %rd3;
	cvta.to.global.u64 	%rd2, %rd4;
$L__BB41_2:
	mul.wide.s32 	%rd5, %r10, 4;
	add.s64 	%rd6, %rd1, %rd5;
	ld.global.f32 	%f2, [%rd6];
	setp.gt.f32 	%p2, %f2, 0f00000000;
	mul.f32 	%f3, %f1, %f2;
	selp.f32 	%f4, %f2, %f3, %p2;
	add.s64 	%rd7, %rd2, %rd5;
	st.global.f32 	[%rd7], %f4;
	add.s32 	%r10, %r10, %r3;
	setp.lt.s32 	%p3, %r10, %r6;
	@%p3 bra 	$L__BB41_2;
$L__BB41_3:
	ret;

}
	// .globl	backwardleakyfloat
.visible .entry backwardleakyfloat(
	.param .u32 backwardleakyfloat_param_0,
	.param .u64 .ptr .align 1 backwardleakyfloat_param_1,
	.param .u64 .ptr .align 1 backwardleakyfloat_param_2,
	.param .u64 .ptr .align 1 backwardleakyfloat_param_3,
	.param .f32 backwardleakyfloat_param_4
)
{
	.reg .pred 	%p<4>;
	.reg .b32 	%r<11>;
	.reg .b32 	%f<8>;
	.reg .b64 	%rd<15>;

	ld.param.u32 	%r6, [backwardleakyfloat_param_0];
	ld.param.u64 	%rd4, [backwardleakyfloat_param_1];
	ld.param.u64 	%rd5, [backwardleakyfloat_param_2];
	ld.param.u64 	%rd6, [backwardleakyfloat_param_3];
	ld.param.f32 	%f4, [backwardleakyfloat_param_4];
	cvta.to.global.u64 	%rd1, %rd6;
	mov.u32 	%r7, %ctaid.x;
	mov.u32 	%r1, %ntid.x;
	mov.u32 	%r8, %tid.x;
	mad.lo.s32 	%r10, %r7, %r1, %r8;
	setp.ge.s32 	%p1, %r10, %r6;
	@%p1 bra 	$L__BB42_6;
	mov.u32 	%r9, %nctaid.x;
	mul.lo.s32 	%r3, %r1, %r9;
	cvta.to.global.u64 	%rd2, %rd4;
	cvta.to.global.u64 	%rd3, %rd5;
$L__BB42_2:
	mul.wide.s32 	%rd7, %r10, 4;
	add.s64 	%rd8, %rd2, %rd7;
	ld.global.f32 	%f5, [%rd8];
	setp.leu.f32 	%p2, %f5, 0f00000000;
	@%p2 bra 	$L__BB42_4;
	add.s64 	%rd12, %rd1, %rd7;
	ld.global.f32 	%f7, [%rd12];
	bra.uni 	$L__BB42_5;
$L__BB42_4:
	add.s64 	%rd10, %rd1, %rd7;
	ld.global.f32 	%f6, [%rd10];
	mul.f32 	%f7, %f4, %f6;
$L__BB42_5:
	add.s64 	%rd14, %rd3, %rd7;
	st.global.f32 	[%rd14], %f7;
	add.s32 	%r10, %r10, %r3;
	setp.lt.s32 	%p3, %r10, %r6;
	@%p3 bra 	$L__BB42_2;
$L__BB42_6:
	ret;

}
	// .globl	MSELoss
.visible .entry MSELoss(
	.param .u32 MSELoss_param_0,
	.param .u64 .ptr .align 1 MSELoss_param_1,
	.param .u64 .ptr .align 1 MSELoss_param_2,
	.param .u64 .ptr .align 1 MSELoss_param_3,
	.param .u64 .ptr .align 1 MSELoss_param_4,
	.param .f32 MSELoss_param_5,
	.param .f32 MSELoss_param_6
)
{
	.reg .pred 	%p<3>;
	.reg .b32 	%r<12>;
	.reg .b32 	%f<7>;
	.reg .b64 	%rd<13>;

	ld.param.u32 	%r6, [MSELoss_param_0];
	ld.param.u64 	%rd5, [MSELoss_param_1];
	ld.param.u64 	%rd6, [MSELoss_param_2];
	ld.param.u64 	%rd7, [MSELoss_param_3];
	ld.param.u64 	%rd8, [MSELoss_param_4];
	cvta.to.global.u64 	%rd1, %rd8;
	mov.b32 	%r7, 0;
	st.global.u32 	[%rd1], %r7;
	mov.u32 	%r8, %ctaid.x;
	mov.u32 	%r1, %ntid.x;
	mov.u32 	%r9, %tid.x;
	mad.lo.s32 	%r11, %r8, %r1, %r9;
	setp.ge.s32 	%p1, %r11, %r6;
	@%p1 bra 	$L__BB43_3;
	mov.u32 	%r10, %nctaid.x;
	mul.lo.s32 	%r3, %r1, %r10;
	cvta.to.global.u64 	%rd2, %rd7;
	cvta.to.global.u64 	%rd3, %rd6;
	cvta.to.global.u64 	%rd4, %rd5;
$L__BB43_2:
	mul.wide.s32 	%rd9, %r11, 4;
	add.s64 	%rd10, %rd2, %rd9;
	ld.global.f32 	%f1, [%rd10];
	add.s64 	%rd11, %rd3, %rd9;
	ld.global.f32 	%f2, [%rd11];
	sub.f32 	%f3, %f1, %f2;
	add.s64 	%rd12, %rd4, %rd9;
	st.global.f32 	[%rd12], %f3;
	mul.f32 	%f4, %f3, %f3;
	mul.f32 	%f5, %f4, 0f3F000000;
	atom.global.add.f32 	%f6, [%rd1], %f5;
	add.s32 	%r11, %r11, %r3;
	setp.lt.s32 	%p2, %r11, %r6;
	@%p2 bra 	$L__BB43_2;
$L__BB43_3:
	ret;

}
	// .globl	MSELossbyBatches
.visible .entry MSELossbyBatches(
	.param .u32 MSELossbyBatches_param_0,
	.param .u32 MSELossbyBatches_param_1,
	.param .u64 .ptr .align 1 MSELossbyBatches_param_2,
	.param .u64 .ptr .align 1 MSELossbyBatches_param_3,
	.param .u64 .ptr .align 1 MSELossbyBatches_param_4,
	.param .u64 .ptr .align 1 MSELossbyBatches_param_5
)
{
	.reg .pred 	%p<5>;
	.reg .b32 	%r<23>;
	.reg .b32 	%f<7>;
	.reg .b64 	%rd<15>;

	ld.param.u32 	%r11, [MSELossbyBatches_param_0];
	ld.param.u32 	%r12, [MSELossbyBatches_param_1];
	ld.param.u64 	%rd6, [MSELossbyBatches_param_2];
	ld.param.u64 	%rd7, [MSELossbyBatches_param_3];
	ld.param.u64 	%rd8, [MSELossbyBatches_param_4];
	ld.param.u64 	%rd9, [MSELossbyBatches_param_5];
	mov.u32 	%r13, %ctaid.x;
	mov.u32 	%r1, %ntid.x;
	mov.u32 	%r14, %tid.x;
	mad.lo.s32 	%r21, %r13, %r1, %r14;
	setp.ge.s32 	%p1, %r21, %r11;
	@%p1 bra 	$L__BB44_6;
	mov.u32 	%r15, %ctaid.y;
	mov.u32 	%r16, %ntid.y;
	mov.u32 	%r17, %tid.y;
	mad.lo.s32 	%r3, %r15, %r16, %r17;
	mov.u32 	%r18, %nctaid.y;
	mul.lo.s32 	%r4, %r16, %r18;
	mov.u32 	%r19, %nctaid.x;
	mul.lo.s32 	%r5, %r1, %r19;
	cvta.to.global.u64 	%rd1, %rd8;
	cvta.to.global.u64 	%rd2, %rd7;
	cvta.to.global.u64 	%rd3, %rd6;
	cvta.to.global.u64 	%rd4, %rd9;
$L__BB44_2:
	setp.ge.s32 	%p2, %r3, %r12;
	@%p2 bra 	$L__BB44_5;
	mul.wide.s32 	%rd10, %r21, 4;
	add.s64 	%rd5, %rd4, %rd10;
	mul.lo.s32 	%r7, %r21, %r12;
	mov.u32 	%r22, %r3;
$L__BB44_4:
	add.s32 	%r20, %r22, %r7;
	mul.wide.s32 	%rd11, %r20, 4;
	add.s64 	%rd12, %rd1, %rd11;
	ld.global.f32 	%f1, [%rd12];
	add.s64 	%rd13, %rd2, %rd11;
	ld.global.f32 	%f2, [%rd13];
	sub.f32 	%f3, %f1, %f2;
	add.s64 	%rd14, %rd3, %rd11;
	st.global.f32 	[%rd14], %f3;
	mul.f32 	%f4, %f3, %f3;
	mul.f32 	%f5, %f4, 0f3F000000;
	atom.global.add.f32 	%f6, [%rd5], %f5;
	add.s32 	%r22, %r22, %r4;
	setp.lt.s32 	%p3, %r22, %r12;
	@%p3 bra 	$L__BB44_4;
$L__BB44_5:
	add.s32 	%r21, %r21, %r5;
	setp.lt.s32 	%p4, %r21, %r11;
	@%p4 bra 	$L__BB44_2;
$L__BB44_6:
	ret;

}
	// .globl	ConcatForwardNCHW
.visible .entry ConcatForwardNCHW(
	.param .u32 ConcatForwardNCHW_param_0,
	.param .u32 ConcatForwardNCHW_param_1,
	.param .u32 ConcatForwardNCHW_param_2,
	.param .u32 ConcatForwardNCHW_param_3,
	.param .u64 .ptr .align 1 ConcatForwardNCHW_param_4,
	.param .u32 ConcatForwardNCHW_param_5,
	.param .u32 ConcatForwardNCHW_param_6,
	.param .u64 .ptr .align 1 ConcatForwardNCHW_param_7,
	.param .u64 .ptr .align 1 ConcatForwardNCHW_param_8
)
{
	.reg .pred 	%p<20>;
	.reg .b32 	%r<85>;
	.reg .b32 	%f<5>;
	.reg .b64 	%rd<23>;

	ld.param.u32 	%r44, [ConcatForwardNCHW_param_0];
	ld.param.u32 	%r45, [ConcatForwardNCHW_param_1];
	ld.param.u32 	%r46, [ConcatForwardNCHW_param_2];
	ld.param.u32 	%r47, [ConcatForwardNCHW_param_3];
	ld.param.u64 	%rd4, [ConcatForwardNCHW_param_4];
	ld.param.u32 	%r48, [ConcatForwardNCHW_param_5];
	ld.param.u32 	%r49, [ConcatForwardNCHW_param_6];
	ld.param.u64 	%rd5, [ConcatForwardNCHW_param_7];
	ld.param.u64 	%rd6, [ConcatForwardNCHW_param_8];
	cvta.to.global.u64 	%rd1, %rd4;
	cvta.to.global.u64 	%rd2, %rd6;
	cvta.to.global.u64 	%rd3, %rd5;
	setp.lt.s32 	%p1, %r45, 1;
	@%p1 bra 	$L__BB45_30;
	add.s32 	%r50, %r49, %r47;
	mul.lo.s32 	%r1, %r50, %r45;
	setp.lt.s32 	%p2, %r46, 1;
	mov.u32 	%r51, %ctaid.x;
	mov.u32 	%r52, %ntid.x;
	mov.u32 	%r53, %tid.x;
	mad.lo.s32 	%r2, %r51, %r52, %r53;
	mov.u32 	%r54, %nctaid.x;
	mul.lo.s32 	%r3, %r52, %r54;
	add.s32 	%r4, %r1, %r47;
	@%p2 bra 	$L__BB45_22;
	setp.gt.s32 	%p8, %r48, 0;
	@%p8 bra 	$L__BB45_8;
	mov.b32 	%r79, 0;
$L__BB45_4:
	mul.lo.s32 	%r27, %r79, %r47;
	mov.b32 	%r80, 0;
$L__BB45_5:
	setp.lt.s32 	%p9, %r2, %r44;
	@%p9 bra 	$L__BB45_6;
	bra.uni 	$L__BB45_20;
$L__BB45_6:
	mul.lo.s32 	%r62, %r80, %r44;
	add.s32 	%r32, %r62, %r27;
	add.s32 	%r33, %r62, %r1;
	mov.u32 	%r81, %r2;
$L__BB45_7:
	add.s32 	%r63, %r32, %r81;
	mul.wide.s32 	%rd11, %r63, 4;
	add.s64 	%rd12, %rd1, %rd11;
	ld.global.f32 	%f2, [%rd12];
	add.s32 	%r64, %r33, %r81;
	mul.wide.s32 	%rd13, %r64, 4;
	add.s64 	%rd14, %rd2, %rd13;
	st.global.f32 	[%rd14], %f2;
	add.s32 	%r81, %r81, %r3;
	setp.lt.s32 	%p10, %r81, %r44;
	@%p10 bra 	$L__BB45_7;
	bra.uni 	$L__BB45_20;
$L__BB45_8:
	add.s32 	%r5, %r2, %r1;
	mov.b32 	%r72, 0;
$L__BB45_9:
	mad.lo.s32 	%r7, %r72, %r47, %r2;
	mov.b32 	%r73, 0;
$L__BB45_10:
	setp.lt.s32 	%p13, %r2, %r44;
	@%p13 bra 	$L__BB45_11;
	bra.uni 	$L__BB45_13;
$L__BB45_11:
	mul.lo.s32 	%r67, %r73, %r44;
	add.s32 	%r75, %r5, %r67;
	add.s32 	%r74, %r7, %r67;
	mov.u32 	%r76, %r2;
$L__BB45_12:
	mul.wide.s32 	%rd15, %r74, 4;
	add.s64 	%rd16, %rd1, %rd15;
	ld.global.f32 	%f3, [%rd16];
	mul.wide.s32 	%rd17, %r75, 4;
	add.s64 	%rd18, %rd2, %rd17;
	st.global.f32 	[%rd18], %f3;
	add.s32 	%r76, %r76, %r3;
	add.s32 	%r75, %r75, %r3;
	add.s32 	%r74, %r74, %r3;
	setp.lt.s32 	%p14, %r76, %r44;
	@%p14 bra 	$L__BB45_12;
$L__BB45_13:
	add.s32 	%r73, %r73, 1;
	setp.ne.s32 	%p15, %r73, %r46;
	@%p15 bra 	$L__BB45_10;
	mul.lo.s32 	%r16, %r72, %r49;
	mov.b32 	%r77, 0;
$L__BB45_15:
	setp.lt.s32 	%p16, %r2, %r44;
	@%p16 bra 	$L__BB45_16;
	bra.uni 	$L__BB45_18;
$L__BB45_16:
	mul.lo.s32 	%r69, %r77, %r44;
	add.s32 	%r21, %r69, %r16;
	add.s32 	%r22, %r4, %r69;
	mov.u32 	%r78, %r2;
$L__BB45_17:
	add.s32 	%r70, %r21, %r78;
	mul.wide.s32 	%rd19, %r70, 4;
	add.s64 	%rd20, %rd3, %rd19;
	ld.global.f32 	%f4, [%rd20];
	add.s32 	%r71, %r22, %r78;
	mul.wide.s32 	%rd21, %r71, 4;
	add.s64 	%rd22, %rd2, %rd21;
	st.global.f32 	[%rd22], %f4;
	add.s32 	%r78, %r78, %r3;
	setp.lt.s32 	%p17, %r78, %r44;
	@%p17 bra 	$L__BB45_17;
$L__BB45_18:
	add.s32 	%r77, %r77, 1;
	setp.eq.s32 	%p18, %r77, %r48;
	@%p18 bra 	$L__BB45_19;
	bra.uni 	$L__BB45_15;
$L__BB45_19:
	add.s32 	%r72, %r72, 1;
	setp.eq.s32 	%p19, %r72, %r45;
	@%p19 bra 	$L__BB45_30;
	bra.uni 	$L__BB45_9;
$L__BB45_20:
	add.s32 	%r80, %r80, 1;
	setp.eq.s32 	%p11, %r80, %r46;
	@%p11 bra 	$L__BB45_21;
	bra.uni 	$L__BB45_5;
$L__BB45_21:
	add.s32 	%r79, %r79, 1;
	setp.eq.s32 	%p12, %r79, %r45;
	@%p12 bra 	$L__BB45_30;
	bra.uni 	$L__BB45_4;
$L__BB45_22:
	setp.lt.s32 	%p3, %r48, 1;
	@%p3 bra 	$L__BB45_30;
	mov.b32 	%r82, 0;
$L__BB45_24:
	mul.lo.s32 	%r36, %r82, %r49;
	mov.b32 	%r83, 0;
$L__BB45_25:
	setp.lt.s32 	%p4, %r2, %r44;
	@%p4 bra 	$L__BB45_26;
	bra.uni 	$L__BB45_28;
$L__BB45_26:
	mul.lo.s32 	%r57, %r83, %r44;
	add.s32 	%r41, %r57, %r36;
	add.s32 	%r42, %r4, %r57;
	mov.u32 	%r84, %r2;
$L__BB45_27:
	add.s32 	%r58, %r41, %r84;
	mul.wide.s32 	%rd7, %r58, 4;
	add.s64 	%rd8, %rd3, %rd7;
	ld.global.f32 	%f1, [%rd8];
	add.s32 	%r59, %r42, %r84;
	mul.wide.s32 	%rd9, %r59, 4;
	add.s64 	%rd10, %rd2, %rd9;
	st.global.f32 	[%rd10], %f1;
	add.s32 	%r84, %r84, %r3;
	setp.lt.s32 	%p5, %r84, %r44;
	@%p5 bra 	$L__BB45_27;
$L__BB45_28:
	add.s32 	%r83, %r83, 1;
	setp.eq.s32 	%p6, %r83, %r48;
	@%p6 bra 	$L__BB45_29;
	bra.uni 	$L__BB45_25;
$L__BB45_29:
	add.s32 	%r82, %r82, 1;
	setp.ne.s32 	%p7, %r82, %r45;
	@%p7 bra 	$L__BB45_24;
$L__BB45_30:
	ret;

}
	// .globl	ConcatBackwardNCHW
.visible .entry ConcatBackwardNCHW(
	.param .u32 ConcatBackwardNCHW_param_0,
	.param .u32 ConcatBackwardNCHW_param_1,
	.param .u32 ConcatBackwardNCHW_param_2,
	.param .u32 ConcatBackwardNCHW_param_3,
	.param .u64 .ptr .align 1 ConcatBackwardNCHW_param_4,
	.param .u32 ConcatBackwardNCHW_param_5,
	.param .u32 ConcatBackwardNCHW_param_6,
	.param .u64 .ptr .align 1 ConcatBackwardNCHW_param_7,
	.param .u64 .ptr .align 1 ConcatBackwardNCHW_param_8
)
{
	.reg .pred 	%p<20>;
	.reg .b32 	%r<85>;
	.reg .b32 	%f<5>;
	.reg .b64 	%rd<23>;

	ld.param.u32 	%r44, [ConcatBackwardNCHW_param_0];
	ld.param.u32 	%r45, [ConcatBackwardNCHW_param_1];
	ld.param.u32 	%r46, [ConcatBackwardNCHW_param_2];
	ld.param.u32 	%r47, [ConcatBackwardNCHW_param_3];
	ld.param.u64 	%rd4, [ConcatBackwardNCHW_param_4];
	ld.param.u32 	%r48, [ConcatBackwardNCHW_param_5];
	ld.param.u32 	%r49, [ConcatBackwardNCHW_param_6];
	ld.param.u64 	%rd5, [ConcatBackwardNCHW_param_7];
	ld.param.u64 	%rd6, [ConcatBackwardNCHW_param_8];
	cvta.to.global.u64 	%rd1, %rd4;
	cvta.to.global.u64 	%rd2, %rd5;
	cvta.to.global.u64 	%rd3, %rd6;
	setp.lt.s32 	%p1, %r45, 1;
	@%p1 bra 	$L__BB46_30;
	add.s32 	%r50, %r49, %r47;
	mul.lo.s32 	%r1, %r50, %r45;
	setp.lt.s32 	%p2, %r46, 1;
	mov.u32 	%r51, %ctaid.x;
	mov.u32 	%r52, %ntid.x;
	mov.u32 	%r53, %tid.x;
	mad.lo.s32 	%r2, %r51, %r52, %r53;
	mov.u32 	%r54, %nctaid.x;
	mul.lo.s32 	%r3, %r52, %r54;
	add.s32 	%r4, %r1, %r47;
	@%p2 bra 	$L__BB46_22;
	setp.gt.s32 	%p8, %r48, 0;
	@%p8 bra 	$L__BB46_8;
	mov.b32 	%r79, 0;
$L__BB46_4:
	mul.lo.s32 	%r27, %r79, %r47;
	mov.b32 	%r80, 0;
$L__BB46_5:
	setp.lt.s32 	%p9, %r2, %r44;
	@%p9 bra 	$L__BB46_6;
	bra.uni 	$L__BB46_20;
$L__BB46_6:
	mul.lo.s32 	%r62, %r80, %r44;
	add.s32 	%r32, %r62, %r1;
	add.s32 	%r33, %r62, %r27;
	mov.u32 	%r81, %r2;
$L__BB46_7:
	add.s32 	%r63, %r32, %r81;
	mul.wide.s32 	%rd11, %r63, 4;
	add.s64 	%rd12, %rd3, %rd11;
	ld.global.f32 	%f2, [%rd12];
	add.s32 	%r64, %r33, %r81;
	mul.wide.s32 	%rd13, %r64, 4;
	add.s64 	%rd14, %rd1, %rd13;
	st.global.f32 	[%rd14], %f2;
	add.s32 	%r81, %r81, %r3;
	setp.lt.s32 	%p10, %r81, %r44;
	@%p10 bra 	$L__BB46_7;
	bra.uni 	$L__BB46_20;
$L__BB46_8:
	add.s32 	%r5, %r2, %r1;
	mov.b32 	%r72, 0;
$L__BB46_9:
	mad.lo.s32 	%r7, %r72, %r47, %r2;
	mov.b32 	%r73, 0;
$L__BB46_10:
	setp.lt.s32 	%p13, %r2, %r44;
	@%p13 bra 	$L__BB46_11;
	bra.uni 	$L__BB46_13;
$L__BB46_11:
	mul.lo.s32 	%r67, %r73, %r44;
	add.s32 	%r75, %r7, %r67;
	add.s32 	%r74, %r5, %r67;
	mov.u32 	%r76, %r2;
$L__BB46_12:
	mul.wide.s32 	%rd15, %r74, 4;
	add.s64 	%rd16, %rd3, %rd15;
	ld.global.f32 	%f3, [%rd16];
	mul.wide.s32 	%rd17, %r75, 4;
	add.s64 	%rd18, %rd1, %rd17;
	st.global.f32 	[%rd18], %f3;
	add.s32 	%r76, %r76, %r3;
	add.s32 	%r75, %r75, %r3;
	add.s32 	%r74, %r74, %r3;
	setp.lt.s32 	%p14, %r76, %r44;
	@%p14 bra 	$L__BB46_12;
$L__BB46_13:
	add.s32 	%r73, %r73, 1;
	setp.ne.s32 	%p15, %r73, %r46;
	@%p15 bra 	$L__BB46_10;
	mul.lo.s32 	%r16, %r72, %r49;
	mov.b32 	%r77, 0;
$L__BB46_15:
	setp.lt.s32 	%p16, %r2, %r44;
	@%p16 bra 	$L__BB46_16;
	bra.uni 	$L__BB46_18;
$L__BB46_16:
	mul.lo.s32 	%r69, %r77, %r44;
	add.s32 	%r21, %r4, %r69;
	add.s32 	%r22, %r69, %r16;
	mov.u32 	%r78, %r2;
$L__BB46_17:
	add.s32 	%r70, %r21, %r78;
	mul.wide.s32 	%rd19, %r70, 4;
	add.s64 	%rd20, %rd3, %rd19;
	ld.global.f32 	%f4, [%rd20];
	add.s32 	%r71, %r22, %r78;
	mul.wide.s32 	%rd21, %r71, 4;
	add.s64 	%rd22, %rd2, %rd21;
	st.global.f32 	[%rd22], %f4;
	add.s32 	%r78, %r78, %r3;
	setp.lt.s32 	%p17, %r78, %r44;
	@%p17 bra 	$L__BB46_17;
$L__BB46_18:
	add.s32 	%r77, %r77, 1;
	setp.eq.s32 	%p18, %r77, %r48;
	@%p18 bra 	$L__BB46_19;
	bra.uni 	$L__BB46_15;
$L__BB46_19:
	add.s32 	%r72, %r72, 1;
	setp.eq.s32 	%p19, %r72, %r45;
	@%p19 bra 	$L__BB46_30;
	bra.uni 	$L__BB46_9;
$L__BB46_20:
	add.s32 	%r80, %r80, 1;
	setp.eq.s32 	%p11, %r80, %r46;
	@%p11 bra 	$L__BB46_21;
	bra.uni 	$L__BB46_5;
$L__BB46_21:
	add.s32 	%r79, %r79, 1;
	setp.eq.s32 	%p12, %r79, %r45;
	@%p12 bra 	$L__BB46_30;
	bra.uni 	$L__BB46_4;
$L__BB46_22:
	setp.lt.s32 	%p3, %r48, 1;
	@%p3 bra 	$L__BB46_30;
	mov.b32 	%r82, 0;
$L__BB46_24:
	mul.lo.s32 	%r36, %r82, %r49;
	mov.b32 	%r83, 0;
$L__BB46_25:
	setp.lt.s32 	%p4, %r2, %r44;
	@%p4 bra 	$L__BB46_26;
	bra.uni 	$L__BB46_28;
$L__BB46_26:
	mul.lo.s32 	%r57, %r83, %r44;
	add.s32 	%r41, %r4, %r57;
	add.s32 	%r42, %r57, %r36;
	mov.u32 	%r84, %r2;
$L__BB46_27:
	add.s32 	%r58, %r41, %r84;
	mul.wide.s32 	%rd7, %r58, 4;
	add.s64 	%rd8, %rd3, %rd7;
	ld.global.f32 	%f1, [%rd8];
	add.s32 	%r59, %r42, %r84;
	mul.wide.s32 	%rd9, %r59, 4;
	add.s64 	%rd10, %rd2, %rd9;
	st.global.f32 	[%rd10], %f1;
	add.s32 	%r84, %r84, %r3;
	setp.lt.s32 	%p5, %r84, %r44;
	@%p5 bra 	$L__BB46_27;
$L__BB46_28:
	add.s32 	%r83, %r83, 1;
	setp.eq.s32 	%p6, %r83, %r48;
	@%p6 bra 	$L__BB46_29;
	bra.uni 	$L__BB46_25;
$L__BB46_29:
	add.s32 	%r82, %r82, 1;
	setp.ne.s32 	%p7, %r82, %r45;
	@%p7 bra 	$L__BB46_24;
$L__BB46_30:
	ret;

}
	// .globl	MakePlanarImageBatchesUint8
.visible .entry MakePlanarImageBatchesUint8(
	.param .u32 MakePlanarImageBatchesUint8_param_0,
	.param .u32 MakePlanarImageBatchesUint8_param_1,
	.param .u32 MakePlanarImageBatchesUint8_param_2,
	.param .u64 .ptr .align 1 MakePlanarImageBatchesUint8_param_3,
	.param .u64 .ptr .align 1 MakePlanarImageBatchesUint8_param_4
)
{
	.reg .pred 	%p<7>;
	.reg .b32 	%r<31>;
	.reg .b32 	%f<2>;
	.reg .b64 	%rd<9>;

	ld.param.u32 	%r17, [MakePlanarImageBatchesUint8_param_0];
	ld.param.u32 	%r18, [MakePlanarImageBatchesUint8_param_1];
	ld.param.u32 	%r19, [MakePlanarImageBatchesUint8_param_2];
	ld.param.u64 	%rd3, [MakePlanarImageBatchesUint8_param_3];
	ld.param.u64 	%rd4, [MakePlanarImageBatchesUint8_param_4];
	setp.lt.s32 	%p1, %r18, 1;
	@%p1 bra 	$L__BB47_9;
	setp.lt.s32 	%p2, %r19, 1;
	mov.u32 	%r20, %ctaid.x;
	mov.u32 	%r1, %ntid.x;
	mov.u32 	%r21, %tid.x;
	mad.lo.s32 	%r2, %r20, %r1, %r21;
	@%p2 bra 	$L__BB47_9;
	mov.u32 	%r23, %nctaid.x;
	mul.lo.s32 	%r3, %r1, %r23;
	cvta.to.global.u64 	%rd1, %rd3;
	cvta.to.global.u64 	%rd2, %rd4;
	mov.b32 	%r26, 0;
$L__BB47_3:
	mul.lo.s32 	%r5, %r19, %r26;
	mov.b32 	%r27, 0;
$L__BB47_4:
	setp.lt.s32 	%p3, %r2, %r17;
	@%p3 bra 	$L__BB47_5;
	bra.uni 	$L__BB47_7;
$L__BB47_5:
	add.s32 	%r25, %r5, %r27;
	mad.lo.s32 	%r29, %r17, %r25, %r2;
	mad.lo.s32 	%r28, %r27, %r17, %r2;
	mov.u32 	%r30, %r2;
$L__BB47_6:
	mul.wide.s32 	%rd5, %r28, 4;
	add.s64 	%rd6, %rd1, %rd5;
	ld.global.f32 	%f1, [%rd6];
	mul.wide.s32 	%rd7, %r29, 4;
	add.s64 	%rd8, %rd2, %rd7;
	st.global.f32 	[%rd8], %f1;
	add.s32 	%r30, %r30, %r3;
	add.s32 	%r29, %r29, %r3;
	add.s32 	%r28, %r28, %r3;
	setp.lt.s32 	%p4, %r30, %r17;
	@%p4 bra 	$L__BB47_6;
$L__BB47_7:
	add.s32 	%r27, %r27, 1;
	setp.eq.s32 	%p5, %r27, %r19;
	@%p5 bra 	$L__BB47_8;
	bra.uni 	$L__BB47_4;
$L__BB47_8:
	add.s32 	%r26, %r26, 1;
	setp.ne.s32 	%p6, %r26, %r18;
	@%p6 bra 	$L__BB47_3;
$L__BB47_9:
	ret;

}


// ===== COMPILED SASS (sm_100) =====

	.target	sm_100

	.elftype	@"ET_EXEC"


//--------------------- .note.nv.tkinfo           --------------------------
	.section	.note.nv.tkinfo,"",@"SHT_NOTE"
	.sectionflags	@"SHF_NOTE_NV_TKINFO"
	.tkinfo
        /*0018*/ 	.word	0x00000002
        /*0030*/ 	.string	""
        /*0030*/ 	.string	"ptxas"
        /*0030*/ 	.string	"Cuda compilation tools, release 13.0, V13.0.88"
        /*0030*/ 	.string	"Build cuda_13.0.r13.0/compiler.36424714_0"
        /*0030*/ 	.string	"-arch sm_100 -m 64 "



//--------------------- .note.nv.cuinfo           --------------------------
	.section	.note.nv.cuinfo,"",@"SHT_NOTE"
	.sectionflags	@"SHF_NOTE_NV_CUINFO"
        /*0018*/ 	.short	0x0002
        /*001a*/ 	.short	0x0064
        /*001c*/ 	.short	0x0082
	.zero		2


//--------------------- .nv.info                  --------------------------
	.section	.nv.info,"",@"SHT_CUDA_INFO"
	.align	4


	//----- nvinfo : EIATTR_REGCOUNT
	.align		4
        /*0000*/ 	.byte	0x04, 0x2f
        /*0002*/ 	.short	(.L_1 - .L_0)
	.align		4
.L_0:
        /*0004*/ 	.word	index@(Transpose)
        /*0008*/ 	.word	0x00000020


	//----- nvinfo : EIATTR_FRAME_SIZE
	.align		4
.L_1:
        /*000c*/ 	.byte	0x04, 0x11
        /*000e*/ 	.short	(.L_3 - .L_2)
	.align		4
.L_2:
        /*0010*/ 	.word	index@(Transpose)
        /*0014*/ 	.word	0x00000000


	//----- nvinfo : EIATTR_REGCOUNT
	.align		4
.L_3:
        /*0018*/ 	.byte	0x04, 0x2f
        /*001a*/ 	.short	(.L_5 - .L_4)
	.align		4
.L_4:
        /*001c*/ 	.word	index@(TransposeF16)
        /*0020*/ 	.word	0x00000020


	//----- nvinfo : EIATTR_FRAME_SIZE
	.align		4
.L_5:
        /*0024*/ 	.byte	0x04, 0x11
        /*0026*/ 	.short	(.L_7 - .L_6)
	.align		4
.L_6:
        /*0028*/ 	.word	index@(TransposeF16)
        /*002c*/ 	.word	0x00000000


	//----- nvinfo : EIATTR_REGCOUNT
	.align		4
.L_7:
        /*0030*/ 	.byte	0x04, 0x2f
        /*0032*/ 	.short	(.L_9 - .L_8)
	.align		4
.L_8:
        /*0034*/ 	.word	index@(SwapEveryOther)
        /*0038*/ 	.word	0x00000012


	//----- nvinfo : EIATTR_FRAME_SIZE
	.align		4
.L_9:
        /*003c*/ 	.byte	0x04, 0x11
        /*003e*/ 	.short	(.L_11 - .L_10)
	.align		4
.L_10:
        /*0040*/ 	.word	index@(SwapEveryOther)
        /*0044*/ 	.word	0x00000000


	//----- nvinfo : EIATTR_REGCOUNT
	.align		4
.L_11:
        /*0048*/ 	.byte	0x04, 0x2f
        /*004a*/ 	.short	(.L_13 - .L_12)
	.align		4
.L_12:
        /*004c*/ 	.word	index@(SwapEveryOtherF16)
        /*0050*/ 	.word	0x00000011


	//----- nvinfo : EIATTR_FRAME_SIZE
	.align		4
.L_13:
        /*0054*/ 	.byte	0x04, 0x11
        /*0056*/ 	.short	(.L_15 - .L_14)
	.align		4
.L_14:
        /*0058*/ 	.word	index@(SwapEveryOtherF16)
        /*005c*/ 	.word	0x00000000


	//----- nvinfo : EIATTR_REGCOUNT
	.align		4
.L_15:
        /*0060*/ 	.byte	0x04, 0x2f
        /*0062*/ 	.short	(.L_17 - .L_16)
	.align		4
.L_16:
        /*0064*/ 	.word	index@(SwapUpperLower)
        /*0068*/ 	.word	0x00000018


	//----- nvinfo : EIATTR_FRAME_SIZE
	.align		4
.L_17:
        /*006c*/ 	.byte	0x04, 0x11
        /*006e*/ 	.short	(.L_19 - .L_18)
	.align		4
.L_18:
        /*0070*/ 	.word	index@(SwapUpperLower)
        /*0074*/ 	.word	0x00000000


	//----- nvinfo : EIATTR_REGCOUNT
	.align		4
.L_19:
        /*0078*/ 	.byte	0x04, 0x2f
        /*007a*/ 	.short	(.L_21 - .L_20)
	.align		4
.L_20:
        /*007c*/ 	.word	index@(SwapUpperLowerF16)
        /*0080*/ 	.word	0x00000016


	//----- nvinfo : EIATTR_FRAME_SIZE
	.align		4
.L_21:
        /*0084*/ 	.byte	0x04, 0x11
        /*0086*/ 	.short	(.L_23 - .L_22)
	.align		4
.L_22:
        /*0088*/ 	.word	index@(SwapUpperLowerF16)
        /*008c*/ 	.word	0x00000000


	//----- nvinfo : EIATTR_REGCOUNT
	.align		4
.L_23:
        /*0090*/ 	.byte	0x04, 0x2f
        /*0092*/ 	.short	(.L_25 - .L_24)
	.align		4
.L_24:
        /*0094*/ 	.word	index@(ShapetoBatch4DNHWC)
        /*0098*/ 	.word	0x0000001c


	//----- nvinfo : EIATTR_FRAME_SIZE
	.align		4
.L_25:
        /*009c*/ 	.byte	0x04, 0x11
        /*009e*/ 	.short	(.L_27 - .L_26)
	.align		4
.L_26:
        /*00a0*/ 	.word	index@(ShapetoBatch4DNHWC)
        /*00a4*/ 	.word	0x00000000


	//----- nvinfo : EIATTR_REGCOUNT
	.align		4
.L_27:
        /*00a8*/ 	.byte	0x04, 0x2f
        /*00aa*/ 	.short	(.L_29 - .L_28)
	.align		4
.L_28:
        /*00ac*/ 	.word	index@(ShapetoBatch4DNHWCF16)
        /*00b0*/ 	.word	0x0000001d


	//----- nvinfo : EIATTR_FRAME_SIZE
	.align		4
.L_29:
        /*00b4*/ 	.byte	0x04, 0x11
        /*00b6*/ 	.short	(.L_31 - .L_30)
	.align		4
.L_30:
        /*00b8*/ 	.word	index@(ShapetoBatch4DNHWCF16)
        /*00bc*/ 	.word	0x00000000


	//----- nvinfo : EIATTR_REGCOUNT
	.align		4
.L_31:
        /*00c0*/ 	.byte	0x04, 0x2f
        /*00c2*/ 	.short	(.L_33 - .L_32)
	.align		4
.L_32:
        /*00c4*/ 	.word	index@(ShapetoBatch4DNCHW)
        /*00c8*/ 	.word	0x0000001d


	//----- nvinfo : EIATTR_FRAME_SIZE
	.align		4
.L_33:
        /*00cc*/ 	.byte	0x04, 0x11
        /*00ce*/ 	.short	(.L_35 - .L_34)
	.align		4
.L_34:
        /*00d0*/ 	.word	index@(ShapetoBatch4DNCHW)
        /*00d4*/ 	.word	0x00000000


	//----- nvinfo : EIATTR_REGCOUNT
	.align		4
.L_35:
        /*00d8*/ 	.byte	0x04, 0x2f
        /*00da*/ 	.short	(.L_37 - .L_36)
	.align		4
.L_36:
        /*00dc*/ 	.word	index@(ShapetoBatch4DNCHWF16)
        /*00e0*/ 	.word	0x0000001c


	//----- nvinfo : EIATTR_FRAME_SIZE
	.align		4
.L_37:
        /*00e4*/ 	.byte	0x04, 0x11
        /*00e6*/ 	.short	(.L_39 - .L_38)
	.align		4
.L_38:
        /*00e8*/ 	.word	index@(ShapetoBatch4DNCHWF16)
        /*00ec*/ 	.word	0x00000000


	//----- nvinfo : EIATTR_REGCOUNT
	.align		4
.L_39:
        /*00f0*/ 	.byte	0x04, 0x2f
        /*00f2*/ 	.short	(.L_41 - .L_40)
	.align		4
.L_40:
        /*00f4*/ 	.word	index@(nearestneighborNHWC)
        /*00f8*/ 	.word	0x00000018


	//----- nvinfo : EIATTR_FRAME_SIZE
	.align		4
.L_41:
        /*00fc*/ 	.byte	0x04, 0x11
        /*00fe*/ 	.short	(.L_43 - .L_42)
	.align		4
.L_42:
        /*0100*/ 	.word	index@(nearestneighborNHWC)
        /*0104*/ 	.word	0x00000000


	//----- nvinfo : EIATTR_REGCOUNT
	.align		4
.L_43:
        /*0108*/ 	.byte	0x04, 0x2f
        /*010a*/ 	.short	(.L_45 - .L_44)
	.align		4
.L_44:
        /*010c*/ 	.word	index@(nearestneighborNHWCF16)
        /*0110*/ 	.word	0x00000018


	//----- nvinfo : EIATTR_FRAME_SIZE
	.align		4
.L_45:
        /*0114*/ 	.byte	0x04, 0x11
        /*0116*/ 	.short	(.L_47 - .L_46)
	.align		4
.L_46:
        /*0118*/ 	.word	index@(nearestneighborNHWCF16)
        /*011c*/ 	.word	0x00000000


	//----- nvinfo : EIATTR_REGCOUNT
	.align		4
.L_47:
        /*0120*/ 	.byte	0x04, 0x2f
        /*0122*/ 	.short	(.L_49 - .L_48)
	.align		4
.L_48:
        /*0124*/ 	.word	index@(nearestneighborv2NCHW)
        /*0128*/ 	.word	0x0000001d


	//----- nvinfo : EIATTR_FRAME_SIZE
	.align		4
.L_49:
        /*012c*/ 	.byte	0x04, 0x11
        /*012e*/ 	.short	(.L_51 - .L_50)
	.align		4
.L_50:
        /*0130*/ 	.word	index@(nearestneighborv2NCHW)
        /*0134*/ 	.word	0x00000000


	//----- nvinfo : EIATTR_REGCOUNT
	.align		4
.L_51:
        /*0138*/ 	.byte	0x04, 0x2f
        /*013a*/ 	.short	(.L_53 - .L_52)
	.align		4
.L_52:
        /*013c*/ 	.word	index@(nearestneighborv2NCHWF16)
        /*0140*/ 	.word	0x0000001d


	//----- nvinfo : EIATTR_FRAME_SIZE
	.align		4
.L_53:
        /*0144*/ 	.byte	0x04, 0x11
        /*0146*/ 	.short	(.L_55 - .L_54)
	.align		4
.L_54:
        /*0148*/ 	.word	index@(nearestneighborv2NCHWF16)
        /*014c*/ 	.word	0x00000000


	//----- nvinfo : EIATTR_REGCOUNT
	.align		4
.L_55:
        /*0150*/ 	.byte	0x04, 0x2f
        /*0152*/ 	.short	(.L_57 - .L_56)
	.align		4
.L_56:
        /*0154*/ 	.word	index@(nearestneighborv2NCHWAddGradient)
        /*0158*/ 	.word	0x0000001e


	//----- nvinfo : EIATTR_FRAME_SIZE
	.align		4
.L_57:
        /*015c*/ 	.byte	0x04, 0x11
        /*015e*/ 	.short	(.L_59 - .L_58)
	.align		4
.L_58:
        /*0160*/ 	.word	index@(nearestneighborv2NCHWAddGradient)
        /*0164*/ 	.word	0x00000000


	//----- nvinfo : EIATTR_REGCOUNT
	.align		4
.L_59:
        /*0168*/ 	.byte	0x04, 0x2f
        /*016a*/ 	.short	(.L_61 - .L_60)
	.align		4
.L_60:
        /*016c*/ 	.word	index@(nearestneighborv2NCHWAddGradientF16)
        /*0170*/ 	.word	0x0000001d


	//----- nvinfo : EIATTR_FRAME_SIZE
	.align		4
.L_61:
        /*0174*/ 	.byte	0x04, 0x11
        /*0176*/ 	.short	(.L_63 - .L_62)
	.align		4
.L_62:
        /*0178*/ 	.word	index@(nearestneighborv2NCHWAddGradientF16)
        /*017c*/ 	.word	0x00000000


	//----- nvinfo : EIATTR_REGCOUNT
	.align		4
.L_63:
        /*0180*/ 	.byte	0x04, 0x2f
        /*0182*/ 	.short	(.L_65 - .L_64)
	.align		4
.L_64:
        /*0184*/ 	.word	index@(nearestneighborNCHW)
        /*0188*/ 	.word	0x00000017


	//----- nvinfo : EIATTR_FRAME_SIZE
	.align		4
.L_65:
        /*018c*/ 	.byte	0x04, 0x11
        /*018e*/ 	.short	(.L_67 - .L_66)
	.align		4
.L_66:
        /*0190*/ 	.word	index@(nearestneighborNCHW)
        /*0194*/ 	.word	0x00000000


	//----- nvinfo : EIATTR_REGCOUNT
	.align		4
.L_67:
        /*0198*/ 	.byte	0x04, 0x2f
        /*019a*/ 	.short	(.L_69 - .L_68)
	.align		4
.L_68:
        /*019c*/ 	.word	index@(nearestneighborNCHWF16)
        /*01a0*/ 	.word	0x00000017


	//----- nvinfo : EIATTR_FRAME_SIZE
	.align		4
.L_69:
        /*01a4*/ 	.byte	0x04, 0x11
        /*01a6*/ 	.short	(.L_71 - .L_70)
	.align		4
.L_70:
        /*01a8*/ 	.word	index@(nearestneighborNCHWF16)
        /*01ac*/ 	.word	0x00000000


	//----- nvinfo : EIATTR_REGCOUNT
	.align		4
.L_71:
        /*01b0*/ 	.byte	0x04, 0x2f
        /*01b2*/ 	.short	(.L_73 - .L_72)
	.align		4
.L_72:
        /*01b4*/ 	.word	index@(nearestneighborNCHWBack)
        /*01b8*/ 	.word	0x0000001b


	//----- nvinfo : EIATTR_FRAME_SIZE
	.align		4
.L_73:
        /*01bc*/ 	.byte	0x04, 0x11
        /*01be*/ 	.short	(.L_75 - .L_74)
	.align		4
.L_74:
        /*01c0*/ 	.word	index@(nearestneighborNCHWBack)
        /*01c4*/ 	.word	0x00000000


	//----- nvinfo : EIATTR_REGCOUNT
	.align		4
.L_75:
        /*01c8*/ 	.byte	0x04, 0x2f
        /*01ca*/ 	.short	(.L_77 - .L_76)
	.align		4
.L_76:
        /*01cc*/ 	.word	index@(nearestneighborNCHWBackF16)
        /*01d0*/ 	.word	0x00000015


	//----- nvinfo : EIATTR_FRAME_SIZE
	.align		4
.L_77:
        /*01d4*/ 	.byte	0x04, 0x11
        /*01d6*/ 	.short	(.L_79 - .L_78)
	.align		4
.L_78:
        /*01d8*/ 	.word	index@(nearestneighborNCHWBackF16)
        /*01dc*/ 	.word	0x00000000


	//----- nvinfo : EIATTR_REGCOUNT
	.align		4
.L_79:
        /*01e0*/ 	.byte	0x04, 0x2f
        /*01e2*/ 	.short	(.L_81 - .L_80)
	.align		4
.L_80:
        /*01e4*/ 	.word	index@(nearestneighborNHWCBack)
        /*01e8*/ 	.word	0x0000001a


	//----- nvinfo : EIATTR_FRAME_SIZE
	.align		4
.L_81:
        /*01ec*/ 	.byte	0x04, 0x11
        /*01ee*/ 	.short	(.L_83 - .L_82)
	.align		4
.L_82:
        /*01f0*/ 	.word	index@(nearestneighborNHWCBack)
        /*01f4*/ 	.word	0x00000000


	//----- nvinfo : EIATTR_REGCOUNT
	.align		4
.L_83:
        /*01f8*/ 	.byte	0x04, 0x2f
        /*01fa*/ 	.short	(.L_85 - .L_84)
	.align		4
.L_84:
        /*01fc*/ 	.word	index@(nearestneighborNHWCBackF16)
        /*0200*/ 	.word	0x00000016


	//----- nvinfo : EIATTR_FRAME_SIZE
	.align		4
.L_85:
        /*0204*/ 	.byte	0x04, 0x11
        /*0206*/ 	.short	(.L_87 - .L_86)
	.align		4
.L_86:
        /*0208*/ 	.word	index@(nearestneighborNHWCBackF16)
        /*020c*/ 	.word	0x00000000


	//----- nvinfo : EIATTR_REGCOUNT
	.align		4
.L_87:
        /*0210*/ 	.byte	0x04, 0x2f
        /*0212*/ 	.short	(.L_89 - .L_88)
	.align		4
.L_88:
        /*0214*/ 	.word	index@(adagradfloat)
        /*0218*/ 	.word	0x00000017


	//----- nvinfo : EIATTR_FRAME_SIZE
	.align		4
.L_89:
        /*021c*/ 	.byte	0x04, 0x11
        /*021e*/ 	.short	(.L_91 - .L_90)
	.align		4
.L_90:
        /*0220*/ 	.word	index@($__internal_7_$__cuda_sm3x_div_rn_noftz_f32_slowpath)
        /*0224*/ 	.word	0x00000000


	//----- nvinfo : EIATTR_FRAME_SIZE
	.align		4
.L_91:
        /*0228*/ 	.byte	0x04, 0x11
        /*022a*/ 	.short	(.L_93 - .L_92)
	.align		4
.L_92:
        /*022c*/ 	.word	index@($__internal_6_$__cuda_sm20_sqrt_rn_f32_slowpath)
        /*0230*/ 	.word	0x00000000


	//----- nvinfo : EIATTR_FRAME_SIZE
	.align		4
.L_93:
        /*0234*/ 	.byte	0x04, 0x11
        /*0236*/ 	.short	(.L_95 - .L_94)
	.align		4
.L_94:
        /*0238*/ 	.word	index@(adagradfloat)
        /*023c*/ 	.word	0x00000000


	//----- nvinfo : EIATTR_REGCOUNT
	.align		4
.L_95:
        /*0240*/ 	.byte	0x04, 0x2f
        /*0242*/ 	.short	(.L_97 - .L_96)
	.align		4
.L_96:
        /*0244*/ 	.word	index@(adagradhalf)
        /*0248*/ 	.word	0x00000016


	//----- nvinfo : EIATTR_FRAME_SIZE
	.align		4
.L_97:
        /*024c*/ 	.byte	0x04, 0x11
        /*024e*/ 	.short	(.L_99 - .L_98)
	.align		4
.L_98:
        /*0250*/ 	.word	index@(adagradhalf)
        /*0254*/ 	.word	0x00000000


	//----- nvinfo : EIATTR_REGCOUNT
	.align		4
.L_99:
        /*0258*/ 	.byte	0x04, 0x2f
        /*025a*/ 	.short	(.L_101 - .L_100)
	.align		4
.L_100:
        /*025c*/ 	.word	index@(adamfloat)
        /*0260*/ 	.word	0x00000026


	//----- nvinfo : EIATTR_FRAME_SIZE
	.align		4
.L_101:
        /*0264*/ 	.byte	0x04, 0x11
        /*0266*/ 	.short	(.L_103 - .L_102)
	.align		4
.L_102:
        /*0268*/ 	.word	index@($__internal_5_$__cuda_sm3x_div_rn_noftz_f32_slowpath)
        /*026c*/ 	.word	0x00000000


	//----- nvinfo : EIATTR_FRAME_SIZE
	.align		4
.L_103:
        /*0270*/ 	.byte	0x04, 0x11
        /*0272*/ 	.short	(.L_105 - .L_104)
	.align		4
.L_104:
        /*0274*/ 	.word	index@($__internal_4_$__cuda_sm20_sqrt_rn_f32_slowpath)
        /*0278*/ 	.word	0x00000000


	//----- nvinfo : EIATTR_FRAME_SIZE
	.align		4
.L_105:
        /*027c*/ 	.byte	0x04, 0x11
        /*027e*/ 	.short	(.L_107 - .L_106)
	.align		4
.L_106:
        /*0280*/ 	.word	index@($__internal_3_$__cuda_sm20_div_rn_f64_full)
        /*0284*/ 	.word	0x00000000


	//----- nvinfo : EIATTR_FRAME_SIZE
	.align		4
.L_107:
        /*0288*/ 	.byte	0x04, 0x11
        /*028a*/ 	.short	(.L_109 - .L_108)
	.align		4
.L_108:
        /*028c*/ 	.word	index@(adamfloat)
        /*0290*/ 	.word	0x00000000


	//----- nvinfo : EIATTR_REGCOUNT
	.align		4
.L_109:
        /*0294*/ 	.byte	0x04, 0x2f
        /*0296*/ 	.short	(.L_111 - .L_110)
	.align		4
.L_110:
        /*0298*/ 	.word	index@(adamhalf)
        /*029c*/ 	.word	0x0000001f


	//----- nvinfo : EIATTR_FRAME_SIZE
	.align		4
.L_111:
        /*02a0*/ 	.byte	0x04, 0x11
        /*02a2*/ 	.short	(.L_113 - .L_112)
	.align		4
.L_112:
        /*02a4*/ 	.word	index@(adamhalf)
        /*02a8*/ 	.word	0x00000000


	//----- nvinfo : EIATTR_REGCOUNT
	.align		4
.L_113:
        /*02ac*/ 	.byte	0x04, 0x2f
        /*02ae*/ 	.short	(.L_115 - .L_114)
	.align		4
.L_114:
        /*02b0*/ 	.word	index@(adadeltafloat)
        /*02b4*/ 	.word	0x00000017


	//----- nvinfo : EIATTR_FRAME_SIZE
	.align		4
.L_115:
        /*02b8*/ 	.byte	0x04, 0x11
        /*02ba*/ 	.short	(.L_117 - .L_116)
	.align		4
.L_116:
        /*02bc*/ 	.word	index@($__internal_2_$__cuda_sm3x_div_rn_noftz_f32_slowpath)
        /*02c0*/ 	.word	0x00000000


	//----- nvinfo : EIATTR_FRAME_SIZE
	.align		4
.L_117:
        /*02c4*/ 	.byte	0x04, 0x11
        /*02c6*/ 	.short	(.L_119 - .L_118)
	.align		4
.L_118:
        /*02c8*/ 	.word	index@($__internal_1_$__cuda_sm20_sqrt_rn_f32_slowpath)
        /*02cc*/ 	.word	0x00000000


	//----- nvinfo : EIATTR_FRAME_SIZE
	.align		4
.L_119:
        /*02d0*/ 	.byte	0x04, 0x11
        /*02d2*/ 	.short	(.L_121 - .L_120)
	.align		4
.L_120:
        /*02d4*/ 	.word	index@(adadeltafloat)
        /*02d8*/ 	.word	0x00000000


	//----- nvinfo : EIATTR_REGCOUNT
	.align		4
.L_121:
        /*02dc*/ 	.byte	0x04, 0x2f
        /*02de*/ 	.short	(.L_123 - .L_122)
	.align		4
.L_122:
        /*02e0*/ 	.word	index@(adadeltahalf)
        /*02e4*/ 	.word	0x00000016


	//----- nvinfo : EIATTR_FRAME_SIZE
	.align		4
.L_123:
        /*02e8*/ 	.byte	0x04, 0x11
        /*02ea*/ 	.short	(.L_125 - .L_124)
	.align		4
.L_124:
        /*02ec*/ 	.word	index@(adadeltahalf)
        /*02f0*/ 	.word	0x00000000


	//----- nvinfo : EIATTR_REGCOUNT
	.align		4
.L_125:
        /*02f4*/ 	.byte	0x04, 0x2f
        /*02f6*/ 	.short	(.L_127 - .L_126)
	.align		4
.L_126:
        /*02f8*/ 	.word	index@(Segment1stDim)
        /*02fc*/ 	.word	0x0000000a


	//----- nvinfo : EIATTR_FRAME_SIZE
	.align		4
.L_127:
        /*0300*/ 	.byte	0x04, 0x11
        /*0302*/ 	.short	(.L_129 - .L_128)
	.align		4
.L_128:
        /*0304*/ 	.word	index@(Segment1stDim)
        /*0308*/ 	.word	0x00000000


	//----- nvinfo : EIATTR_REGCOUNT
	.align		4
.L_129:
        /*030c*/ 	.byte	0x04, 0x2f
        /*030e*/ 	.short	(.L_131 - .L_130)
	.align		4
.L_130:
        /*0310*/ 	.word	index@(Segment1stDimhalf)
        /*0314*/ 	.word	0x0000000a


	//----- nvinfo : EIATTR_FRAME_SIZE
	.align		4
.L_131:
        /*0318*/ 	.byte	0x04, 0x11
        /*031a*/ 	.short	(.L_133 - .L_132)
	.align		4
.L_132:
        /*031c*/ 	.word	index@(Segment1stDimhalf)
        /*0320*/ 	.word	0x00000000


	//----- nvinfo : EIATTR_REGCOUNT
	.align		4
.L_133:
        /*0324*/ 	.byte	0x04, 0x2f
        /*0326*/ 	.short	(.L_135 - .L_134)
	.align		4
.L_134:
        /*0328*/ 	.word	index@(l1l2regularizationfloat)
        /*032c*/ 	.word	0x0000001c


	//----- nvinfo : EIATTR_FRAME_SIZE
	.align		4
.L_135:
        /*0330*/ 	.byte	0x04, 0x11
        /*0332*/ 	.short	(.L_137 - .L_136)
	.align		4
.L_136:
        /*0334*/ 	.word	index@($__internal_0_$__cuda_sm3x_div_rn_noftz_f32_slowpath)
        /*0338*/ 	.word	0x00000000


	//----- nvinfo : EIATTR_FRAME_SIZE
	.align		4
.L_137:
        /*033c*/ 	.byte	0x04, 0x11
        /*033e*/ 	.short	(.L_139 - .L_138)
	.align		4
.L_138:
        /*0340*/ 	.word	index@(l1l2regularizationfloat)
        /*0344*/ 	.word	0x00000000


	//----- nvinfo : EIATTR_REGCOUNT
	.align		4
.L_139:
        /*0348*/ 	.byte	0x04, 0x2f
        /*034a*/ 	.short	(.L_141 - .L_140)
	.align		4
.L_140:
        /*034c*/ 	.word	index@(l1l2regularizationhalf)
        /*0350*/ 	.word	0x00000016


	//----- nvinfo : EIATTR_FRAME_SIZE
	.align		4
.L_141:
        /*0354*/ 	.byte	0x04, 0x11
        /*0356*/ 	.short	(.L_143 - .L_142)
	.align		4
.L_142:
        /*0358*/ 	.word	index@(l1l2regularizationhalf)
        /*035c*/ 	.word	0x00000000


	//----- nvinfo : EIATTR_REGCOUNT
	.align		4
.L_143:
        /*0360*/ 	.byte	0x04, 0x2f
        /*0362*/ 	.short	(.L_145 - .L_144)
	.align		4
.L_144:
        /*0364*/ 	.word	index@(ThreshForward)
        /*0368*/ 	.word	0x00000018


	//----- nvinfo : EIATTR_FRAME_SIZE
	.align		4
.L_145:
        /*036c*/ 	.byte	0x04, 0x11
        /*036e*/ 	.short	(.L_147 - .L_146)
	.align		4
.L_146:
        /*0370*/ 	.word	index@(ThreshForward)
        /*0374*/ 	.word	0x00000000


	//----- nvinfo : EIATTR_REGCOUNT
	.align		4
.L_147:
        /*0378*/ 	.byte	0x04, 0x2f
        /*037a*/ 	.short	(.L_149 - .L_148)
	.align		4
.L_148:
        /*037c*/ 	.word	index@(ThreshForwardhalf)
        /*0380*/ 	.word	0x00000018


	//----- nvinfo : EIATTR_FRAME_SIZE
	.align		4
.L_149:
        /*0384*/ 	.byte	0x04, 0x11
        /*0386*/ 	.short	(.L_151 - .L_150)
	.align		4
.L_150:
        /*0388*/ 	.word	index@(ThreshForwardhalf)
        /*038c*/ 	.word	0x00000000


	//----- nvinfo : EIATTR_REGCOUNT
	.align		4
.L_151:
        /*0390*/ 	.byte	0x04, 0x2f
        /*0392*/ 	.short	(.L_153 - .L_152)
	.align		4
.L_152:
        /*0394*/ 	.word	index@(ThreshBackward)
        /*0398*/ 	.word	0x0000001a


	//----- nvinfo : EIATTR_FRAME_SIZE
	.align		4
.L_153:
        /*039c*/ 	.byte	0x04, 0x11
        /*039e*/ 	.short	(.L_155 - .L_154)
	.align		4
.L_154:
        /*03a0*/ 	.word	index@(ThreshBackward)
        /*03a4*/ 	.word	0x00000000


	//----- nvinfo : EIATTR_REGCOUNT
	.align		4
.L_155:
        /*03a8*/ 	.byte	0x04, 0x2f
        /*03aa*/ 	.short	(.L_157 - .L_156)
	.align		4
.L_156:
        /*03ac*/ 	.word	index@(PreluForward)
        /*03b0*/ 	.word	0x00000012


	//----- nvinfo : EIATTR_FRAME_SIZE
	.align		4
.L_157:
        /*03b4*/ 	.byte	0x04, 0x11
        /*03b6*/ 	.short	(.L_159 - .L_158)
	.align		4
.L_158:
        /*03b8*/ 	.word	index@(PreluForward)
        /*03bc*/ 	.word	0x00000000


	//----- nvinfo : EIATTR_REGCOUNT
	.align		4
.L_159:
        /*03c0*/ 	.byte	0x04, 0x2f
        /*03c2*/ 	.short	(.L_161 - .L_160)
	.align		4
.L_160:
        /*03c4*/ 	.word	index@(PreluBackward)
        /*03c8*/ 	.word	0x00000018


	//----- nvinfo : EIATTR_FRAME_SIZE
	.align		4
.L_161:
        /*03cc*/ 	.byte	0x04, 0x11
        /*03ce*/ 	.short	(.L_163 - .L_162)
	.align		4
.L_162:
        /*03d0*/ 	.word	index@(PreluBackward)
        /*03d4*/ 	.word	0x00000000


	//----- nvinfo : EIATTR_REGCOUNT
	.align		4
.L_163:
        /*03d8*/ 	.byte	0x04, 0x2f
        /*03da*/ 	.short	(.L_165 - .L_164)
	.align		4
.L_164:
        /*03dc*/ 	.word	index@(forwardleakyfloatalphabeta)
        /*03e0*/ 	.word	0x00000010


	//----- nvinfo : EIATTR_FRAME_SIZE
	.align		4
.L_165:
        /*03e4*/ 	.byte	0x04, 0x11
        /*03e6*/ 	.short	(.L_167 - .L_166)
	.align		4
.L_166:
        /*03e8*/ 	.word	index@(forwardleakyfloatalphabeta)
        /*03ec*/ 	.word	0x00000000


	//----- nvinfo : EIATTR_REGCOUNT
	.align		4
.L_167:
        /*03f0*/ 	.byte	0x04, 0x2f
        /*03f2*/ 	.short	(.L_169 - .L_168)
	.align		4
.L_168:
        /*03f4*/ 	.word	index@(backwardleakyfloatalphabeta)
        /*03f8*/ 	.word	0x00000016


	//----- nvinfo : EIATTR_FRAME_SIZE
	.align		4
.L_169:
        /*03fc*/ 	.byte	0x04, 0x11
        /*03fe*/ 	.short	(.L_171 - .L_170)
	.align		4
.L_170:
        /*0400*/ 	.word	index@(backwardleakyfloatalphabeta)
        /*0404*/ 	.word	0x00000000


	//----- nvinfo : EIATTR_REGCOUNT
	.align		4
.L_171:
        /*0408*/ 	.byte	0x04, 0x2f
        /*040a*/ 	.short	(.L_173 - .L_172)
	.align		4
.L_172:
        /*040c*/ 	.word	index@(forwardleakyfloatalpha)
        /*0410*/ 	.word	0x00000010


	//----- nvinfo : EIATTR_FRAME_SIZE
	.align		4
.L_173:
        /*0414*/ 	.byte	0x04, 0x11
        /*0416*/ 	.short	(.L_175 - .L_174)
	.align		4
.L_174:
        /*0418*/ 	.word	index@(forwardleakyfloatalpha)
        /*041c*/ 	.word	0x00000000


	//----- nvinfo : EIATTR_REGCOUNT
	.align		4
.L_175:
        /*0420*/ 	.byte	0x04, 0x2f
        /*0422*/ 	.short	(.L_177 - .L_176)
	.align		4
.L_176:
        /*0424*/ 	.word	index@(backwardleakyfloatalpha)
        /*0428*/ 	.word	0x00000014


	//----- nvinfo : EIATTR_FRAME_SIZE
	.align		4
.L_177:
        /*042c*/ 	.byte	0x04, 0x11
        /*042e*/ 	.short	(.L_179 - .L_178)
	.align		4
.L_178:
        /*0430*/ 	.word	index@(backwardleakyfloatalpha)
        /*0434*/ 	.word	0x00000000


	//----- nvinfo : EIATTR_REGCOUNT
	.align		4
.L_179:
        /*0438*/ 	.byte	0x04, 0x2f
        /*043a*/ 	.short	(.L_181 - .L_180)
	.align		4
.L_180:
        /*043c*/ 	.word	index@(forwardleakyfloat)
        /*0440*/ 	.word	0x00000010


	//----- nvinfo : EIATTR_FRAME_SIZE
	.align		4
.L_181:
        /*0444*/ 	.byte	0x04, 0x11
        /*0446*/ 	.short	(.L_183 - .L_182)
	.align		4
.L_182:
        /*0448*/ 	.word	index@(forwardleakyfloat)
        /*044c*/ 	.word	0x00000000


	//----- nvinfo : EIATTR_REGCOUNT
	.align		4
.L_183:
        /*0450*/ 	.byte	0x04, 0x2f
        /*0452*/ 	.short	(.L_185 - .L_184)
	.align		4
.L_184:
        /*0454*/ 	.word	index@(backwardleakyfloat)
        /*0458*/ 	.word	0x00000014


	//----- nvinfo : EIATTR_FRAME_SIZE
	.align		4
.L_185:
        /*045c*/ 	.byte	0x04, 0x11
        /*045e*/ 	.short	(.L_187 - .L_186)
	.align		4
.L_186:
        /*0460*/ 	.word	index@(backwardleakyfloat)
        /*0464*/ 	.word	0x00000000


	//----- nvinfo : EIATTR_REGCOUNT
	.align		4
.L_187:
        /*0468*/ 	.byte	0x04, 0x2f
        /*046a*/ 	.short	(.L_189 - .L_188)
	.align		4
.L_188:
        /*046c*/ 	.word	index@(MSELoss)
        /*0470*/ 	.word	0x00000018


	//----- nvinfo : EIATTR_FRAME_SIZE
	.align		4
.L_189:
        /*0474*/ 	.byte	0x04, 0x11
        /*0476*/ 	.short	(.L_191 - .L_190)
	.align		4
.L_190:
        /*0478*/ 	.word	index@(MSELoss)
        /*047c*/ 	.word	0x00000000


	//----- nvinfo : EIATTR_REGCOUNT
	.align		4
.L_191:
        /*0480*/ 	.byte	0x04, 0x2f
        /*0482*/ 	.short	(.L_193 - .L_192)
	.align		4
.L_192:
        /*0484*/ 	.word	index@(MSELossbyBatches)
        /*0488*/ 	.word	0x0000001c


	//----- nvinfo : EIATTR_FRAME_SIZE
	.align		4
.L_193:
        /*048c*/ 	.byte	0x04, 0x11
        /*048e*/ 	.short	(.L_195 - .L_194)
	.align		4
.L_194:
        /*0490*/ 	.word	index@(MSELossbyBatches)
        /*0494*/ 	.word	0x00000000


	//----- nvinfo : EIATTR_REGCOUNT
	.align		4
.L_195:
        /*0498*/ 	.byte	0x04, 0x2f
        /*049a*/ 	.short	(.L_197 - .L_196)
	.align		4
.L_196:
        /*049c*/ 	.word	index@(ConcatForwardNCHW)
        /*04a0*/ 	.word	0x00000016


	//----- nvinfo : EIATTR_FRAME_SIZE
	.align		4
.L_197:
        /*04a4*/ 	.byte	0x04, 0x11
        /*04a6*/ 	.short	(.L_199 - .L_198)
	.align		4
.L_198:
        /*04a8*/ 	.word	index@(ConcatForwardNCHW)
        /*04ac*/ 	.word	0x00000000


	//----- nvinfo : EIATTR_REGCOUNT
	.align		4
.L_199:
        /*04b0*/ 	.byte	0x04, 0x2f
        /*04b2*/ 	.short	(.L_201 - .L_200)
	.align		4
.L_200:
        /*04b4*/ 	.word	index@(ConcatBackwardNCHW)
        /*04b8*/ 	.word	0x00000016


	//----- nvinfo : EIATTR_FRAME_SIZE
	.align		4
.L_201:
        /*04bc*/ 	.byte	0x04, 0x11
        /*04be*/ 	.short	(.L_203 - .L_202)
	.align		4
.L_202:
        /*04c0*/ 	.word	index@(ConcatBackwardNCHW)
        /*04c4*/ 	.word	0x00000000


	//----- nvinfo : EIATTR_REGCOUNT
	.align		4
.L_203:
        /*04c8*/ 	.byte	0x04, 0x2f
        /*04ca*/ 	.short	(.L_205 - .L_204)
	.align		4
.L_204:
        /*04cc*/ 	.word	index@(MakePlanarImageBatchesUint8)
        /*04d0*/ 	.word	0x00000014


	//----- nvinfo : EIATTR_FRAME_SIZE
	.align		4
.L_205:
        /*04d4*/ 	.byte	0x04, 0x11
        /*04d6*/ 	.short	(.L_207 - .L_206)
	.align		4
.L_206:
        /*04d8*/ 	.word	index@(MakePlanarImageBatchesUint8)
        /*04dc*/ 	.word	0x00000000


	//----- nvinfo : EIATTR_MIN_STACK_SIZE
	.align		4
.L_207:
        /*04e0*/ 	.byte	0x04, 0x12
        /*04e2*/ 	.short	(.L_209 - .L_208)
	.align		4
.L_208:
        /*04e4*/ 	.word	index@(MakePlanarImageBatchesUint8)
        /*04e8*/ 	.word	0x00000000


	//----- nvinfo : EIATTR_MIN_STACK_SIZE
	.align		4
.L_209:
        /*04ec*/ 	.byte	0x04, 0x12
        /*04ee*/ 	.short	(.L_211 - .L_210)
	.align		4
.L_210:
        /*04f0*/ 	.word	index@(ConcatBackwardNCHW)
        /*04f4*/ 	.word	0x00000000


	//----- nvinfo : EIATTR_MIN_STACK_SIZE
	.align		4
.L_211:
        /*04f8*/ 	.byte	0x04, 0x12
        /*04fa*/ 	.short	(.L_213 - .L_212)
	.align		4
.L_212:
        /*04fc*/ 	.word	index@(ConcatForwardNCHW)
        /*0500*/ 	.word	0x00000000


	//----- nvinfo : EIATTR_MIN_STACK_SIZE
	.align		4
.L_213:
        /*0504*/ 	.byte	0x04, 0x12
        /*0506*/ 	.short	(.L_215 - .L_214)
	.align		4
.L_214:
        /*0508*/ 	.word	index@(MSELossbyBatches)
        /*050c*/ 	.word	0x00000000


	//----- nvinfo : EIATTR_MIN_STACK_SIZE
	.align		4
.L_215:
        /*0510*/ 	.byte	0x04, 0x12
        /*0512*/ 	.short	(.L_217 - .L_216)
	.align		4
.L_216:
        /*0514*/ 	.word	index@(MSELoss)
        /*0518*/ 	.word	0x00000000


	//----- nvinfo : EIATTR_MIN_STACK_SIZE
	.align		4
.L_217:
        /*051c*/ 	.byte	0x04, 0x12
        /*051e*/ 	.short	(.L_219 - .L_218)
	.align		4
.L_218:
        /*0520*/ 	.word	index@(backwardleakyfloat)
        /*0524*/ 	.word	0x00000000


	//----- nvinfo : EIATTR_MIN_STACK_SIZE
	.align		4
.L_219:
        /*0528*/ 	.byte	0x04, 0x12
        /*052a*/ 	.short	(.L_221 - .L_220)
	.align		4
.L_220:
        /*052c*/ 	.word	index@(forwardleakyfloat)
        /*0530*/ 	.word	0x00000000


	//----- nvinfo : EIATTR_MIN_STACK_SIZE
	.align		4
.L_221:
        /*0534*/ 	.byte	0x04, 0x12
        /*0536*/ 	.short	(.L_223 - .L_222)
	.align		4
.L_222:
        /*0538*/ 	.word	index@(backwardleakyfloatalpha)
        /*053c*/ 	.word	0x00000000


	//----- nvinfo : EIATTR_MIN_STACK_SIZE
	.align		4
.L_223:
        /*0540*/ 	.byte	0x04, 0x12
        /*0542*/ 	.short	(.L_225 - .L_224)
	.align		4
.L_224:
        /*0544*/ 	.word	index@(forwardleakyfloatalpha)
        /*0548*/ 	.word	0x00000000


	//----- nvinfo : EIATTR_MIN_STACK_SIZE
	.align		4
.L_225:
        /*054c*/ 	.byte	0x04, 0x12
        /*054e*/ 	.short	(.L_227 - .L_226)
	.align		4
.L_226:
        /*0550*/ 	.word	index@(backwardleakyfloatalphabeta)
        /*0554*/ 	.word	0x00000000


	//----- nvinfo : EIATTR_MIN_STACK_SIZE
	.align		4
.L_227:
        /*0558*/ 	.byte	0x04, 0x12
        /*055a*/ 	.short	(.L_229 - .L_228)
	.align		4
.L_228:
        /*055c*/ 	.word	index@(forwardleakyfloatalphabeta)
        /*0560*/ 	.word	0x00000000


	//----- nvinfo : EIATTR_MIN_STACK_SIZE
	.align		4
.L_229:
        /*0564*/ 	.byte	0x04, 0x12
        /*0566*/ 	.short	(.L_231 - .L_230)
	.align		4
.L_230:
        /*0568*/ 	.word	index@(PreluBackward)
        /*056c*/ 	.word	0x00000000


	//----- nvinfo : EIATTR_MIN_STACK_SIZE
	.align		4
.L_231:
        /*0570*/ 	.byte	0x04, 0x12
        /*0572*/ 	.short	(.L_233 - .L_232)
	.align		4
.L_232:
        /*0574*/ 	.word	index@(PreluForward)
        /*0578*/ 	.word	0x00000000


	//----- nvinfo : EIATTR_MIN_STACK_SIZE
	.align		4
.L_233:
        /*057c*/ 	.byte	0x04, 0x12
        /*057e*/ 	.short	(.L_235 - .L_234)
	.align		4
.L_234:
        /*0580*/ 	.word	index@(ThreshBackward)
        /*0584*/ 	.word	0x00000000


	//----- nvinfo : EIATTR_MIN_STACK_SIZE
	.align		4
.L_235:
        /*0588*/ 	.byte	0x04, 0x12
        /*058a*/ 	.short	(.L_237 - .L_236)
	.align		4
.L_236:
        /*058c*/ 	.word	index@(ThreshForwardhalf)
        /*0590*/ 	.word	0x00000000


	//----- nvinfo : EIATTR_MIN_STACK_SIZE
	.align		4
.L_237:
        /*0594*/ 	.byte	0x04, 0x12
        /*0596*/ 	.short	(.L_239 - .L_238)
	.align		4
.L_238:
        /*0598*/ 	.word	index@(ThreshForward)
        /*059c*/ 	.word	0x00000000


	//----- nvinfo : EIATTR_MIN_STACK_SIZE
	.align		4
.L_239:
        /*05a0*/ 	.byte	0x04, 0x12
        /*05a2*/ 	.short	(.L_241 - .L_240)
	.align		4
.L_240:
        /*05a4*/ 	.word	index@(l1l2regularizationhalf)
        /*05a8*/ 	.word	0x00000000


	//----- nvinfo : EIATTR_MIN_STACK_SIZE
	.align		4
.L_241:
        /*05ac*/ 	.byte	0x04, 0x12
        /*05ae*/ 	.short	(.L_243 - .L_242)
	.align		4
.L_242:
        /*05b0*/ 	.word	index@(l1l2regularizationfloat)
        /*05b4*/ 	.word	0x00000000


	//----- nvinfo : EIATTR_MIN_STACK_SIZE
	.align		4
.L_243:
        /*05b8*/ 	.byte	0x04, 0x12
        /*05ba*/ 	.short	(.L_245 - .L_244)
	.align		4
.L_244:
        /*05bc*/ 	.word	index@(Segment1stDimhalf)
        /*05c0*/ 	.word	0x00000000


	//----- nvinfo : EIATTR_MIN_STACK_SIZE
	.align		4
.L_245:
        /*05c4*/ 	.byte	0x04, 0x12
        /*05c6*/ 	.short	(.L_247 - .L_246)
	.align		4
.L_246:
        /*05c8*/ 	.word	index@(Segment1stDim)
        /*05cc*/ 	.word	0x00000000


	//----- nvinfo : EIATTR_MIN_STACK_SIZE
	.align		4
.L_247:
        /*05d0*/ 	.byte	0x04, 0x12
        /*05d2*/ 	.short	(.L_249 - .L_248)
	.align		4
.L_248:
        /*05d4*/ 	.word	index@(adadeltahalf)
        /*05d8*/ 	.word	0x00000000


	//----- nvinfo : EIATTR_MIN_STACK_SIZE
	.align		4
.L_249:
        /*05dc*/ 	.byte	0x04, 0x12
        /*05de*/ 	.short	(.L_251 - .L_250)
	.align		4
.L_250:
        /*05e0*/ 	.word	index@(adadeltafloat)
        /*05e4*/ 	.word	0x00000000


	//----- nvinfo : EIATTR_MIN_STACK_SIZE
	.align		4
.L_251:
        /*05e8*/ 	.byte	0x04, 0x12
        /*05ea*/ 	.short	(.L_253 - .L_252)
	.align		4
.L_252:
        /*05ec*/ 	.word	index@(adamhalf)
        /*05f0*/ 	.word	0x00000000


	//----- nvinfo : EIATTR_MIN_STACK_SIZE
	.align		4
.L_253:
        /*05f4*/ 	.byte	0x04, 0x12
        /*05f6*/ 	.short	(.L_255 - .L_254)
	.align		4
.L_254:
        /*05f8*/ 	.word	index@(adamfloat)
        /*05fc*/ 	.word	0x00000000


	//----- nvinfo : EIATTR_MIN_STACK_SIZE
	.align		4
.L_255:
        /*0600*/ 	.byte	0x04, 0x12
        /*0602*/ 	.short	(.L_257 - .L_256)
	.align		4
.L_256:
        /*0604*/ 	.word	index@(adagradhalf)
        /*0608*/ 	.word	0x00000000


	//----- nvinfo : EIATTR_MIN_STACK_SIZE
	.align		4
.L_257:
        /*060c*/ 	.byte	0x04, 0x12
        /*060e*/ 	.short	(.L_259 - .L_258)
	.align		4
.L_258:
        /*0610*/ 	.word	index@(adagradfloat)
        /*0614*/ 	.word	0x00000000


	//----- nvinfo : EIATTR_MIN_STACK_SIZE
	.align		4
.L_259:
        /*0618*/ 	.byte	0x04, 0x12
        /*061a*/ 	.short	(.L_261 - .L_260)
	.align		4
.L_260:
        /*061c*/ 	.word	index@(nearestneighborNHWCBackF16)
        /*0620*/ 	.word	0x00000000


	//----- nvinfo : EIATTR_MIN_STACK_SIZE
	.align		4
.L_261:
        /*0624*/ 	.byte	0x04, 0x12
        /*0626*/ 	.short	(.L_263 - .L_262)
	.align		4
.L_262:
        /*0628*/ 	.word	index@(nearestneighborNHWCBack)
        /*062c*/ 	.word	0x00000000


	//----- nvinfo : EIATTR_MIN_STACK_SIZE
	.align		4
.L_263:
        /*0630*/ 	.byte	0x04, 0x12
        /*0632*/ 	.short	(.L_265 - .L_264)
	.align		4
.L_264:
        /*0634*/ 	.word	index@(nearestneighborNCHWBackF16)
        /*0638*/ 	.word	0x00000000


	//----- nvinfo : EIATTR_MIN_STACK_SIZE
	.align		4
.L_265:
        /*063c*/ 	.byte	0x04, 0x12
        /*063e*/ 	.short	(.L_267 - .L_266)
	.align		4
.L_266:
        /*0640*/ 	.word	index@(nearestneighborNCHWBack)
        /*0644*/ 	.word	0x00000000


	//----- nvinfo : EIATTR_MIN_STACK_SIZE
	.align		4
.L_267:
        /*0648*/ 	.byte	0x04, 0x12
        /*064a*/ 	.short	(.L_269 - .L_268)
	.align		4
.L_268:
        /*064c*/ 	.word	index@(nearestneighborNCHWF16)
        /*0650*/ 	.word	0x00000000


	//----- nvinfo : EIATTR_MIN_STACK_SIZE
	.align		4
.L_269:
        /*0654*/ 	.byte	0x04, 0x12
        /*0656*/ 	.short	(.L_271 - .L_270)
	.align		4
.L_270:
        /*0658*/ 	.word	index@(nearestneighborNCHW)
        /*065c*/ 	.word	0x00000000


	//----- nvinfo : EIATTR_MIN_STACK_SIZE
	.align		4
.L_271:
        /*0660*/ 	.byte	0x04, 0x12
        /*0662*/ 	.short	(.L_273 - .L_272)
	.align		4
.L_272:
        /*0664*/ 	.word	index@(nearestneighborv2NCHWAddGradientF16)
        /*0668*/ 	.word	0x00000000


	//----- nvinfo : EIATTR_MIN_STACK_SIZE
	.align		4
.L_273:
        /*066c*/ 	.byte	0x04, 0x12
        /*066e*/ 	.short	(.L_275 - .L_274)
	.align		4
.L_274:
        /*0670*/ 	.word	index@(nearestneighborv2NCHWAddGradient)
        /*0674*/ 	.word	0x00000000


	//----- nvinfo : EIATTR_MIN_STACK_SIZE
	.align		4
.L_275:
        /*0678*/ 	.byte	0x04, 0x12
        /*067a*/ 	.short	(.L_277 - .L_276)
	.align		4
.L_276:
        /*067c*/ 	.word	index@(nearestneighborv2NCHWF16)
        /*0680*/ 	.word	0x00000000


	//----- nvinfo : EIATTR_MIN_STACK_SIZE
	.align		4
.L_277:
        /*0684*/ 	.byte	0x04, 0x12
        /*0686*/ 	.short	(.L_279 - .L_278)
	.align		4
.L_278:
        /*0688*/ 	.word	index@(nearestneighborv2NCHW)
        /*068c*/ 	.word	0x00000000


	//----- nvinfo : EIATTR_MIN_STACK_SIZE
	.align		4
.L_279:
        /*0690*/ 	.byte	0x04, 0x12
        /*0692*/ 	.short	(.L_281 - .L_280)
	.align		4
.L_280:
        /*0694*/ 	.word	index@(nearestneighborNHWCF16)
        /*0698*/ 	.word	0x00000000


	//----- nvinfo : EIATTR_MIN_STACK_SIZE
	.align		4
.L_281:
        /*069c*/ 	.byte	0x04, 0x12
        /*069e*/ 	.short	(.L_283 - .L_282)
	.align		4
.L_282:
        /*06a0*/ 	.word	index@(nearestneighborNHWC)
        /*06a4*/ 	.word	0x00000000


	//----- nvinfo : EIATTR_MIN_STACK_SIZE
	.align		4
.L_283:
        /*06a8*/ 	.byte	0x04, 0x12
        /*06aa*/ 	.short	(.L_285 - .L_284)
	.align		4
.L_284:
        /*06ac*/ 	.word	index@(ShapetoBatch4DNCHWF16)
        /*06b0*/ 	.word	0x00000000


	//----- nvinfo : EIATTR_MIN_STACK_SIZE
	.align		4
.L_285:
        /*06b4*/ 	.byte	0x04, 0x12
        /*06b6*/ 	.short	(.L_287 - .L_286)
	.align		4
.L_286:
        /*06b8*/ 	.word	index@(ShapetoBatch4DNCHW)
        /*06bc*/ 	.word	0x00000000


	//----- nvinfo : EIATTR_MIN_STACK_SIZE
	.align		4
.L_287:
        /*06c0*/ 	.byte	0x04, 0x12
        /*06c2*/ 	.short	(.L_289 - .L_288)
	.align		4
.L_288:
        /*06c4*/ 	.word	index@(ShapetoBatch4DNHWCF16)
        /*06c8*/ 	.word	0x00000000


	//----- nvinfo : EIATTR_MIN_STACK_SIZE
	.align		4
.L_289:
        /*06cc*/ 	.byte	0x04, 0x12
        /*06ce*/ 	.short	(.L_291 - .L_290)
	.align		4
.L_290:
        /*06d0*/ 	.word	index@(ShapetoBatch4DNHWC)
        /*06d4*/ 	.word	0x00000000


	//----- nvinfo : EIATTR_MIN_STACK_SIZE
	.align		4
.L_291:
        /*06d8*/ 	.byte	0x04, 0x12
        /*06da*/ 	.short	(.L_293 - .L_292)
	.align		4
.L_292:
        /*06dc*/ 	.word	index@(SwapUpperLowerF16)
        /*06e0*/ 	.word	0x00000000


	//----- nvinfo : EIATTR_MIN_STACK_SIZE
	.align		4
.L_293:
        /*06e4*/ 	.byte	0x04, 0x12
        /*06e6*/ 	.short	(.L_295 - .L_294)
	.align		4
.L_294:
        /*06e8*/ 	.word	index@(SwapUpperLower)
        /*06ec*/ 	.word	0x00000000


	//----- nvinfo : EIATTR_MIN_STACK_SIZE
	.align		4
.L_295:
        /*06f0*/ 	.byte	0x04, 0x12
        /*06f2*/ 	.short	(.L_297 - .L_296)
	.align		4
.L_296:
        /*06f4*/ 	.word	index@(SwapEveryOtherF16)
        /*06f8*/ 	.word	0x00000000


	//----- nvinfo : EIATTR_MIN_STACK_SIZE
	.align		4
.L_297:
        /*06fc*/ 	.byte	0x04, 0x12
        /*06fe*/ 	.short	(.L_299 - .L_298)
	.align		4
.L_298:
        /*0700*/ 	.word	index@(SwapEveryOther)
        /*0704*/ 	.word	0x00000000


	//----- nvinfo : EIATTR_MIN_STACK_SIZE
	.align		4
.L_299:
        /*0708*/ 	.byte	0x04, 0x12
        /*070a*/ 	.short	(.L_301 - .L_300)
	.align		4
.L_300:
        /*070c*/ 	.word	index@(TransposeF16)
        /*0710*/ 	.word	0x00000000


	//----- nvinfo : EIATTR_MIN_STACK_SIZE
	.align		4
.L_301:
        /*0714*/ 	.byte	0x04, 0x12
        /*0716*/ 	.short	(.L_303 - .L_302)
	.align		4
.L_302:
        /*0718*/ 	.word	index@(Transpose)
        /*071c*/ 	.word	0x00000000
.L_303:


//--------------------- .nv.compat                --------------------------
	.section	.nv.compat,"",@"SHT_CUDA_COMPAT_INFO"
	.align	4
        /*0000*/ 	.byte	0x02, 0x09, 0x00, 0x00, 0x02, 0x02, 0x01, 0x00, 0x02, 0x05, 0x05, 0x00, 0x03, 0x07, 0x01, 0x01
        /*0010*/ 	.byte	0x02, 0x03, 0x00, 0x00, 0x02, 0x06, 0x01, 0x00, 0x04, 0x0b, 0x08, 0x00, 0x01, 0x00, 0x00, 0x00
        /*0020*/ 	.byte	0x00, 0x00, 0x00, 0x00


//--------------------- .nv.info.MakePlanarImageBatchesUint8 --------------------------
	.section	.nv.info.MakePlanarImageBatchesUint8,"",@"SHT_CUDA_INFO"
	.sectionflags	@""
	.align	4


	//----- nvinfo : EIATTR_CUDA_API_VERSION
	.align		4
        /*0000*/ 	.byte	0x04, 0x37
        /*0002*/ 	.short	(.L_305 - .L_304)
.L_304:
        /*0004*/ 	.word	0x00000082


	//----- nvinfo : EIATTR_KPARAM_INFO
	.align		4
.L_305:
        /*0008*/ 	.byte	0x04, 0x17
        /*000a*/ 	.short	(.L_307 - .L_306)
.L_306:
        /*000c*/ 	.word	0x00000000
        /*0010*/ 	.short	0x0004
        /*0012*/ 	.short	0x0018
        /*0014*/ 	.byte	0x00, 0xf5, 0x21, 0x00


	//----- nvinfo : EIATTR_KPARAM_INFO
	.align		4
.L_307:
        /*0018*/ 	.byte	0x04, 0x17
        /*001a*/ 	.short	(.L_309 - .L_308)
.L_308:
        /*001c*/ 	.word	0x00000000
        /*0020*/ 	.short	0x0003
        /*0022*/ 	.short	0x0010
        /*0024*/ 	.byte	0x00, 0xf5, 0x21, 0x00


	//----- nvinfo : EIATTR_KPARAM_INFO
	.align		4
.L_309:
        /*0028*/ 	.byte	0x04, 0x17
        /*002a*/ 	.short	(.L_311 - .L_310)
.L_310:
        /*002c*/ 	.word	0x00000000
        /*0030*/ 	.short	0x0002
        /*0032*/ 	.short	0x0008
        /*0034*/ 	.byte	0x00, 0xf0, 0x11, 0x00


	//----- nvinfo : EIATTR_KPARAM_INFO
	.align		4
.L_311:
        /*0038*/ 	.byte	0x04, 0x17
        /*003a*/ 	.short	(.L_313 - .L_312)
.L_312:
        /*003c*/ 	.word	0x00000000
        /*0040*/ 	.short	0x0001
        /*0042*/ 	.short	0x0004
        /*0044*/ 	.byte	0x00, 0xf0, 0x11, 0x00


	//----- nvinfo : EIATTR_KPARAM_INFO
	.align		4
.L_313:
        /*0048*/ 	.byte	0x04, 0x17
        /*004a*/ 	.short	(.L_315 - .L_314)
.L_314:
        /*004c*/ 	.word	0x00000000
        /*0050*/ 	.short	0x0000
        /*0052*/ 	.short	0x0000
        /*0054*/ 	.byte	0x00, 0xf0, 0x11, 0x00


	//----- nvinfo : EIATTR_SPARSE_MMA_MASK
	.align		4
.L_315:
        /*0058*/ 	.byte	0x03, 0x50
        /*005a*/ 	.short	0x0000


	//----- nvinfo : EIATTR_MAXREG_COUNT
	.align		4
        /*005c*/ 	.byte	0x03, 0x1b
        /*005e*/ 	.short	0x00ff


	//----- nvinfo : EIATTR_MERCURY_ISA_VERSION
	.align		4
        /*0060*/ 	.byte	0x03, 0x5f
        /*0062*/ 	.short	0x0101


	//----- nvinfo : EIATTR_VRC_CTA_INIT_COUNT
	.align		4
        /*0064*/ 	.byte	0x02, 0x4a
	.zero		1
	.zero		1


	//----- nvinfo : EIATTR_EXIT_INSTR_OFFSETS
	.align		4
        /*0068*/ 	.byte	0x04, 0x1c
        /*006a*/ 	.short	(.L_317 - .L_316)


	//   ....[0]....
.L_316:
        /*006c*/ 	.word	0x00000030


	//   ....[1]....
        /*0070*/ 	.word	0x00000090


	//   ....[2]....
        /*0074*/ 	.word	0x000002e0


	//----- nvinfo : EIATTR_CRS_STACK_SIZE
	.align		4
.L_317:
        /*0078*/ 	.byte	0x04, 0x1e
        /*007a*/ 	.short	(.L_319 - .L_318)
.L_318:
        /*007c*/ 	.word	0x00000000


	//----- nvinfo : EIATTR_CBANK_PARAM_SIZE
	.align		4
.L_319:
        /*0080*/ 	.byte	0x03, 0x19
        /*0082*/ 	.short	0x0020


	//----- nvinfo : EIATTR_PARAM_CBANK
	.align		4
        /*0084*/ 	.byte	0x04, 0x0a
        /*0086*/ 	.short	(.L_321 - .L_320)
	.align		4
.L_320:
        /*0088*/ 	.word	index@(.nv.constant0.MakePlanarImageBatchesUint8)
        /*008c*/ 	.short	0x0380
        /*008e*/ 	.short	0x0020


	//----- nvinfo : EIATTR_SW_WAR
	.align		4
.L_321:
        /*0090*/ 	.byte	0x04, 0x36
        /*0092*/ 	.short	(.L_323 - .L_322)
.L_322:
        /*0094*/ 	.word	0x00000008
.L_323:


//--------------------- .nv.info.ConcatBackwardNCHW --------------------------
	.section	.nv.info.ConcatBackwardNCHW,"",@"SHT_CUDA_INFO"
	.sectionflags	@""
	.align	4


	//----- nvinfo : EIATTR_CUDA_API_VERSION
	.align		4
        /*0000*/ 	.byte	0x04, 0x37
        /*0002*/ 	.short	(.L_325 - .L_324)
.L_324:
        /*0004*/ 	.word	0x00000082


	//----- nvinfo : EIATTR_KPARAM_INFO
	.align		4
.L_325:
        /*0008*/ 	.byte	0x04, 0x17
        /*000a*/ 	.short	(.L_327 - .L_326)
.L_326:
        /*000c*/ 	.word	0x00000000
        /*0010*/ 	.short	0x0008
        /*0012*/ 	.short	0x0028
        /*0014*/ 	.byte	0x00, 0xf5, 0x21, 0x00


	//----- nvinfo : EIATTR_KPARAM_INFO
	.align		4
.L_327:
        /*0018*/ 	.byte	0x04, 0x17
        /*001a*/ 	.short	(.L_329 - .L_328)
.L_328:
        /*001c*/ 	.word	0x00000000
        /*0020*/ 	.short	0x0007
        /*0022*/ 	.short	0x0020
        /*0024*/ 	.byte	0x00, 0xf5, 0x21, 0x00


	//----- nvinfo : EIATTR_KPARAM_INFO
	.align		4
.L_329:
        /*0028*/ 	.byte	0x04, 0x17
        /*002a*/ 	.short	(.L_331 - .L_330)
.L_330:
        /*002c*/ 	.word	0x00000000
        /*0030*/ 	.short	0x0006
        /*0032*/ 	.short	0x001c
        /*0034*/ 	.byte	0x00, 0xf0, 0x11, 0x00


	//----- nvinfo : EIATTR_KPARAM_INFO
	.align		4
.L_331:
        /*0038*/ 	.byte	0x04, 0x17
        /*003a*/ 	.short	(.L_333 - .L_332)
.L_332:
        /*003c*/ 	.word	0x00000000
        /*0040*/ 	.short	0x0005
        /*0042*/ 	.short	0x0018
        /*0044*/ 	.byte	0x00, 0xf0, 0x11, 0x00


	//----- nvinfo : EIATTR_KPARAM_INFO
	.align		4
.L_333:
        /*0048*/ 	.byte	0x04, 0x17
        /*004a*/ 	.short	(.L_335 - .L_334)
.L_334:
        /*004c*/ 	.word	0x00000000
        /*0050*/ 	.short	0x0004
        /*0052*/ 	.short	0x0010
        /*0054*/ 	.byte	0x00, 0xf5, 0x21, 0x00


	//----- nvinfo : EIATTR_KPARAM_INFO
	.align		4
.L_335:
        /*0058*/ 	.byte	0x04, 0x17
        /*005a*/ 	.short	(.L_337 - .L_336)
.L_336:
        /*005c*/ 	.word	0x00000000
        /*0060*/ 	.short	0x0003
        /*0062*/ 	.short	0x000c
        /*0064*/ 	.byte	0x00, 0xf0, 0x11, 0x00


	//----- nvinfo : EIATTR_KPARAM_INFO
	.align		4
.L_337:
        /*0068*/ 	.byte	0x04, 0x17
        /*006a*/ 	.short	(.L_339 - .L_338)
.L_338:
        /*006c*/ 	.word	0x00000000
        /*0070*/ 	.short	0x0002
        /*0072*/ 	.short	0x0008
        /*0074*/ 	.byte	0x00, 0xf0, 0x11, 0x00


	//----- nvinfo : EIATTR_KPARAM_INFO
	.align		4
.L_339:
        /*0078*/ 	.byte	0x04, 0x17
        /*007a*/ 	.short	(.L_341 - .L_340)
.L_340:
        /*007c*/ 	.word	0x00000000
        /*0080*/ 	.short	0x0001
        /*0082*/ 	.short	0x0004
        /*0084*/ 	.byte	0x00, 0xf0, 0x11, 0x00


	//----- nvinfo : EIATTR_KPARAM_INFO
	.align		4
.L_341:
        /*0088*/ 	.byte	0x04, 0x17
        /*008a*/ 	.short	(.L_343 - .L_342)
.L_342:
        /*008c*/ 	.word	0x00000000
        /*0090*/ 	.short	0x0000
        /*0092*/ 	.short	0x0000
        /*0094*/ 	.byte	0x00, 0xf0, 0x11, 0x00


	//----- nvinfo : EIATTR_SPARSE_MMA_MASK
	.align		4
.L_343:
        /*0098*/ 	.byte	0x03, 0x50
        /*009a*/ 	.short	0x0000


	//----- nvinfo : EIATTR_MAXREG_COUNT
	.align		4
        /*009c*/ 	.byte	0x03, 0x1b
        /*009e*/ 	.short	0x00ff


	//----- nvinfo : EIATTR_MERCURY_ISA_VERSION
	.align		4
        /*00a0*/ 	.byte	0x03, 0x5f
        /*00a2*/ 	.short	0x0101


	//----- nvinfo : EIATTR_VRC_CTA_INIT_COUNT
	.align		4
        /*00a4*/ 	.byte	0x02, 0x4a
	.zero		1
	.zero		1


	//----- nvinfo : EIATTR_EXIT_INSTR_OFFSETS
	.align		4
        /*00a8*/ 	.byte	0x04, 0x1c
        /*00aa*/ 	.short	(.L_345 - .L_344)


	//   ....[0]....
.L_344:
        /*00ac*/ 	.word	0x00000030


	//   ....[1]....
        /*00b0*/ 	.word	0x00000330


	//   ....[2]....
        /*00b4*/ 	.word	0x000006f0


	//   ....[3]....
        /*00b8*/ 	.word	0x00000740


	//   ....[4]....
        /*00bc*/ 	.word	0x00000950


	//----- nvinfo : EIATTR_CRS_STACK_SIZE
	.align		4
.L_345:
        /*00c0*/ 	.byte	0x04, 0x1e
        /*00c2*/ 	.short	(.L_347 - .L_346)
.L_346:
        /*00c4*/ 	.word	0x00000000


	//----- nvinfo : EIATTR_CBANK_PARAM_SIZE
	.align		4
.L_347:
        /*00c8*/ 	.byte	0x03, 0x19
        /*00ca*/ 	.short	0x0030


	//----- nvinfo : EIATTR_PARAM_CBANK
	.align		4
        /*00cc*/ 	.byte	0x04, 0x0a
        /*00ce*/ 	.short	(.L_349 - .L_348)
	.align		4
.L_348:
        /*00d0*/ 	.word	index@(.nv.constant0.ConcatBackwardNCHW)
        /*00d4*/ 	.short	0x0380
        /*00d6*/ 	.short	0x0030


	//----- nvinfo : EIATTR_SW_WAR
	.align		4
.L_349:
        /*00d8*/ 	.byte	0x04, 0x36
        /*00da*/ 	.short	(.L_351 - .L_350)
.L_350:
        /*00dc*/ 	.word	0x00000008
.L_351:


//--------------------- .nv.info.ConcatForwardNCHW --------------------------
	.section	.nv.info.ConcatForwardNCHW,"",@"SHT_CUDA_INFO"
	.sectionflags	@""
	.align	4


	//----- nvinfo : EIATTR_CUDA_API_VERSION
	.align		4
        /*0000*/ 	.byte	0x04, 0x37
        /*0002*/ 	.short	(.L_353 - .L_352)
.L_352:
        /*0004*/ 	.word	0x00000082


	//----- nvinfo : EIATTR_KPARAM_INFO
	.align		4
.L_353:
        /*0008*/ 	.byte	0x04, 0x17
        /*000a*/ 	.short	(.L_355 - .L_354)
.L_354:
        /*000c*/ 	.word	0x00000000
        /*0010*/ 	.short	0x0008
        /*0012*/ 	.short	0x0028
        /*0014*/ 	.byte	0x00, 0xf5, 0x21, 0x00


	//----- nvinfo : EIATTR_KPARAM_INFO
	.align		4
.L_355:
        /*0018*/ 	.byte	0x04, 0x17
        /*001a*/ 	.short	(.L_357 - .L_356)
.L_356:
        /*001c*/ 	.word	0x00000000
        /*0020*/ 	.short	0x0007
        /*0022*/ 	.short	0x0020
        /*0024*/ 	.byte	0x00, 0xf5, 0x21, 0x00


	//----- nvinfo : EIATTR_KPARAM_INFO
	.align		4
.L_357:
        /*0028*/ 	.byte	0x04, 0x17
        /*002a*/ 	.short	(.L_359 - .L_358)
.L_358:
        /*002c*/ 	.word	0x00000000
        /*0030*/ 	.short	0x0006
        /*0032*/ 	.short	0x001c
        /*0034*/ 	.byte	0x00, 0xf0, 0x11, 0x00


	//----- nvinfo : EIATTR_KPARAM_INFO
	.align		4
.L_359:
        /*0038*/ 	.byte	0x04, 0x17
        /*003a*/ 	.short	(.L_361 - .L_360)
.L_360:
        /*003c*/ 	.word	0x00000000
        /*0040*/ 	.short	0x0005
        /*0042*/ 	.short	0x0018
        /*0044*/ 	.byte	0x00, 0xf0, 0x11, 0x00


	//----- nvinfo : EIATTR_KPARAM_INFO
	.align		4
.L_361:
        /*0048*/ 	.byte	0x04, 0x17
        /*004a*/ 	.short	(.L_363 - .L_362)
.L_362:
        /*004c*/ 	.word	0x00000000
        /*0050*/ 	.short	0x0004
        /*0052*/ 	.short	0x0010
        /*0054*/ 	.byte	0x00, 0xf5, 0x21, 0x00


	//----- nvinfo : EIATTR_KPARAM_INFO
	.align		4
.L_363:
        /*0058*/ 	.byte	0x04, 0x17
        /*005a*/ 	.short	(.L_365 - .L_364)
.L_364:
        /*005c*/ 	.word	0x00000000
        /*0060*/ 	.short	0x0003
        /*0062*/ 	.short	0x000c
        /*0064*/ 	.byte	0x00, 0xf0, 0x11, 0x00


	//----- nvinfo : EIATTR_KPARAM_INFO
	.align		4
.L_365:
        /*0068*/ 	.byte	0x04, 0x17
        /*006a*/ 	.short	(.L_367 - .L_366)
.L_366:
        /*006c*/ 	.word	0x00000000
        /*0070*/ 	.short	0x0002
        /*0072*/ 	.short	0x0008
        /*0074*/ 	.byte	0x00, 0xf0, 0x11, 0x00


	//----- nvinfo : EIATTR_KPARAM_INFO
	.align		4
.L_367:
        /*0078*/ 	.byte	0x04, 0x17
        /*007a*/ 	.short	(.L_369 - .L_368)
.L_368:
        /*007c*/ 	.word	0x00000000
        /*0080*/ 	.short	0x0001
        /*0082*/ 	.short	0x0004
        /*0084*/ 	.byte	0x00, 0xf0, 0x11, 0x00


	//----- nvinfo : EIATTR_KPARAM_INFO
	.align		4
.L_369:
        /*0088*/ 	.byte	0x04, 0x17
        /*008a*/ 	.short	(.L_371 - .L_370)
.L_370:
        /*008c*/ 	.word	0x00000000
        /*0090*/ 	.short	0x0000
        /*0092*/ 	.short	0x0000
        /*0094*/ 	.byte	0x00, 0xf0, 0x11, 0x00


	//----- nvinfo : EIATTR_SPARSE_MMA_MASK
	.align		4
.L_371:
        /*0098*/ 	.byte	0x03, 0x50
        /*009a*/ 	.short	0x0000


	//----- nvinfo : EIATTR_MAXREG_COUNT
	.align		4
        /*009c*/ 	.byte	0x03, 0x1b
        /*009e*/ 	.short	0x00ff


	//----- nvinfo : EIATTR_MERCURY_ISA_VERSION
	.align		4
        /*00a0*/ 	.byte	0x03, 0x5f
        /*00a2*/ 	.short	0x0101


	//----- nvinfo : EIATTR_VRC_CTA_INIT_COUNT
	.align		4
        /*00a4*/ 	.byte	0x02, 0x4a
	.zero		1
	.zero		1


	//----- nvinfo : EIATTR_EXIT_INSTR_OFFSETS
	.align		4
        /*00a8*/ 	.byte	0x04, 0x1c
        /*00aa*/ 	.short	(.L_373 - .L_372)


	//   ....[0]....
.L_372:
        /*00ac*/ 	.word	0x00000030


	//   ....[1]....
        /*00b0*/ 	.word	0x00000330


	//   ....[2]....
        /*00b4*/ 	.word	0x000006f0


	//   ....[3]....
        /*00b8*/ 	.word	0x00000740


	//   ....[4]....
        /*00bc*/ 	.word	0x00000950


	//----- nvinfo : EIATTR_CRS_STACK_SIZE
	.align		4
.L_373:
        /*00c0*/ 	.byte	0x04, 0x1e
        /*00c2*/ 	.short	(.L_375 - .L_374)
.L_374:
        /*00c4*/ 	.word	0x00000000


	//----- nvinfo : EIATTR_CBANK_PARAM_SIZE
	.align		4
.L_375:
        /*00c8*/ 	.byte	0x03, 0x19
        /*00ca*/ 	.short	0x0030


	//----- nvinfo : EIATTR_PARAM_CBANK
	.align		4
        /*00cc*/ 	.byte	0x04, 0x0a
        /*00ce*/ 	.short	(.L_377 - .L_376)
	.align		4
.L_376:
        /*00d0*/ 	.word	index@(.nv.constant0.ConcatForwardNCHW)
        /*00d4*/ 	.short	0x0380
        /*00d6*/ 	.short	0x0030


	//----- nvinfo : EIATTR_SW_WAR
	.align		4
.L_377:
        /*00d8*/ 	.byte	0x04, 0x36
        /*00da*/ 	.short	(.L_379 - .L_378)
.L_378:
        /*00dc*/ 	.word	0x00000008
.L_379:


//--------------------- .nv.info.MSELossbyBatches --------------------------
	.section	.nv.info.MSELossbyBatches,"",@"SHT_CUDA_INFO"
	.sectionflags	@""
	.align	4


	//----- nvinfo : EIATTR_CUDA_API_VERSION
	.align		4
        /*0000*/ 	.byte	0x04, 0x37
        /*0002*/ 	.short	(.L_381 - .L_380)
.L_380:
        /*0004*/ 	.word	0x00000082


	//----- nvinfo : EIATTR_KPARAM_INFO
	.align		4
.L_381:
        /*0008*/ 	.byte	0x04, 0x17
        /*000a*/ 	.short	(.L_383 - .L_382)
.L_382:
        /*000c*/ 	.word	0x00000000
        /*0010*/ 	.short	0x0005
        /*0012*/ 	.short	0x0020
        /*0014*/ 	.byte	0x00, 0xf5, 0x21, 0x00


	//----- nvinfo : EIATTR_KPARAM_INFO
	.align		4
.L_383:
        /*0018*/ 	.byte	0x04, 0x17
        /*001a*/ 	.short	(.L_385 - .L_384)
.L_384:
        /*001c*/ 	.word	0x00000000
        /*0020*/ 	.short	0x0004
        /*0022*/ 	.short	0x0018
        /*0024*/ 	.byte	0x00, 0xf5, 0x21, 0x00


	//----- nvinfo : EIATTR_KPARAM_INFO
	.align		4
.L_385:
        /*0028*/ 	.byte	0x04, 0x17
        /*002a*/ 	.short	(.L_387 - .L_386)
.L_386:
        /*002c*/ 	.word	0x00000000
        /*0030*/ 	.short	0x0003
        /*0032*/ 	.short	0x0010
        /*0034*/ 	.byte	0x00, 0xf5, 0x21, 0x00


	//----- nvinfo : EIATTR_KPARAM_INFO
	.align		4
.L_387:
        /*0038*/ 	.byte	0x04, 0x17
        /*003a*/ 	.short	(.L_389 - .L_388)
.L_388:
        /*003c*/ 	.word	0x00000000
        /*0040*/ 	.short	0x0002
        /*0042*/ 	.short	0x0008
        /*0044*/ 	.byte	0x00, 0xf5, 0x21, 0x00


	//----- nvinfo : EIATTR_KPARAM_INFO
	.align		4
.L_389:
        /*0048*/ 	.byte	0x04, 0x17
        /*004a*/ 	.short	(.L_391 - .L_390)
.L_390:
        /*004c*/ 	.word	0x00000000
        /*0050*/ 	.short	0x0001
        /*0052*/ 	.short	0x0004
        /*0054*/ 	.byte	0x00, 0xf0, 0x11, 0x00


	//----- nvinfo : EIATTR_KPARAM_INFO
	.align		4
.L_391:
        /*0058*/ 	.byte	0x04, 0x17
        /*005a*/ 	.short	(.L_393 - .L_392)
.L_392:
        /*005c*/ 	.word	0x00000000
        /*0060*/ 	.short	0x0000
        /*0062*/ 	.short	0x0000
        /*0064*/ 	.byte	0x00, 0xf0, 0x11, 0x00


	//----- nvinfo : EIATTR_SPARSE_MMA_MASK
	.align		4
.L_393:
        /*0068*/ 	.byte	0x03, 0x50
        /*006a*/ 	.short	0x0000


	//----- nvinfo : EIATTR_MAXREG_COUNT
	.align		4
        /*006c*/ 	.byte	0x03, 0x1b
        /*006e*/ 	.short	0x00ff


	//----- nvinfo : EIATTR_MERCURY_ISA_VERSION
	.align		4
        /*0070*/ 	.byte	0x03, 0x5f
        /*0072*/ 	.short	0x0101


	//----- nvinfo : EIATTR_VRC_CTA_INIT_COUNT
	.align		4
        /*0074*/ 	.byte	0x02, 0x4a
	.zero		1
	.zero		1


	//----- nvinfo : EIATTR_EXIT_INSTR_OFFSETS
	.align		4
        /*0078*/ 	.byte	0x04, 0x1c
        /*007a*/ 	.short	(.L_395 - .L_394)


	//   ....[0]....
.L_394:
        /*007c*/ 	.word	0x00000070


	//   ....[1]....
        /*0080*/ 	.word	0x000002d0


	//----- nvinfo : EIATTR_CRS_STACK_SIZE
	.align		4
.L_395:
        /*0084*/ 	.byte	0x04, 0x1e
        /*0086*/ 	.short	(.L_397 - .L_396)
.L_396:
        /*0088*/ 	.word	0x00000000


	//----- nvinfo : EIATTR_CBANK_PARAM_SIZE
	.align		4
.L_397:
        /*008c*/ 	.byte	0x03, 0x19
        /*008e*/ 	.short	0x0028


	//----- nvinfo : EIATTR_PARAM_CBANK
	.align		4
        /*0090*/ 	.byte	0x04, 0x0a
        /*0092*/ 	.short	(.L_399 - .L_398)
	.align		4
.L_398:
        /*0094*/ 	.word	index@(.nv.constant0.MSELossbyBatches)
        /*0098*/ 	.short	0x0380
        /*009a*/ 	.short	0x0028


	//----- nvinfo : EIATTR_SW_WAR
	.align		4
.L_399:
        /*009c*/ 	.byte	0x04, 0x36
        /*009e*/ 	.short	(.L_401 - .L_400)
.L_400:
        /*00a0*/ 	.word	0x00000008
.L_401:


//--------------------- .nv.info.MSELoss          --------------------------
	.section	.nv.info.MSELoss,"",@"SHT_CUDA_INFO"
	.sectionflags	@""
	.align	4


	//----- nvinfo : EIATTR_CUDA_API_VERSION
	.align		4
        /*0000*/ 	.byte	0x04, 0x37
        /*0002*/ 	.short	(.L_403 - .L_402)
.L_402:
        /*0004*/ 	.word	0x00000082


	//----- nvinfo : EIATTR_KPARAM_INFO
	.align		4
.L_403:
        /*0008*/ 	.byte	0x04, 0x17
        /*000a*/ 	.short	(.L_405 - .L_404)
.L_404:
        /*000c*/ 	.word	0x00000000
        /*0010*/ 	.short	0x0006
        /*0012*/ 	.short	0x002c
        /*0014*/ 	.byte	0x00, 0xf0, 0x11, 0x00


	//----- nvinfo : EIATTR_KPARAM_INFO
	.align		4
.L_405:
        /*0018*/ 	.byte	0x04, 0x17
        /*001a*/ 	.short	(.L_407 - .L_406)
.L_406:
        /*001c*/ 	.word	0x00000000
        /*0020*/ 	.short	0x0005
        /*0022*/ 	.short	0x0028
        /*0024*/ 	.byte	0x00, 0xf0, 0x11, 0x00


	//----- nvinfo : EIATTR_KPARAM_INFO
	.align		4
.L_407:
        /*0028*/ 	.byte	0x04, 0x17
        /*002a*/ 	.short	(.L_409 - .L_408)
.L_408:
        /*002c*/ 	.word	0x00000000
        /*0030*/ 	.short	0x0004
        /*0032*/ 	.short	0x0020
        /*0034*/ 	.byte	0x00, 0xf5, 0x21, 0x00


	//----- nvinfo : EIATTR_KPARAM_INFO
	.align		4
.L_409:
        /*0038*/ 	.byte	0x04, 0x17
        /*003a*/ 	.short	(.L_411 - .L_410)
.L_410:
        /*003c*/ 	.word	0x00000000
        /*0040*/ 	.short	0x0003
        /*0042*/ 	.short	0x0018
        /*0044*/ 	.byte	0x00, 0xf5, 0x21, 0x00


	//----- nvinfo : EIATTR_KPARAM_INFO
	.align		4
.L_411:
        /*0048*/ 	.byte	0x04, 0x17
        /*004a*/ 	.short	(.L_413 - .L_412)
.L_412:
        /*004c*/ 	.word	0x00000000
        /*0050*/ 	.short	0x0002
        /*0052*/ 	.short	0x0010
        /*0054*/ 	.byte	0x00, 0xf5, 0x21, 0x00


	//----- nvinfo : EIATTR_KPARAM_INFO
	.align		4
.L_413:
        /*0058*/ 	.byte	0x04, 0x17
        /*005a*/ 	.short	(.L_415 - .L_414)
.L_414:
        /*005c*/ 	.word	0x00000000
        /*0060*/ 	.short	0x0001
        /*0062*/ 	.short	0x0008
        /*0064*/ 	.byte	0x00, 0xf5, 0x21, 0x00


	//----- nvinfo : EIATTR_KPARAM_INFO
	.align		4
.L_415:
        /*0068*/ 	.byte	0x04, 0x17
        /*006a*/ 	.short	(.L_417 - .L_416)
.L_416:
        /*006c*/ 	.word	0x00000000
        /*0070*/ 	.short	0x0000
        /*0072*/ 	.short	0x0000
        /*0074*/ 	.byte	0x00, 0xf0, 0x11, 0x00


	//----- nvinfo : EIATTR_SPARSE_MMA_MASK
	.align		4
.L_417:
        /*0078*/ 	.byte	0x03, 0x50
        /*007a*/ 	.short	0x0000


	//----- nvinfo : EIATTR_MAXREG_COUNT
	.align		4
        /*007c*/ 	.byte	0x03, 0x1b
        /*007e*/ 	.short	0x00ff


	//----- nvinfo : EIATTR_MERCURY_ISA_VERSION
	.align		4
        /*0080*/ 	.byte	0x03, 0x5f
        /*0082*/ 	.short	0x0101


	//----- nvinfo : EIATTR_VRC_CTA_INIT_COUNT
	.align		4
        /*0084*/ 	.byte	0x02, 0x4a
	.zero		1
	.zero		1


	//----- nvinfo : EIATTR_EXIT_INSTR_OFFSETS
	.align		4
        /*0088*/ 	.byte	0x04, 0x1c
        /*008a*/ 	.short	(.L_419 - .L_418)


	//   ....[0]....
.L_418:
        /*008c*/ 	.word	0x000000a0


	//   ....[1]....
        /*0090*/ 	.word	0x000001c0


	//----- nvinfo : EIATTR_CRS_STACK_SIZE
	.align		4
.L_419:
        /*0094*/ 	.byte	0x04, 0x1e
        /*0096*/ 	.short	(.L_421 - .L_420)
.L_420:
        /*0098*/ 	.word	0x00000000


	//----- nvinfo : EIATTR_CBANK_PARAM_SIZE
	.align		4
.L_421:
        /*009c*/ 	.byte	0x03, 0x19
        /*009e*/ 	.short	0x0030


	//----- nvinfo : EIATTR_PARAM_CBANK
	.align		4
        /*00a0*/ 	.byte	0x04, 0x0a
        /*00a2*/ 	.short	(.L_423 - .L_422)
	.align		4
.L_422:
        /*00a4*/ 	.word	index@(.nv.constant0.MSELoss)
        /*00a8*/ 	.short	0x0380
        /*00aa*/ 	.short	0x0030


	//----- nvinfo : EIATTR_SW_WAR
	.align		4
.L_423:
        /*00ac*/ 	.byte	0x04, 0x36
        /*00ae*/ 	.short	(.L_425 - .L_424)
.L_424:
        /*00b0*/ 	.word	0x00000008
.L_425:


//--------------------- .nv.info.backwardleakyfloat --------------------------
	.section	.nv.info.backwardleakyfloat,"",@"SHT_CUDA_INFO"
	.sectionflags	@""
	.align	4


	//----- nvinfo : EIATTR_CUDA_API_VERSION
	.align		4
        /*0000*/ 	.byte	0x04, 0x37
        /*0002*/ 	.short	(.L_427 - .L_426)
.L_426:
        /*0004*/ 	.word	0x00000082


	//----- nvinfo : EIATTR_KPARAM_INFO
	.align		4
.L_427:
        /*0008*/ 	.byte	0x04, 0x17
        /*000a*/ 	.short	(.L_429 - .L_428)
.L_428:
        /*000c*/ 	.word	0x00000000
        /*0010*/ 	.short	0x0004
        /*0012*/ 	.short	0x0020
        /*0014*/ 	.byte	0x00, 0xf0, 0x11, 0x00


	//----- nvinfo : EIATTR_KPARAM_INFO
	.align		4
.L_429:
        /*0018*/ 	.byte	0x04, 0x17
        /*001a*/ 	.short	(.L_431 - .L_430)
.L_430:
        /*001c*/ 	.word	0x00000000
        /*0020*/ 	.short	0x0003
        /*0022*/ 	.short	0x0018
        /*0024*/ 	.byte	0x00, 0xf5, 0x21, 0x00


	//----- nvinfo : EIATTR_KPARAM_INFO
	.align		4
.L_431:
        /*0028*/ 	.byte	0x04, 0x17
        /*002a*/ 	.short	(.L_433 - .L_432)
.L_432:
        /*002c*/ 	.word	0x00000000
        /*0030*/ 	.short	0x0002
        /*0032*/ 	.short	0x0010
        /*0034*/ 	.byte	0x00, 0xf5, 0x21, 0x00


	//----- nvinfo : EIATTR_KPARAM_INFO
	.align		4
.L_433:
        /*0038*/ 	.byte	0x04, 0x17
        /*003a*/ 	.short	(.L_435 - .L_434)
.L_434:
        /*003c*/ 	.word	0x00000000
        /*0040*/ 	.short	0x0001
        /*0042*/ 	.short	0x0008
        /*0044*/ 	.byte	0x00, 0xf5, 0x21, 0x00


	//----- nvinfo : EIATTR_KPARAM_INFO
	.align		4
.L_435:
        /*0048*/ 	.byte	0x04, 0x17
        /*004a*/ 	.short	(.L_437 - .L_436)
.L_436:
        /*004c*/ 	.word	0x00000000
        /*0050*/ 	.short	0x0000
        /*0052*/ 	.short	0x0000
        /*0054*/ 	.byte	0x00, 0xf0, 0x11, 0x00


	//----- nvinfo : EIATTR_SPARSE_MMA_MASK
	.align		4
.L_437:
        /*0058*/ 	.byte	0x03, 0x50
        /*005a*/ 	.short	0x0000


	//----- nvinfo : EIATTR_MAXREG_COUNT
	.align		4
        /*005c*/ 	.byte	0x03, 0x1b
        /*005e*/ 	.short	0x00ff


	//----- nvinfo : EIATTR_MERCURY_ISA_VERSION
	.align		4
        /*0060*/ 	.byte	0x03, 0x5f
        /*0062*/ 	.short	0x0101


	//----- nvinfo : EIATTR_VRC_CTA_INIT_COUNT
	.align		4
        /*0064*/ 	.byte	0x02, 0x4a
	.zero		1
	.zero		1


	//----- nvinfo : EIATTR_EXIT_INSTR_OFFSETS
	.align		4
        /*0068*/ 	.byte	0x04, 0x1c
        /*006a*/ 	.short	(.L_439 - .L_438)


	//   ....[0]....
.L_438:
        /*006c*/ 	.word	0x00000070


	//   ....[1]....
        /*0070*/ 	.word	0x000001b0


	//----- nvinfo : EIATTR_CRS_STACK_SIZE
	.align		4
.L_439:
        /*0074*/ 	.byte	0x04, 0x1e
        /*0076*/ 	.short	(.L_441 - .L_440)
.L_440:
        /*0078*/ 	.word	0x00000000


	//----- nvinfo : EIATTR_CBANK_PARAM_SIZE
	.align		4
.L_441:
        /*007c*/ 	.byte	0x03, 0x19
        /*007e*/ 	.short	0x0024


	//----- nvinfo : EIATTR_PARAM_CBANK
	.align		4
        /*0080*/ 	.byte	0x04, 0x0a
        /*0082*/ 	.short	(.L_443 - .L_442)
	.align		4
.L_442:
        /*0084*/ 	.word	index@(.nv.constant0.backwardleakyfloat)
        /*0088*/ 	.short	0x0380
        /*008a*/ 	.short	0x0024


	//----- nvinfo : EIATTR_SW_WAR
	.align		4
.L_443:
        /*008c*/ 	.byte	0x04, 0x36
        /*008e*/ 	.short	(.L_445 - .L_444)
.L_444:
        /*0090*/ 	.word	0x00000008
.L_445:


//--------------------- .nv.info.forwardleakyfloat --------------------------
	.section	.nv.info.forwardleakyfloat,"",@"SHT_CUDA_INFO"
	.sectionflags	@""
	.align	4


	//----- nvinfo : EIATTR_CUDA_API_VERSION
	.align		4
        /*0000*/ 	.byte	0x04, 0x37
        /*0002*/ 	.short	(.L_447 - .L_446)
.L_446:
        /*0004*/ 	.word	0x00000082


	//----- nvinfo : EIATTR_KPARAM_INFO
	.align		4
.L_447:
        /*0008*/ 	.byte	0x04, 0x17
        /*000a*/ 	.short	(.L_449 - .L_448)
.L_448:
        /*000c*/ 	.word	0x00000000
        /*0010*/ 	.short	0x0003
        /*0012*/ 	.short	0x0018
        /*0014*/ 	.byte	0x00, 0xf0, 0x11, 0x00


	//----- nvinfo : EIATTR_KPARAM_INFO
	.align		4
.L_449:
        /*0018*/ 	.byte	0x04, 0x17
        /*001a*/ 	.short	(.L_451 - .L_450)
.L_450:
        /*001c*/ 	.word	0x00000000
        /*0020*/ 	.short	0x0002
        /*0022*/ 	.short	0x0010
        /*0024*/ 	.byte	0x00, 0xf5, 0x21, 0x00


	//----- nvinfo : EIATTR_KPARAM_INFO
	.align		4
.L_451:
        /*0028*/ 	.byte	0x04, 0x17
        /*002a*/ 	.short	(.L_453 - .L_452)
.L_452:
        /*002c*/ 	.word	0x00000000
        /*0030*/ 	.short	0x0001
        /*0032*/ 	.short	0x0008
        /*0034*/ 	.byte	0x00, 0xf5, 0x21, 0x00


	//----- nvinfo : EIATTR_KPARAM_INFO
	.align		4
.L_453:
        /*0038*/ 	.byte	0x04, 0x17
        /*003a*/ 	.short	(.L_455 - .L_454)
.L_454:
        /*003c*/ 	.word	0x00000000
        /*0040*/ 	.short	0x0000
        /*0042*/ 	.short	0x0000
        /*0044*/ 	.byte	0x00, 0xf0, 0x11, 0x00


	//----- nvinfo : EIATTR_SPARSE_MMA_MASK
	.align		4
.L_455:
        /*0048*/ 	.byte	0x03, 0x50
        /*004a*/ 	.short	0x0000


	//----- nvinfo : EIATTR_MAXREG_COUNT
	.align		4
        /*004c*/ 	.byte	0x03, 0x1b
        /*004e*/ 	.short	0x00ff


	//----- nvinfo : EIATTR_MERCURY_ISA_VERSION
	.align		4
        /*0050*/ 	.byte	0x03, 0x5f
        /*0052*/ 	.short	0x0101


	//----- nvinfo : EIATTR_VRC_CTA_INIT_COUNT
	.align		4
        /*0054*/ 	.byte	0x02, 0x4a
	.zero		1
	.zero		1


	//----- nvinfo : EIATTR_EXIT_INSTR_OFFSETS
	.align		4
        /*0058*/ 	.byte	0x04, 0x1c
        /*005a*/ 	.short	(.L_457 - .L_456)


	//   ....[0]....
.L_456:
        /*005c*/ 	.word	0x00000070


	//   ....[1]....
        /*0060*/ 	.word	0x00000170


	//----- nvinfo : EIATTR_CRS_STACK_SIZE
	.align		4
.L_457:
        /*0064*/ 	.byte	0x04, 0x1e
        /*0066*/ 	.short	(.L_459 - .L_458)
.L_458:
        /*0068*/ 	.word	0x00000000


	//----- nvinfo : EIATTR_CBANK_PARAM_SIZE
	.align		4
.L_459:
        /*006c*/ 	.byte	0x03, 0x19
        /*006e*/ 	.short	0x001c


	//----- nvinfo : EIATTR_PARAM_CBANK
	.align		4
        /*0070*/ 	.byte	0x04, 0x0a
        /*0072*/ 	.short	(.L_461 - .L_460)
	.align		4
.L_460:
        /*0074*/ 	.word	index@(.nv.constant0.forwardleakyfloat)
        /*0078*/ 	.short	0x0380
        /*007a*/ 	.short	0x001c


	//----- nvinfo : EIATTR_SW_WAR
	.align		4
.L_461:
        /*007c*/ 	.byte	0x04, 0x36
        /*007e*/ 	.short	(.L_463 - .L_462)
.L_462:
        /*0080*/ 	.word	0x00000008
.L_463:


//--------------------- .nv.info.backwardleakyfloatalpha --------------------------
	.section	.nv.info.backwardleakyfloatalpha,"",@"SHT_CUDA_INFO"
	.sectionflags	@""
	.align	4


	//----- nvinfo : EIATTR_CUDA_API_VERSION
	.align		4
        /*0000*/ 	.byte	0x04, 0x37
        /*0002*/ 	.short	(.L_465 - .L_464)
.L_464:
        /*0004*/ 	.word	0x00000082


	//----- nvinfo : EIATTR_KPARAM_INFO
	.align		4
.L_465:
        /*0008*/ 	.byte	0x04, 0x17
        /*000a*/ 	.short	(.L_467 - .L_466)
.L_466:
        /*000c*/ 	.word	0x00000000
        /*0010*/ 	.short	0x0005
        /*0012*/ 	.short	0x0024
        /*0014*/ 	.byte	0x00, 0xf0, 0x11, 0x00


	//----- nvinfo : EIATTR_KPARAM_INFO
	.align		4
.L_467:
        /*0018*/ 	.byte	0x04, 0x17
        /*001a*/ 	.short	(.L_469 - .L_468)
.L_468:
        /*001c*/ 	.word	0x00000000
        /*0020*/ 	.short	0x0004
        /*0022*/ 	.short	0x0020
        /*0024*/ 	.byte	0x00, 0xf0, 0x11, 0x00


	//----- nvinfo : EIATTR_KPARAM_INFO
	.align		4
.L_469:
        /*0028*/ 	.byte	0x04, 0x17
        /*002a*/ 	.short	(.L_471 - .L_470)
.L_470:
        /*002c*/ 	.word	0x00000000
        /*0030*/ 	.short	0x0003
        /*0032*/ 	.short	0x0018
        /*0034*/ 	.byte	0x00, 0xf5, 0x21, 0x00


	//----- nvinfo : EIATTR_KPARAM_INFO
	.align		4
.L_471:
        /*0038*/ 	.byte	0x04, 0x17
        /*003a*/ 	.short	(.L_473 - .L_472)
.L_472:
        /*003c*/ 	.word	0x00000000
        /*0040*/ 	.short	0x0002
        /*0042*/ 	.short	0x0010
        /*0044*/ 	.byte	0x00, 0xf5, 0x21, 0x00


	//----- nvinfo : EIATTR_KPARAM_INFO
	.align		4
.L_473:
        /*0048*/ 	.byte	0x04, 0x17
        /*004a*/ 	.short	(.L_475 - .L_474)
.L_474:
        /*004c*/ 	.word	0x00000000
        /*0050*/ 	.short	0x0001
        /*0052*/ 	.short	0x0008
        /*0054*/ 	.byte	0x00, 0xf5, 0x21, 0x00


	//----- nvinfo : EIATTR_KPARAM_INFO
	.align		4
.L_475:
        /*0058*/ 	.byte	0x04, 0x17
        /*005a*/ 	.short	(.L_477 - .L_476)
.L_476:
        /*005c*/ 	.word	0x00000000
        /*0060*/ 	.short	0x0000
        /*0062*/ 	.short	0x0000
        /*0064*/ 	.byte	0x00, 0xf0, 0x11, 0x00


	//----- nvinfo : EIATTR_SPARSE_MMA_MASK
	.align		4
.L_477:
        /*0068*/ 	.byte	0x03, 0x50
        /*006a*/ 	.short	0x0000


	//----- nvinfo : EIATTR_MAXREG_COUNT
	.align		4
        /*006c*/ 	.byte	0x03, 0x1b
        /*006e*/ 	.short	0x00ff


	//----- nvinfo : EIATTR_NUM_BARRIERS
	.align		4
        /*0070*/ 	.byte	0x02, 0x4c
        /*0072*/ 	.byte	0x01
	.zero		1


	//----- nvinfo : EIATTR_MERCURY_ISA_VERSION
	.align		4
        /*0074*/ 	.byte	0x03, 0x5f
        /*0076*/ 	.short	0x0101


	//----- nvinfo : EIATTR_VRC_CTA_INIT_COUNT
	.align		4
        /*0078*/ 	.byte	0x02, 0x4a
	.zero		1
	.zero		1


	//----- nvinfo : EIATTR_EXIT_INSTR_OFFSETS
	.align		4
        /*007c*/ 	.byte	0x04, 0x1c
        /*007e*/ 	.short	(.L_479 - .L_478)


	//   ....[0]....
.L_478:
        /*0080*/ 	.word	0x00000070


	//   ....[1]....
        /*0084*/ 	.word	0x000001f0


	//----- nvinfo : EIATTR_CRS_STACK_SIZE
	.align		4
.L_479:
        /*0088*/ 	.byte	0x04, 0x1e
        /*008a*/ 	.short	(.L_481 - .L_480)
.L_480:
        /*008c*/ 	.word	0x00000000


	//----- nvinfo : EIATTR_CBANK_PARAM_SIZE
	.align		4
.L_481:
        /*0090*/ 	.byte	0x03, 0x19
        /*0092*/ 	.short	0x0028


	//----- nvinfo : EIATTR_PARAM_CBANK
	.align		4
        /*0094*/ 	.byte	0x04, 0x0a
        /*0096*/ 	.short	(.L_483 - .L_482)
	.align		4
.L_482:
        /*0098*/ 	.word	index@(.nv.constant0.backwardleakyfloatalpha)
        /*009c*/ 	.short	0x0380
        /*009e*/ 	.short	0x0028


	//----- nvinfo : EIATTR_SW_WAR
	.align		4
.L_483:
        /*00a0*/ 	.byte	0x04, 0x36
        /*00a2*/ 	.short	(.L_485 - .L_484)
.L_484:
        /*00a4*/ 	.word	0x00000008
.L_485:


//--------------------- .nv.info.forwardleakyfloatalpha --------------------------
	.section	.nv.info.forwardleakyfloatalpha,"",@"SHT_CUDA_INFO"
	.sectionflags	@""
	.align	4


	//----- nvinfo : EIATTR_CUDA_API_VERSION
	.align		4
        /*0000*/ 	.byte	0x04, 0x37
        /*0002*/ 	.short	(.L_487 - .L_486)
.L_486:
        /*0004*/ 	.word	0x00000082


	//----- nvinfo : EIATTR_KPARAM_INFO
	.align		4
.L_487:
        /*0008*/ 	.byte	0x04, 0x17
        /*000a*/ 	.short	(.L_489 - .L_488)
.L_488:
        /*000c*/ 	.word	0x00000000
        /*0010*/ 	.short	0x0004
        /*0012*/ 	.short	0x001c
        /*0014*/ 	.byte	0x00, 0xf0, 0x11, 0x00


	//----- nvinfo : EIATTR_KPARAM_INFO
	.align		4
.L_489:
        /*0018*/ 	.byte	0x04, 0x17
        /*001a*/ 	.short	(.L_491 - .L_490)
.L_490:
        /*001c*/ 	.word	0x00000000
        /*0020*/ 	.short	0x0003
        /*0022*/ 	.short	0x0018
        /*0024*/ 	.byte	0x00, 0xf0, 0x11, 0x00


	//----- nvinfo : EIATTR_KPARAM_INFO
	.align		4
.L_491:
        /*0028*/ 	.byte	0x04, 0x17
        /*002a*/ 	.short	(.L_493 - .L_492)
.L_492:
        /*002c*/ 	.word	0x00000000
        /*0030*/ 	.short	0x0002
        /*0032*/ 	.short	0x0010
        /*0034*/ 	.byte	0x00, 0xf5, 0x21, 0x00


	//----- nvinfo : EIATTR_KPARAM_INFO
	.align		4
.L_493:
        /*0038*/ 	.byte	0x04, 0x17
        /*003a*/ 	.short	(.L_495 - .L_494)
.L_494:
        /*003c*/ 	.word	0x00000000
        /*0040*/ 	.short	0x0001
        /*0042*/ 	.short	0x0008
        /*0044*/ 	.byte	0x00, 0xf5, 0x21, 0x00


	//----- nvinfo : EIATTR_KPARAM_INFO
	.align		4
.L_495:
        /*0048*/ 	.byte	0x04, 0x17
        /*004a*/ 	.short	(.L_497 - .L_496)
.L_496:
        /*004c*/ 	.word	0x00000000
        /*0050*/ 	.short	0x0000
        /*0052*/ 	.short	0x0000
        /*0054*/ 	.byte	0x00, 0xf0, 0x11, 0x00


	//----- nvinfo : EIATTR_SPARSE_MMA_MASK
	.align		4
.L_497:
        /*0058*/ 	.byte	0x03, 0x50
        /*005a*/ 	.short	0x0000


	//----- nvinfo : EIATTR_MAXREG_COUNT
	.align		4
        /*005c*/ 	.byte	0x03, 0x1b
        /*005e*/ 	.short	0x00ff


	//----- nvinfo : EIATTR_NUM_BARRIERS
	.align		4
        /*0060*/ 	.byte	0x02, 0x4c
        /*0062*/ 	.byte	0x01
	.zero		1


	//----- nvinfo : EIATTR_MERCURY_ISA_VERSION
	.align		4
        /*0064*/ 	.byte	0x03, 0x5f
        /*0066*/ 	.short	0x0101


	//----- nvinfo : EIATTR_VRC_CTA_INIT_COUNT
	.align		4
        /*0068*/ 	.byte	0x02, 0x4a
	.zero		1
	.zero		1


	//----- nvinfo : EIATTR_EXIT_INSTR_OFFSETS
	.align		4
        /*006c*/ 	.byte	0x04, 0x1c
        /*006e*/ 	.short	(.L_499 - .L_498)


	//   ....[0]....
.L_498:
        /*0070*/ 	.word	0x00000070


	//   ....[1]....
        /*0074*/ 	.word	0x000001c0


	//----- nvinfo : EIATTR_CRS_STACK_SIZE
	.align		4
.L_499:
        /*0078*/ 	.byte	0x04, 0x1e
        /*007a*/ 	.short	(.L_501 - .L_500)
.L_500:
        /*007c*/ 	.word	0x00000000


	//----- nvinfo : EIATTR_CBANK_PARAM_SIZE
	.align		4
.L_501:
        /*0080*/ 	.byte	0x03, 0x19
        /*0082*/ 	.short	0x0020


	//----- nvinfo : EIATTR_PARAM_CBANK
	.align		4
        /*0084*/ 	.byte	0x04, 0x0a
        /*0086*/ 	.short	(.L_503 - .L_502)
	.align		4
.L_502:
        /*0088*/ 	.word	index@(.nv.constant0.forwardleakyfloatalpha)
        /*008c*/ 	.short	0x0380
        /*008e*/ 	.short	0x0020


	//----- nvinfo : EIATTR_SW_WAR
	.align		4
.L_503:
        /*0090*/ 	.byte	0x04, 0x36
        /*0092*/ 	.short	(.L_505 - .L_504)
.L_504:
        /*0094*/ 	.word	0x00000008
.L_505:


//--------------------- .nv.info.backwardleakyfloatalphabeta --------------------------
	.section	.nv.info.backwardleakyfloatalphabeta,"",@"SHT_CUDA_INFO"
	.sectionflags	@""
	.align	4


	//----- nvinfo : EIATTR_CUDA_API_VERSION
	.align		4
        /*0000*/ 	.byte	0x04, 0x37
        /*0002*/ 	.short	(.L_507 - .L_506)
.L_506:
        /*0004*/ 	.word	0x00000082


	//----- nvinfo : EIATTR_KPARAM_INFO
	.align		4
.L_507:
        /*0008*/ 	.byte	0x04, 0x17
        /*000a*/ 	.short	(.L_509 - .L_508)
.L_508:
        /*000c*/ 	.word	0x00000000
        /*0010*/ 	.short	0x0006
        /*0012*/ 	.short	0x0028
        /*0014*/ 	.byte	0x00, 0xf0, 0x11, 0x00


	//----- nvinfo : EIATTR_KPARAM_INFO
	.align		4
.L_509:
        /*0018*/ 	.byte	0x04, 0x17
        /*001a*/ 	.short	(.L_511 - .L_510)
.L_510:
        /*001c*/ 	.word	0x00000000
        /*0020*/ 	.short	0x0005
        /*0022*/ 	.short	0x0024
        /*0024*/ 	.byte	0x00, 0xf0, 0x11, 0x00


	//----- nvinfo : EIATTR_KPARAM_INFO
	.align		4
.L_511:
        /*0028*/ 	.byte	0x04, 0x17
        /*002a*/ 	.short	(.L_513 - .L_512)
.L_512:
        /*002c*/ 	.word	0x00000000
        /*0030*/ 	.short	0x0004
        /*0032*/ 	.short	0x0020
        /*0034*/ 	.byte	0x00, 0xf0, 0x11, 0x00


	//----- nvinfo : EIATTR_KPARAM_INFO
	.align		4
.L_513:
        /*0038*/ 	.byte	0x04, 0x17
        /*003a*/ 	.short	(.L_515 - .L_514)
.L_514:
        /*003c*/ 	.word	0x00000000
        /*0040*/ 	.short	0x0003
        /*0042*/ 	.short	0x0018
        /*0044*/ 	.byte	0x00, 0xf5, 0x21, 0x00


	//----- nvinfo : EIATTR_KPARAM_INFO
	.align		4
.L_515:
        /*0048*/ 	.byte	0x04, 0x17
        /*004a*/ 	.short	(.L_517 - .L_516)
.L_516:
        /*004c*/ 	.word	0x00000000
        /*0050*/ 	.short	0x0002
        /*0052*/ 	.short	0x0010
        /*0054*/ 	.byte	0x00, 0xf5, 0x21, 0x00


	//----- nvinfo : EIATTR_KPARAM_INFO
	.align		4
.L_517:
        /*0058*/ 	.byte	0x04, 0x17
        /*005a*/ 	.short	(.L_519 - .L_518)
.L_518:
        /*005c*/ 	.word	0x00000000
        /*0060*/ 	.short	0x0001
        /*0062*/ 	.short	0x0008
        /*0064*/ 	.byte	0x00, 0xf5, 0x21, 0x00


	//----- nvinfo : EIATTR_KPARAM_INFO
	.align		4
.L_519:
        /*0068*/ 	.byte	0x04, 0x17
        /*006a*/ 	.short	(.L_521 - .L_520)
.L_520:
        /*006c*/ 	.word	0x00000000
        /*0070*/ 	.short	0x0000
        /*0072*/ 	.short	0x0000
        /*0074*/ 	.byte	0x00, 0xf0, 0x11, 0x00


	//----- nvinfo : EIATTR_SPARSE_MMA_MASK
	.align		4
.L_521:
        /*0078*/ 	.byte	0x03, 0x50
        /*007a*/ 	.short	0x0000


	//----- nvinfo : EIATTR_MAXREG_COUNT
	.align		4
        /*007c*/ 	.byte	0x03, 0x1b
        /*007e*/ 	.short	0x00ff


	//----- nvinfo : EIATTR_NUM_BARRIERS
	.align		4
        /*0080*/ 	.byte	0x02, 0x4c
        /*0082*/ 	.byte	0x01
	.zero		1


	//----- nvinfo : EIATTR_MERCURY_ISA_VERSION
	.align		4
        /*0084*/ 	.byte	0x03, 0x5f
        /*0086*/ 	.short	0x0101


	//----- nvinfo : EIATTR_VRC_CTA_INIT_COUNT
	.align		4
        /*0088*/ 	.byte	0x02, 0x4a
	.zero		1
	.zero		1


	//----- nvinfo : EIATTR_EXIT_INSTR_OFFSETS
	.align		4
        /*008c*/ 	.byte	0x04, 0x1c
        /*008e*/ 	.short	(.L_523 - .L_522)


	//   ....[0]....
.L_522:
        /*0090*/ 	.word	0x00000070


	//   ....[1]....
        /*0094*/ 	.word	0x00000220


	//----- nvinfo : EIATTR_CRS_STACK_SIZE
	.align		4
.L_523:
        /*0098*/ 	.byte	0x04, 0x1e
        /*009a*/ 	.short	(.L_525 - .L_524)
.L_524:
        /*009c*/ 	.word	0x00000000


	//----- nvinfo : EIATTR_CBANK_PARAM_SIZE
	.align		4
.L_525:
        /*00a0*/ 	.byte	0x03, 0x19
        /*00a2*/ 	.short	0x002c


	//----- nvinfo : EIATTR_PARAM_CBANK
	.align		4
        /*00a4*/ 	.byte	0x04, 0x0a
        /*00a6*/ 	.short	(.L_527 - .L_526)
	.align		4
.L_526:
        /*00a8*/ 	.word	index@(.nv.constant0.backwardleakyfloatalphabeta)
        /*00ac*/ 	.short	0x0380
        /*00ae*/ 	.short	0x002c


	//----- nvinfo : EIATTR_SW_WAR
	.align		4
.L_527:
        /*00b0*/ 	.byte	0x04, 0x36
        /*00b2*/ 	.short	(.L_529 - .L_528)
.L_528:
        /*00b4*/ 	.word	0x00000008
.L_529:


//--------------------- .nv.info.forwardleakyfloatalphabeta --------------------------
	.section	.nv.info.forwardleakyfloatalphabeta,"",@"SHT_CUDA_INFO"
	.sectionflags	@""
	.align	4


	//----- nvinfo : EIATTR_CUDA_API_VERSION
	.align		4
        /*0000*/ 	.byte	0x04, 0x37
        /*0002*/ 	.short	(.L_531 - .L_530)
.L_530:
        /*0004*/ 	.word	0x00000082


	//----- nvinfo : EIATTR_KPARAM_INFO
	.align		4
.L_531:
        /*0008*/ 	.byte	0x04, 0x17
        /*000a*/ 	.short	(.L_533 - .L_532)
.L_532:
        /*000c*/ 	.word	0x00000000
        /*0010*/ 	.short	0x0005
        /*0012*/ 	.short	0x0020
        /*0014*/ 	.byte	0x00, 0xf0, 0x11, 0x00


	//----- nvinfo : EIATTR_KPARAM_INFO
	.align		4
.L_533:
        /*0018*/ 	.byte	0x04, 0x17
        /*001a*/ 	.short	(.L_535 - .L_534)
.L_534:
        /*001c*/ 	.word	0x00000000
        /*0020*/ 	.short	0x0004
        /*0022*/ 	.short	0x001c
        /*0024*/ 	.byte	0x00, 0xf0, 0x11, 0x00


	//----- nvinfo : EIATTR_KPARAM_INFO
	.align		4
.L_535:
        /*0028*/ 	.byte	0x04, 0x17
        /*002a*/ 	.short	(.L_537 - .L_536)
.L_536:
        /*002c*/ 	.word	0x00000000
        /*0030*/ 	.short	0x0003
        /*0032*/ 	.short	0x0018
        /*0034*/ 	.byte	0x00, 0xf0, 0x11, 0x00


	//----- nvinfo : EIATTR_KPARAM_INFO
	.align		4
.L_537:
        /*0038*/ 	.byte	0x04, 0x17
        /*003a*/ 	.short	(.L_539 - .L_538)
.L_538:
        /*003c*/ 	.word	0x00000000
        /*0040*/ 	.short	0x0002
        /*0042*/ 	.short	0x0010
        /*0044*/ 	.byte	0x00, 0xf5, 0x21, 0x00


	//----- nvinfo : EIATTR_KPARAM_INFO
	.align		4
.L_539:
        /*0048*/ 	.byte	0x04, 0x17
        /*004a*/ 	.short	(.L_541 - .L_540)
.L_540:
        /*004c*/ 	.word	0x00000000
        /*0050*/ 	.short	0x0001
        /*0052*/ 	.short	0x0008
        /*0054*/ 	.byte	0x00, 0xf5, 0x21, 0x00


	//----- nvinfo : EIATTR_KPARAM_INFO
	.align		4
.L_541:
        /*0058*/ 	.byte	0x04, 0x17
        /*005a*/ 	.short	(.L_543 - .L_542)
.L_542:
        /*005c*/ 	.word	0x00000000
        /*0060*/ 	.short	0x0000
        /*0062*/ 	.short	0x0000
        /*0064*/ 	.byte	0x00, 0xf0, 0x11, 0x00


	//----- nvinfo : EIATTR_SPARSE_MMA_MASK
	.align		4
.L_543:
        /*0068*/ 	.byte	0x03, 0x50
        /*006a*/ 	.short	0x0000


	//----- nvinfo : EIATTR_MAXREG_COUNT
	.align		4
        /*006c*/ 	.byte	0x03, 0x1b
        /*006e*/ 	.short	0x00ff


	//----- nvinfo : EIATTR_NUM_BARRIERS
	.align		4
        /*0070*/ 	.byte	0x02, 0x4c
        /*0072*/ 	.byte	0x01
	.zero		1


	//----- nvinfo : EIATTR_MERCURY_ISA_VERSION
	.align		4
        /*0074*/ 	.byte	0x03, 0x5f
        /*0076*/ 	.short	0x0101


	//----- nvinfo : EIATTR_VRC_CTA_INIT_COUNT
	.align		4
        /*0078*/ 	.byte	0x02, 0x4a
	.zero		1
	.zero		1


	//----- nvinfo : EIATTR_EXIT_INSTR_OFFSETS
	.align		4
        /*007c*/ 	.byte	0x04, 0x1c
        /*007e*/ 	.short	(.L_545 - .L_544)


	//   ....[0]....
.L_544:
        /*0080*/ 	.word	0x00000070


	//   ....[1]....
        /*0084*/ 	.word	0x000001d0


	//----- nvinfo : EIATTR_CRS_STACK_SIZE
	.align		4
.L_545:
        /*0088*/ 	.byte	0x04, 0x1e
        /*008a*/ 	.short	(.L_547 - .L_546)
.L_546:
        /*008c*/ 	.word	0x00000000


	//----- nvinfo : EIATTR_CBANK_PARAM_SIZE
	.align		4
.L_547:
        /*0090*/ 	.byte	0x03, 0x19
        /*0092*/ 	.short	0x0024


	//----- nvinfo : EIATTR_PARAM_CBANK
	.align		4
        /*0094*/ 	.byte	0x04, 0x0a
        /*0096*/ 	.short	(.L_549 - .L_548)
	.align		4
.L_548:
        /*0098*/ 	.word	index@(.nv.constant0.forwardleakyfloatalphabeta)
        /*009c*/ 	.short	0x0380
        /*009e*/ 	.short	0x0024


	//----- nvinfo : EIATTR_SW_WAR
	.align		4
.L_549:
        /*00a0*/ 	.byte	0x04, 0x36
        /*00a2*/ 	.short	(.L_551 - .L_550)
.L_550:
        /*00a4*/ 	.word	0x00000008
.L_551:


//--------------------- .nv.info.PreluBackward    --------------------------
	.section	.nv.info.PreluBackward,"",@"SHT_CUDA_INFO"
	.sectionflags	@""
	.align	4


	//----- nvinfo : EIATTR_CUDA_API_VERSION
	.align		4
        /*0000*/ 	.byte	0x04, 0x37
        /*0002*/ 	.short	(.L_553 - .L_552)
.L_552:
        /*0004*/ 	.word	0x00000082


	//----- nvinfo : EIATTR_KPARAM_INFO
	.align		4
.L_553:
        /*0008*/ 	.byte	0x04, 0x17
        /*000a*/ 	.short	(.L_555 - .L_554)
.L_554:
        /*000c*/ 	.word	0x00000000
        /*0010*/ 	.short	0x0006
        /*0012*/ 	.short	0x0028
        /*0014*/ 	.byte	0x00, 0xf5, 0x21, 0x00


	//----- nvinfo : EIATTR_KPARAM_INFO
	.align		4
.L_555:
        /*0018*/ 	.byte	0x04, 0x17
        /*001a*/ 	.short	(.L_557 - .L_556)
.L_556:
        /*001c*/ 	.word	0x00000000
        /*0020*/ 	.short	0x0005
        /*0022*/ 	.short	0x0020
        /*0024*/ 	.byte	0x00, 0xf5, 0x21, 0x00


	//----- nvinfo : EIATTR_KPARAM_INFO
	.align		4
.L_557:
        /*0028*/ 	.byte	0x04, 0x17
        /*002a*/ 	.short	(.L_559 - .L_558)
.L_558:
        /*002c*/ 	.word	0x00000000
        /*0030*/ 	.short	0x0004
        /*0032*/ 	.short	0x0018
        /*0034*/ 	.byte	0x00, 0xf5, 0x21, 0x00


	//----- nvinfo : EIATTR_KPARAM_INFO
	.align		4
.L_559:
        /*0038*/ 	.byte	0x04, 0x17
        /*003a*/ 	.short	(.L_561 - .L_560)
.L_560:
        /*003c*/ 	.word	0x00000000
        /*0040*/ 	.short	0x0003
        /*0042*/ 	.short	0x0010
        /*0044*/ 	.byte	0x00, 0xf5, 0x21, 0x00


	//----- nvinfo : EIATTR_KPARAM_INFO
	.align		4
.L_561:
        /*0048*/ 	.byte	0x04, 0x17
        /*004a*/ 	.short	(.L_563 - .L_562)
.L_562:
        /*004c*/ 	.word	0x00000000
        /*0050*/ 	.short	0x0002
        /*0052*/ 	.short	0x0008
        /*0054*/ 	.byte	0x00, 0xf5, 0x21, 0x00


	//----- nvinfo : EIATTR_KPARAM_INFO
	.align		4
.L_563:
        /*0058*/ 	.byte	0x04, 0x17
        /*005a*/ 	.short	(.L_565 - .L_564)
.L_564:
        /*005c*/ 	.word	0x00000000
        /*0060*/ 	.short	0x0001
        /*0062*/ 	.short	0x0004
        /*0064*/ 	.byte	0x00, 0xf0, 0x11, 0x00


	//----- nvinfo : EIATTR_KPARAM_INFO
	.align		4
.L_565:
        /*0068*/ 	.byte	0x04, 0x17
        /*006a*/ 	.short	(.L_567 - .L_566)
.L_566:
        /*006c*/ 	.word	0x00000000
        /*0070*/ 	.short	0x0000
        /*0072*/ 	.short	0x0000
        /*0074*/ 	.byte	0x00, 0xf0, 0x11, 0x00


	//----- nvinfo : EIATTR_SPARSE_MMA_MASK
	.align		4
.L_567:
        /*0078*/ 	.byte	0x03, 0x50
        /*007a*/ 	.short	0x0000


	//----- nvinfo : EIATTR_MAXREG_COUNT
	.align		4
        /*007c*/ 	.byte	0x03, 0x1b
        /*007e*/ 	.short	0x00ff


	//----- nvinfo : EIATTR_MERCURY_ISA_VERSION
	.align		4
        /*0080*/ 	.byte	0x03, 0x5f
        /*0082*/ 	.short	0x0101


	//----- nvinfo : EIATTR_VRC_CTA_INIT_COUNT
	.align		4
        /*0084*/ 	.byte	0x02, 0x4a
	.zero		1
	.zero		1


	//----- nvinfo : EIATTR_EXIT_INSTR_OFFSETS
	.align		4
        /*0088*/ 	.byte	0x04, 0x1c
        /*008a*/ 	.short	(.L_569 - .L_568)


	//   ....[0]....
.L_568:
        /*008c*/ 	.word	0x00000030


	//   ....[1]....
        /*0090*/ 	.word	0x00000330


	//----- nvinfo : EIATTR_CRS_STACK_SIZE
	.align		4
.L_569:
        /*0094*/ 	.byte	0x04, 0x1e
        /*0096*/ 	.short	(.L_571 - .L_570)
.L_570:
        /*0098*/ 	.word	0x00000000


	//----- nvinfo : EIATTR_CBANK_PARAM_SIZE
	.align		4
.L_571:
        /*009c*/ 	.byte	0x03, 0x19
        /*009e*/ 	.short	0x0030


	//----- nvinfo : EIATTR_PARAM_CBANK
	.align		4
        /*00a0*/ 	.byte	0x04, 0x0a
        /*00a2*/ 	.short	(.L_573 - .L_572)
	.align		4
.L_572:
        /*00a4*/ 	.word	index@(.nv.constant0.PreluBackward)
        /*00a8*/ 	.short	0x0380
        /*00aa*/ 	.short	0x0030


	//----- nvinfo : EIATTR_SW_WAR
	.align		4
.L_573:
        /*00ac*/ 	.byte	0x04, 0x36
        /*00ae*/ 	.short	(.L_575 - .L_574)
.L_574:
        /*00b0*/ 	.word	0x00000008
.L_575:


//--------------------- .nv.info.PreluForward     --------------------------
	.section	.nv.info.PreluForward,"",@"SHT_CUDA_INFO"
	.sectionflags	@""
	.align	4


	//----- nvinfo : EIATTR_CUDA_API_VERSION
	.align		4
        /*0000*/ 	.byte	0x04, 0x37
        /*0002*/ 	.short	(.L_577 - .L_576)
.L_576:
        /*0004*/ 	.word	0x00000082


	//----- nvinfo : EIATTR_KPARAM_INFO
	.align		4
.L_577:
        /*0008*/ 	.byte	0x04, 0x17
        /*000a*/ 	.short	(.L_579 - .L_578)
.L_578:
        /*000c*/ 	.word	0x00000000
        /*0010*/ 	.short	0x0004
        /*0012*/ 	.short	0x0018
        /*0014*/ 	.byte	0x00, 0xf5, 0x21, 0x00


	//----- nvinfo : EIATTR_KPARAM_INFO
	.align		4
.L_579:
        /*0018*/ 	.byte	0x04, 0x17
        /*001a*/ 	.short	(.L_581 - .L_580)
.L_580:
        /*001c*/ 	.word	0x00000000
        /*0020*/ 	.short	0x0003
        /*0022*/ 	.short	0x0010
        /*0024*/ 	.byte	0x00, 0xf5, 0x21, 0x00


	//----- nvinfo : EIATTR_KPARAM_INFO
	.align		4
.L_581:
        /*0028*/ 	.byte	0x04, 0x17
        /*002a*/ 	.short	(.L_583 - .L_582)
.L_582:
        /*002c*/ 	.word	0x00000000
        /*0030*/ 	.short	0x0002
        /*0032*/ 	.short	0x0008
        /*0034*/ 	.byte	0x00, 0xf5, 0x21, 0x00


	//----- nvinfo : EIATTR_KPARAM_INFO
	.align		4
.L_583:
        /*0038*/ 	.byte	0x04, 0x17
        /*003a*/ 	.short	(.L_585 - .L_584)
.L_584:
        /*003c*/ 	.word	0x00000000
        /*0040*/ 	.short	0x0001
        /*0042*/ 	.short	0x0004
        /*0044*/ 	.byte	0x00, 0xf0, 0x11, 0x00


	//----- nvinfo : EIATTR_KPARAM_INFO
	.align		4
.L_585:
        /*0048*/ 	.byte	0x04, 0x17
        /*004a*/ 	.short	(.L_587 - .L_586)
.L_586:
        /*004c*/ 	.word	0x00000000
        /*0050*/ 	.short	0x0000
        /*0052*/ 	.short	0x0000
        /*0054*/ 	.byte	0x00, 0xf0, 0x11, 0x00


	//----- nvinfo : EIATTR_SPARSE_MMA_MASK
	.align		4
.L_587:
        /*0058*/ 	.byte	0x03, 0x50
        /*005a*/ 	.short	0x0000


	//----- nvinfo : EIATTR_MAXREG_COUNT
	.align		4
        /*005c*/ 	.byte	0x03, 0x1b
        /*005e*/ 	.short	0x00ff


	//----- nvinfo : EIATTR_MERCURY_ISA_VERSION
	.align		4
        /*0060*/ 	.byte	0x03, 0x5f
        /*0062*/ 	.short	0x0101


	//----- nvinfo : EIATTR_VRC_CTA_INIT_COUNT
	.align		4
        /*0064*/ 	.byte	0x02, 0x4a
	.zero		1
	.zero		1


	//----- nvinfo : EIATTR_EXIT_INSTR_OFFSETS
	.align		4
        /*0068*/ 	.byte	0x04, 0x1c
        /*006a*/ 	.short	(.L_589 - .L_588)


	//   ....[0]....
.L_588:
        /*006c*/ 	.word	0x00000030


	//   ....[1]....
        /*0070*/ 	.word	0x00000260


	//----- nvinfo : EIATTR_CRS_STACK_SIZE
	.align		4
.L_589:
        /*0074*/ 	.byte	0x04, 0x1e
        /*0076*/ 	.short	(.L_591 - .L_590)
.L_590:
        /*0078*/ 	.word	0x00000000


	//----- nvinfo : EIATTR_CBANK_PARAM_SIZE
	.align		4
.L_591:
        /*007c*/ 	.byte	0x03, 0x19
        /*007e*/ 	.short	0x0020


	//----- nvinfo : EIATTR_PARAM_CBANK
	.align		4
        /*0080*/ 	.byte	0x04, 0x0a
        /*0082*/ 	.short	(.L_593 - .L_592)
	.align		4
.L_592:
        /*0084*/ 	.word	index@(.nv.constant0.PreluForward)
        /*0088*/ 	.short	0x0380
        /*008a*/ 	.short	0x0020


	//----- nvinfo : EIATTR_SW_WAR
	.align		4
.L_593:
        /*008c*/ 	.byte	0x04, 0x36
        /*008e*/ 	.short	(.L_595 - .L_594)
.L_594:
        /*0090*/ 	.word	0x00000008
.L_595:


//--------------------- .nv.info.ThreshBackward   --------------------------
	.section	.nv.info.ThreshBackward,"",@"SHT_CUDA_INFO"
	.sectionflags	@""
	.align	4


	//----- nvinfo : EIATTR_CUDA_API_VERSION
	.align		4
        /*0000*/ 	.byte	0x04, 0x37
        /*0002*/ 	.short	(.L_597 - .L_596)
.L_596:
        /*0004*/ 	.word	0x00000082


	//----- nvinfo : EIATTR_KPARAM_INFO
	.align		4
.L_597:
        /*0008*/ 	.byte	0x04, 0x17
        /*000a*/ 	.short	(.L_599 - .L_598)
.L_598:
        /*000c*/ 	.word	0x00000000
        /*0010*/ 	.short	0x0009
        /*0012*/ 	.short	0x0040
        /*0014*/ 	.byte	0x00, 0xf5, 0x21, 0x00


	//----- nvinfo : EIATTR_KPARAM_INFO
	.align		4
.L_599:
        /*0018*/ 	.byte	0x04, 0x17
        /*001a*/ 	.short	(.L_601 - .L_600)
.L_600:
        /*001c*/ 	.word	0x00000000
        /*0020*/ 	.short	0x0008
        /*0022*/ 	.short	0x0038
        /*0024*/ 	.byte	0x00, 0xf5, 0x21, 0x00


	//----- nvinfo : EIATTR_KPARAM_INFO
	.align		4
.L_601:
        /*0028*/ 	.byte	0x04, 0x17
        /*002a*/ 	.short	(.L_603 - .L_602)
.L_602:
        /*002c*/ 	.word	0x00000000
        /*0030*/ 	.short	0x0007
        /*0032*/ 	.short	0x0030
        /*0034*/ 	.byte	0x00, 0xf5, 0x21, 0x00


	//----- nvinfo : EIATTR_KPARAM_INFO
	.align		4
.L_603:
        /*0038*/ 	.byte	0x04, 0x17
        /*003a*/ 	.short	(.L_605 - .L_604)
.L_604:
        /*003c*/ 	.word	0x00000000
        /*0040*/ 	.short	0x0006
        /*0042*/ 	.short	0x0028
        /*0044*/ 	.byte	0x00, 0xf5, 0x21, 0x00


	//----- nvinfo : EIATTR_KPARAM_INFO
	.align		4
.L_605:
        /*0048*/ 	.byte	0x04, 0x17
        /*004a*/ 	.short	(.L_607 - .L_606)
.L_606:
        /*004c*/ 	.word	0x00000000
        /*0050*/ 	.short	0x0005
        /*0052*/ 	.short	0x0020
        /*0054*/ 	.byte	0x00, 0xf5, 0x21, 0x00


	//----- nvinfo : EIATTR_KPARAM_INFO
	.align		4
.L_607:
        /*0058*/ 	.byte	0x04, 0x17
        /*005a*/ 	.short	(.L_609 - .L_608)
.L_608:
        /*005c*/ 	.word	0x00000000
        /*0060*/ 	.short	0x0004
        /*0062*/ 	.short	0x0018
        /*0064*/ 	.byte	0x00, 0xf5, 0x21, 0x00


	//----- nvinfo : EIATTR_KPARAM_INFO
	.align		4
.L_609:
        /*0068*/ 	.byte	0x04, 0x17
        /*006a*/ 	.short	(.L_611 - .L_610)
.L_610:
        /*006c*/ 	.word	0x00000000
        /*0070*/ 	.short	0x0003
        /*0072*/ 	.short	0x0010
        /*0074*/ 	.byte	0x00, 0xf5, 0x21, 0x00


	//----- nvinfo : EIATTR_KPARAM_INFO
	.align		4
.L_611:
        /*0078*/ 	.byte	0x04, 0x17
        /*007a*/ 	.short	(.L_613 - .L_612)
.L_612:
        /*007c*/ 	.word	0x00000000
        /*0080*/ 	.short	0x0002
        /*0082*/ 	.short	0x0008
        /*0084*/ 	.byte	0x00, 0xf5, 0x21, 0x00


	//----- nvinfo : EIATTR_KPARAM_INFO
	.align		4
.L_613:
        /*0088*/ 	.byte	0x04, 0x17
        /*008a*/ 	.short	(.L_615 - .L_614)
.L_614:
        /*008c*/ 	.word	0x00000000
        /*0090*/ 	.short	0x0001
        /*0092*/ 	.short	0x0004
        /*0094*/ 	.byte	0x00, 0xf0, 0x11, 0x00


	//----- nvinfo : EIATTR_KPARAM_INFO
	.align		4
.L_615:
        /*0098*/ 	.byte	0x04, 0x17
        /*009a*/ 	.short	(.L_617 - .L_616)
.L_616:
        /*009c*/ 	.word	0x00000000
        /*00a0*/ 	.short	0x0000
        /*00a2*/ 	.short	0x0000
        /*00a4*/ 	.byte	0x00, 0xf0, 0x11, 0x00


	//----- nvinfo : EIATTR_SPARSE_MMA_MASK
	.align		4
.L_617:
        /*00a8*/ 	.byte	0x03, 0x50
        /*00aa*/ 	.short	0x0000


	//----- nvinfo : EIATTR_MAXREG_COUNT
	.align		4
        /*00ac*/ 	.byte	0x03, 0x1b
        /*00ae*/ 	.short	0x00ff


	//----- nvinfo : EIATTR_MERCURY_ISA_VERSION
	.align		4
        /*00b0*/ 	.byte	0x03, 0x5f
        /*00b2*/ 	.short	0x0101


	//----- nvinfo : EIATTR_VRC_CTA_INIT_COUNT
	.align		4
        /*00b4*/ 	.byte	0x02, 0x4a
	.zero		1
	.zero		1


	//----- nvinfo : EIATTR_EXIT_INSTR_OFFSETS
	.align		4
        /*00b8*/ 	.byte	0x04, 0x1c
        /*00ba*/ 	.short	(.L_619 - .L_618)


	//   ....[0]....
.L_618:
        /*00bc*/ 	.word	0x00000030


	//   ....[1]....
        /*00c0*/ 	.word	0x00000410


	//----- nvinfo : EIATTR_CRS_STACK_SIZE
	.align		4
.L_619:
        /*00c4*/ 	.byte	0x04, 0x1e
        /*00c6*/ 	.short	(.L_621 - .L_620)
.L_620:
        /*00c8*/ 	.word	0x00000000


	//----- nvinfo : EIATTR_CBANK_PARAM_SIZE
	.align		4
.L_621:
        /*00cc*/ 	.byte	0x03, 0x19
        /*00ce*/ 	.short	0x0048


	//----- nvinfo : EIATTR_PARAM_CBANK
	.align		4
        /*00d0*/ 	.byte	0x04, 0x0a
        /*00d2*/ 	.short	(.L_623 - .L_622)
	.align		4
.L_622:
        /*00d4*/ 	.word	index@(.nv.constant0.ThreshBackward)
        /*00d8*/ 	.short	0x0380
        /*00da*/ 	.short	0x0048


	//----- nvinfo : EIATTR_SW_WAR
	.align		4
.L_623:
        /*00dc*/ 	.byte	0x04, 0x36
        /*00de*/ 	.short	(.L_625 - .L_624)
.L_624:
        /*00e0*/ 	.word	0x00000008
.L_625:


//--------------------- .nv.info.ThreshForwardhalf --------------------------
	.section	.nv.info.ThreshForwardhalf,"",@"SHT_CUDA_INFO"
	.sectionflags	@""
	.align	4


	//----- nvinfo : EIATTR_CUDA_API_VERSION
	.align		4
        /*0000*/ 	.byte	0x04, 0x37
        /*0002*/ 	.short	(.L_627 - .L_626)
.L_626:
        /*0004*/ 	.word	0x00000082


	//----- nvinfo : EIATTR_KPARAM_INFO
	.align		4
.L_627:
        /*0008*/ 	.byte	0x04, 0x17
        /*000a*/ 	.short	(.L_629 - .L_628)
.L_628:
        /*000c*/ 	.word	0x00000000
        /*0010*/ 	.short	0x0006
        /*0012*/ 	.short	0x0028
        /*0014*/ 	.byte	0x00, 0xf5, 0x21, 0x00


	//----- nvinfo : EIATTR_KPARAM_INFO
	.align		4
.L_629:
        /*0018*/ 	.byte	0x04, 0x17
        /*001a*/ 	.short	(.L_631 - .L_630)
.L_630:
        /*001c*/ 	.word	0x00000000
        /*0020*/ 	.short	0x0005
        /*0022*/ 	.short	0x0020
        /*0024*/ 	.byte	0x00, 0xf5, 0x21, 0x00


	//----- nvinfo : EIATTR_KPARAM_INFO
	.align		4
.L_631:
        /*0028*/ 	.byte	0x04, 0x17
        /*002a*/ 	.short	(.L_633 - .L_632)
.L_632:
        /*002c*/ 	.word	0x00000000
        /*0030*/ 	.short	0x0004
        /*0032*/ 	.short	0x0018
        /*0034*/ 	.byte	0x00, 0xf5, 0x21, 0x00


	//----- nvinfo : EIATTR_KPARAM_INFO
	.align		4
.L_633:
        /*0038*/ 	.byte	0x04, 0x17
        /*003a*/ 	.short	(.L_635 - .L_634)
.L_634:
        /*003c*/ 	.word	0x00000000
        /*0040*/ 	.short	0x0003
        /*0042*/ 	.short	0x0010
        /*0044*/ 	.byte	0x00, 0xf5, 0x21, 0x00


	//----- nvinfo : EIATTR_KPARAM_INFO
	.align		4
.L_635:
        /*0048*/ 	.byte	0x04, 0x17
        /*004a*/ 	.short	(.L_637 - .L_636)
.L_636:
        /*004c*/ 	.word	0x00000000
        /*0050*/ 	.short	0x0002
        /*0052*/ 	.short	0x0008
        /*0054*/ 	.byte	0x00, 0xf5, 0x21, 0x00


	//----- nvinfo : EIATTR_KPARAM_INFO
	.align		4
.L_637:
        /*0058*/ 	.byte	0x04, 0x17
        /*005a*/ 	.short	(.L_639 - .L_638)
.L_638:
        /*005c*/ 	.word	0x00000000
        /*0060*/ 	.short	0x0001
        /*0062*/ 	.short	0x0004
        /*0064*/ 	.byte	0x00, 0xf0, 0x11, 0x00


	//----- nvinfo : EIATTR_KPARAM_INFO
	.align		4
.L_639:
        /*0068*/ 	.byte	0x04, 0x17
        /*006a*/ 	.short	(.L_641 - .L_640)
.L_640:
        /*006c*/ 	.word	0x00000000
        /*0070*/ 	.short	0x0000
        /*0072*/ 	.short	0x0000
        /*0074*/ 	.byte	0x00, 0xf0, 0x11, 0x00


	//----- nvinfo : EIATTR_SPARSE_MMA_MASK
	.align		4
.L_641:
        /*0078*/ 	.byte	0x03, 0x50
        /*007a*/ 	.short	0x0000


	//----- nvinfo : EIATTR_MAXREG_COUNT
	.align		4
        /*007c*/ 	.byte	0x03, 0x1b
        /*007e*/ 	.short	0x00ff


	//----- nvinfo : EIATTR_MERCURY_ISA_VERSION
	.align		4
        /*0080*/ 	.byte	0x03, 0x5f
        /*0082*/ 	.short	0x0101


	//----- nvinfo : EIATTR_VRC_CTA_INIT_COUNT
	.align		4
        /*0084*/ 	.byte	0x02, 0x4a
	.zero		1
	.zero		1


	//----- nvinfo : EIATTR_EXIT_INSTR_OFFSETS
	.align		4
        /*0088*/ 	.byte	0x04, 0x1c
        /*008a*/ 	.short	(.L_643 - .L_642)


	//   ....[0]....
.L_642:
        /*008c*/ 	.word	0x00000030


	//   ....[1]....
        /*0090*/ 	.word	0x000002d0


	//----- nvinfo : EIATTR_CRS_STACK_SIZE
	.align		4
.L_643:
        /*0094*/ 	.byte	0x04, 0x1e
        /*0096*/ 	.short	(.L_645 - .L_644)
.L_644:
        /*0098*/ 	.word	0x00000000


	//----- nvinfo : EIATTR_CBANK_PARAM_SIZE
	.align		4
.L_645:
        /*009c*/ 	.byte	0x03, 0x19
        /*009e*/ 	.short	0x0030


	//----- nvinfo : EIATTR_PARAM_CBANK
	.align		4
        /*00a0*/ 	.byte	0x04, 0x0a
        /*00a2*/ 	.short	(.L_647 - .L_646)
	.align		4
.L_646:
        /*00a4*/ 	.word	index@(.nv.constant0.ThreshForwardhalf)
        /*00a8*/ 	.short	0x0380
        /*00aa*/ 	.short	0x0030


	//----- nvinfo : EIATTR_SW_WAR
	.align		4
.L_647:
        /*00ac*/ 	.byte	0x04, 0x36
        /*00ae*/ 	.short	(.L_649 - .L_648)
.L_648:
        /*00b0*/ 	.word	0x00000008
.L_649:


//--------------------- .nv.info.ThreshForward    --------------------------
	.section	.nv.info.ThreshForward,"",@"SHT_CUDA_INFO"
	.sectionflags	@""
	.align	4


	//----- nvinfo : EIATTR_CUDA_API_VERSION
	.align		4
        /*0000*/ 	.byte	0x04, 0x37
        /*0002*/ 	.short	(.L_651 - .L_650)
.L_650:
        /*0004*/ 	.word	0x00000082


	//----- nvinfo : EIATTR_KPARAM_INFO
	.align		4
.L_651:
        /*0008*/ 	.byte	0x04, 0x17
        /*000a*/ 	.short	(.L_653 - .L_652)
.L_652:
        /*000c*/ 	.word	0x00000000
        /*0010*/ 	.short	0x0006
        /*0012*/ 	.short	0x0028
        /*0014*/ 	.byte	0x00, 0xf5, 0x21, 0x00


	//----- nvinfo : EIATTR_KPARAM_INFO
	.align		4
.L_653:
        /*0018*/ 	.byte	0x04, 0x17
        /*001a*/ 	.short	(.L_655 - .L_654)
.L_654:
        /*001c*/ 	.word	0x00000000
        /*0020*/ 	.short	0x0005
        /*0022*/ 	.short	0x0020
        /*0024*/ 	.byte	0x00, 0xf5, 0x21, 0x00


	//----- nvinfo : EIATTR_KPARAM_INFO
	.align		4
.L_655:
        /*0028*/ 	.byte	0x04, 0x17
        /*002a*/ 	.short	(.L_657 - .L_656)
.L_656:
        /*002c*/ 	.word	0x00000000
        /*0030*/ 	.short	0x0004
        /*0032*/ 	.short	0x0018
        /*0034*/ 	.byte	0x00, 0xf5, 0x21, 0x00


	//----- nvinfo : EIATTR_KPARAM_INFO
	.align		4
.L_657:
        /*0038*/ 	.byte	0x04, 0x17
        /*003a*/ 	.short	(.L_659 - .L_658)
.L_658:
        /*003c*/ 	.word	0x00000000
        /*0040*/ 	.short	0x0003
        /*0042*/ 	.short	0x0010
        /*0044*/ 	.byte	0x00, 0xf5, 0x21, 0x00


	//----- nvinfo : EIATTR_KPARAM_INFO
	.align		4
.L_659:
        /*0048*/ 	.byte	0x04, 0x17
        /*004a*/ 	.short	(.L_661 - .L_660)
.L_660:
        /*004c*/ 	.word	0x00000000
        /*0050*/ 	.short	0x0002
        /*0052*/ 	.short	0x0008
        /*0054*/ 	.byte	0x00, 0xf5, 0x21, 0x00


	//----- nvinfo : EIATTR_KPARAM_INFO
	.align		4
.L_661:
        /*0058*/ 	.byte	0x04, 0x17
        /*005a*/ 	.short	(.L_663 - .L_662)
.L_662:
        /*005c*/ 	.word	0x00000000
        /*0060*/ 	.short	0x0001
        /*0062*/ 	.short	0x0004
        /*0064*/ 	.byte	0x00, 0xf0, 0x11, 0x00


	//----- nvinfo : EIATTR_KPARAM_INFO
	.align		4
.L_663:
        /*0068*/ 	.byte	0x04, 0x17
        /*006a*/ 	.short	(.L_665 - .L_664)
.L_664:
        /*006c*/ 	.word	0x00000000
        /*0070*/ 	.short	0x0000
        /*0072*/ 	.short	0x0000
        /*0074*/ 	.byte	0x00, 0xf0, 0x11, 0x00


	//----- nvinfo : EIATTR_SPARSE_MMA_MASK
	.align		4
.L_665:
        /*0078*/ 	.byte	0x03, 0x50
        /*007a*/ 	.short	0x0000


	//----- nvinfo : EIATTR_MAXREG_COUNT
	.align		4
        /*007c*/ 	.byte	0x03, 0x1b
        /*007e*/ 	.short	0x00ff


	//----- nvinfo : EIATTR_MERCURY_ISA_VERSION
	.align		4
        /*0080*/ 	.byte	0x03, 0x5f
        /*0082*/ 	.short	0x0101


	//----- nvinfo : EIATTR_VRC_CTA_INIT_COUNT
	.align		4
        /*0084*/ 	.byte	0x02, 0x4a
	.zero		1
	.zero		1


	//----- nvinfo : EIATTR_EXIT_INSTR_OFFSETS
	.align		4
        /*0088*/ 	.byte	0x04, 0x1c
        /*008a*/ 	.short	(.L_667 - .L_666)


	//   ....[0]....
.L_666:
        /*008c*/ 	.word	0x00000030


	//   ....[1]....
        /*0090*/ 	.word	0x000002e0


	//----- nvinfo : EIATTR_CRS_STACK_SIZE
	.align		4
.L_667:
        /*0094*/ 	.byte	0x04, 0x1e
        /*0096*/ 	.short	(.L_669 - .L_668)
.L_668:
        /*0098*/ 	.word	0x00000000


	//----- nvinfo : EIATTR_CBANK_PARAM_SIZE
	.align		4
.L_669:
        /*009c*/ 	.byte	0x03, 0x19
        /*009e*/ 	.short	0x0030


	//----- nvinfo : EIATTR_PARAM_CBANK
	.align		4
        /*00a0*/ 	.byte	0x04, 0x0a
        /*00a2*/ 	.short	(.L_671 - .L_670)
	.align		4
.L_670:
        /*00a4*/ 	.word	index@(.nv.constant0.ThreshForward)
        /*00a8*/ 	.short	0x0380
        /*00aa*/ 	.short	0x0030


	//----- nvinfo : EIATTR_SW_WAR
	.align		4
.L_671:
        /*00ac*/ 	.byte	0x04, 0x36
        /*00ae*/ 	.short	(.L_673 - .L_672)
.L_672:
        /*00b0*/ 	.word	0x00000008
.L_673:


//--------------------- .nv.info.l1l2regularizationhalf --------------------------
	.section	.nv.info.l1l2regularizationhalf,"",@"SHT_CUDA_INFO"
	.sectionflags	@""
	.align	4


	//----- nvinfo : EIATTR_CUDA_API_VERSION
	.align		4
        /*0000*/ 	.byte	0x04, 0x37
        /*0002*/ 	.short	(.L_675 - .L_674)
.L_674:
        /*0004*/ 	.word	0x00000082


	//----- nvinfo : EIATTR_KPARAM_INFO
	.align		4
.L_675:
        /*0008*/ 	.byte	0x04, 0x17
        /*000a*/ 	.short	(.L_677 - .L_676)
.L_676:
        /*000c*/ 	.word	0x00000000
        /*0010*/ 	.short	0x0007
        /*0012*/ 	.short	0x002c
        /*0014*/ 	.byte	0x00, 0xf0, 0x09, 0x00


	//----- nvinfo : EIATTR_KPARAM_INFO
	.align		4
.L_677:
        /*0018*/ 	.byte	0x04, 0x17
        /*001a*/ 	.short	(.L_679 - .L_678)
.L_678:
        /*001c*/ 	.word	0x00000000
        /*0020*/ 	.short	0x0006
        /*0022*/ 	.short	0x002a
        /*0024*/ 	.byte	0x00, 0xf0, 0x09, 0x00


	//----- nvinfo : EIATTR_KPARAM_INFO
	.align		4
.L_679:
        /*0028*/ 	.byte	0x04, 0x17
        /*002a*/ 	.short	(.L_681 - .L_680)
.L_680:
        /*002c*/ 	.word	0x00000000
        /*0030*/ 	.short	0x0005
        /*0032*/ 	.short	0x0028
        /*0034*/ 	.byte	0x00, 0xf0, 0x09, 0x00


	//----- nvinfo : EIATTR_KPARAM_INFO
	.align		4
.L_681:
        /*0038*/ 	.byte	0x04, 0x17
        /*003a*/ 	.short	(.L_683 - .L_682)
.L_682:
        /*003c*/ 	.word	0x00000000
        /*0040*/ 	.short	0x0004
        /*0042*/ 	.short	0x0020
        /*0044*/ 	.byte	0x00, 0xf5, 0x21, 0x00


	//----- nvinfo : EIATTR_KPARAM_INFO
	.align		4
.L_683:
        /*0048*/ 	.byte	0x04, 0x17
        /*004a*/ 	.short	(.L_685 - .L_684)
.L_684:
        /*004c*/ 	.word	0x00000000
        /*0050*/ 	.short	0x0003
        /*0052*/ 	.short	0x0018
        /*0054*/ 	.byte	0x00, 0xf5, 0x21, 0x00


	//----- nvinfo : EIATTR_KPARAM_INFO
	.align		4
.L_685:
        /*0058*/ 	.byte	0x04, 0x17
        /*005a*/ 	.short	(.L_687 - .L_686)
.L_686:
        /*005c*/ 	.word	0x00000000
        /*0060*/ 	.short	0x0002
        /*0062*/ 	.short	0x0010
        /*0064*/ 	.byte	0x00, 0xf5, 0x21, 0x00


	//----- nvinfo : EIATTR_KPARAM_INFO
	.align		4
.L_687:
        /*0068*/ 	.byte	0x04, 0x17
        /*006a*/ 	.short	(.L_689 - .L_688)
.L_688:
        /*006c*/ 	.word	0x00000000
        /*0070*/ 	.short	0x0001
        /*0072*/ 	.short	0x0008
        /*0074*/ 	.byte	0x00, 0xf5, 0x21, 0x00


	//----- nvinfo : EIATTR_KPARAM_INFO
	.align		4
.L_689:
        /*0078*/ 	.byte	0x04, 0x17
        /*007a*/ 	.short	(.L_691 - .L_690)
.L_690:
        /*007c*/ 	.word	0x00000000
        /*0080*/ 	.short	0x0000
        /*0082*/ 	.short	0x0000
        /*0084*/ 	.byte	0x00, 0xf0, 0x11, 0x00


	//----- nvinfo : EIATTR_SPARSE_MMA_MASK
	.align		4
.L_691:
        /*0088*/ 	.byte	0x03, 0x50
        /*008a*/ 	.short	0x0000


	//----- nvinfo : EIATTR_MAXREG_COUNT
	.align		4
        /*008c*/ 	.byte	0x03, 0x1b
        /*008e*/ 	.short	0x00ff


	//----- nvinfo : EIATTR_MERCURY_ISA_VERSION
	.align		4
        /*0090*/ 	.byte	0x03, 0x5f
        /*0092*/ 	.short	0x0101


	//----- nvinfo : EIATTR_VRC_CTA_INIT_COUNT
	.align		4
        /*0094*/ 	.byte	0x02, 0x4a
	.zero		1
	.zero		1


	//----- nvinfo : EIATTR_ATOM16_EMUL_INSTR_REG_MAP
	.align		4
        /*0098*/ 	.byte	0x04, 0x2e
        /*009a*/ 	.short	(.L_693 - .L_692)


	//   ....[0]....
.L_692:
        /*009c*/ 	.word	0x00000180
        /*00a0*/ 	.short	0x0004
        /*00a2*/ 	.short	0x0000


	//   ....[1]....
        /*00a4*/ 	.word	0x00000220
        /*00a8*/ 	.short	0x0004
        /*00aa*/ 	.short	0x0000


	//   ....[2]....
        /*00ac*/ 	.word	0x000002e0
        /*00b0*/ 	.short	0x0004
        /*00b2*/ 	.short	0x0000


	//   ....[3]....
        /*00b4*/ 	.word	0x000003e0
        /*00b8*/ 	.short	0x0004
        /*00ba*/ 	.short	0x0000


	//----- nvinfo : EIATTR_EXIT_INSTR_OFFSETS
	.align		4
.L_693:
        /*00bc*/ 	.byte	0x04, 0x1c
        /*00be*/ 	.short	(.L_695 - .L_694)


	//   ....[0]....
.L_694:
        /*00c0*/ 	.word	0x00000070


	//   ....[1]....
        /*00c4*/ 	.word	0x000005b0


	//----- nvinfo : EIATTR_CRS_STACK_SIZE
	.align		4
.L_695:
        /*00c8*/ 	.byte	0x04, 0x1e
        /*00ca*/ 	.short	(.L_697 - .L_696)
.L_696:
        /*00cc*/ 	.word	0x00000000


	//----- nvinfo : EIATTR_CBANK_PARAM_SIZE
	.align		4
.L_697:
        /*00d0*/ 	.byte	0x03, 0x19
        /*00d2*/ 	.short	0x002e


	//----- nvinfo : EIATTR_PARAM_CBANK
	.align		4
        /*00d4*/ 	.byte	0x04, 0x0a
        /*00d6*/ 	.short	(.L_699 - .L_698)
	.align		4
.L_698:
        /*00d8*/ 	.word	index@(.nv.constant0.l1l2regularizationhalf)
        /*00dc*/ 	.short	0x0380
        /*00de*/ 	.short	0x002e


	//----- nvinfo : EIATTR_SW_WAR
	.align		4
.L_699:
        /*00e0*/ 	.byte	0x04, 0x36
        /*00e2*/ 	.short	(.L_701 - .L_700)
.L_700:
        /*00e4*/ 	.word	0x00000008
.L_701:


//--------------------- .nv.info.l1l2regularizationfloat --------------------------
	.section	.nv.info.l1l2regularizationfloat,"",@"SHT_CUDA_INFO"
	.sectionflags	@""
	.align	4


	//----- nvinfo : EIATTR_CUDA_API_VERSION
	.align		4
        /*0000*/ 	.byte	0x04, 0x37
        /*0002*/ 	.short	(.L_703 - .L_702)
.L_702:
        /*0004*/ 	.word	0x00000082


	//----- nvinfo : EIATTR_KPARAM_INFO
	.align		4
.L_703:
        /*0008*/ 	.byte	0x04, 0x17
        /*000a*/ 	.short	(.L_705 - .L_704)
.L_704:
        /*000c*/ 	.word	0x00000000
        /*0010*/ 	.short	0x0007
        /*0012*/ 	.short	0x0030
        /*0014*/ 	.byte	0x00, 0xf0, 0x11, 0x00


	//----- nvinfo : EIATTR_KPARAM_INFO
	.align		4
.L_705:
        /*0018*/ 	.byte	0x04, 0x17
        /*001a*/ 	.short	(.L_707 - .L_706)
.L_706:
        /*001c*/ 	.word	0x00000000
        /*0020*/ 	.short	0x0006
        /*0022*/ 	.short	0x002c
        /*0024*/ 	.byte	0x00, 0xf0, 0x11, 0x00


	//----- nvinfo : EIATTR_KPARAM_INFO
	.align		4
.L_707:
        /*0028*/ 	.byte	0x04, 0x17
        /*002a*/ 	.short	(.L_709 - .L_708)
.L_708:
        /*002c*/ 	.word	0x00000000
        /*0030*/ 	.short	0x0005
        /*0032*/ 	.short	0x0028
        /*0034*/ 	.byte	0x00, 0xf0, 0x11, 0x00


	//----- nvinfo : EIATTR_KPARAM_INFO
	.align		4
.L_709:
        /*0038*/ 	.byte	0x04, 0x17
        /*003a*/ 	.short	(.L_711 - .L_710)
.L_710:
        /*003c*/ 	.word	0x00000000
        /*0040*/ 	.short	0x0004
        /*0042*/ 	.short	0x0020
        /*0044*/ 	.byte	0x00, 0xf5, 0x21, 0x00


	//----- nvinfo : EIATTR_KPARAM_INFO
	.align		4
.L_711:
        /*0048*/ 	.byte	0x04, 0x17
        /*004a*/ 	.short	(.L_713 - .L_712)
.L_712:
        /*004c*/ 	.word	0x00000000
        /*0050*/ 	.short	0x0003
        /*0052*/ 	.short	0x0018
        /*0054*/ 	.byte	0x00, 0xf5, 0x21, 0x00


	//----- nvinfo : EIATTR_KPARAM_INFO
	.align		4
.L_713:
        /*0058*/ 	.byte	0x04, 0x17
        /*005a*/ 	.short	(.L_715 - .L_714)
.L_714:
        /*005c*/ 	.word	0x00000000
        /*0060*/ 	.short	0x0002
        /*0062*/ 	.short	0x0010
        /*0064*/ 	.byte	0x00, 0xf5, 0x21, 0x00


	//----- nvinfo : EIATTR_KPARAM_INFO
	.align		4
.L_715:
        /*0068*/ 	.byte	0x04, 0x17
        /*006a*/ 	.short	(.L_717 - .L_716)
.L_716:
        /*006c*/ 	.word	0x00000000
        /*0070*/ 	.short	0x0001
        /*0072*/ 	.short	0x0008
        /*0074*/ 	.byte	0x00, 0xf5, 0x21, 0x00


	//----- nvinfo : EIATTR_KPARAM_INFO
	.align		4
.L_717:
        /*0078*/ 	.byte	0x04, 0x17
        /*007a*/ 	.short	(.L_719 - .L_718)
.L_718:
        /*007c*/ 	.word	0x00000000
        /*0080*/ 	.short	0x0000
        /*0082*/ 	.short	0x0000
        /*0084*/ 	.byte	0x00, 0xf0, 0x11, 0x00


	//----- nvinfo : EIATTR_SPARSE_MMA_MASK
	.align		4
.L_719:
        /*0088*/ 	.byte	0x03, 0x50
        /*008a*/ 	.short	0x0000


	//----- nvinfo : EIATTR_MAXREG_COUNT
	.align		4
        /*008c*/ 	.byte	0x03, 0x1b
        /*008e*/ 	.short	0x00ff


	//----- nvinfo : EIATTR_MERCURY_ISA_VERSION
	.align		4
        /*0090*/ 	.byte	0x03, 0x5f
        /*0092*/ 	.short	0x0101


	//----- nvinfo : EIATTR_VRC_CTA_INIT_COUNT
	.align		4
        /*0094*/ 	.byte	0x02, 0x4a
	.zero		1
	.zero		1


	//----- nvinfo : EIATTR_EXIT_INSTR_OFFSETS
	.align		4
        /*0098*/ 	.byte	0x04, 0x1c
        /*009a*/ 	.short	(.L_721 - .L_720)


	//   ....[0]....
.L_720:
        /*009c*/ 	.word	0x00000070


	//   ....[1]....
        /*00a0*/ 	.word	0x00000330


	//----- nvinfo : EIATTR_CRS_STACK_SIZE
	.align		4
.L_721:
        /*00a4*/ 	.byte	0x04, 0x1e
        /*00a6*/ 	.short	(.L_723 - .L_722)
.L_722:
        /*00a8*/ 	.word	0x00000000


	//----- nvinfo : EIATTR_CBANK_PARAM_SIZE
	.align		4
.L_723:
        /*00ac*/ 	.byte	0x03, 0x19
        /*00ae*/ 	.short	0x0034


	//----- nvinfo : EIATTR_PARAM_CBANK
	.align		4
        /*00b0*/ 	.byte	0x04, 0x0a
        /*00b2*/ 	.short	(.L_725 - .L_724)
	.align		4
.L_724:
        /*00b4*/ 	.word	index@(.nv.constant0.l1l2regularizationfloat)
        /*00b8*/ 	.short	0x0380
        /*00ba*/ 	.short	0x0034


	//----- nvinfo : EIATTR_SW_WAR
	.align		4
.L_725:
        /*00bc*/ 	.byte	0x04, 0x36
        /*00be*/ 	.short	(.L_727 - .L_726)
.L_726:
        /*00c0*/ 	.word	0x00000008
.L_727:


//--------------------- .nv.info.Segment1stDimhalf --------------------------
	.section	.nv.info.Segment1stDimhalf,"",@"SHT_CUDA_INFO"
	.sectionflags	@""
	.align	4


	//----- nvinfo : EIATTR_CUDA_API_VERSION
	.align		4
        /*0000*/ 	.byte	0x04, 0x37
        /*0002*/ 	.short	(.L_729 - .L_728)
.L_728:
        /*0004*/ 	.word	0x00000082


	//----- nvinfo : EIATTR_KPARAM_INFO
	.align		4
.L_729:
        /*0008*/ 	.byte	0x04, 0x17
        /*000a*/ 	.short	(.L_731 - .L_730)
.L_730:
        /*000c*/ 	.word	0x00000000
        /*0010*/ 	.short	0x0003
        /*0012*/ 	.short	0x0018
        /*0014*/ 	.byte	0x00, 0xf0, 0x11, 0x00


	//----- nvinfo : EIATTR_KPARAM_INFO
	.align		4
.L_731:
        /*0018*/ 	.byte	0x04, 0x17
        /*001a*/ 	.short	(.L_733 - .L_732)
.L_732:
        /*001c*/ 	.word	0x00000000
        /*0020*/ 	.short	0x0002
        /*0022*/ 	.short	0x0010
        /*0024*/ 	.byte	0x00, 0xf5, 0x21, 0x00


	//----- nvinfo : EIATTR_KPARAM_INFO
	.align		4
.L_733:
        /*0028*/ 	.byte	0x04, 0x17
        /*002a*/ 	.short	(.L_735 - .L_734)
.L_734:
        /*002c*/ 	.word	0x00000000
        /*0030*/ 	.short	0x0001
        /*0032*/ 	.short	0x0008
        /*0034*/ 	.byte	0x00, 0xf5, 0x21, 0x00


	//----- nvinfo : EIATTR_KPARAM_INFO
	.align		4
.L_735:
        /*0038*/ 	.byte	0x04, 0x17
        /*003a*/ 	.short	(.L_737 - .L_736)
.L_736:
        /*003c*/ 	.word	0x00000000
        /*0040*/ 	.short	0x0000
        /*0042*/ 	.short	0x0000
        /*0044*/ 	.byte	0x00, 0xf0, 0x11, 0x00


	//----- nvinfo : EIATTR_SPARSE_MMA_MASK
	.align		4
.L_737:
        /*0048*/ 	.byte	0x03, 0x50
        /*004a*/ 	.short	0x0000


	//----- nvinfo : EIATTR_MAXREG_COUNT
	.align		4
        /*004c*/ 	.byte	0x03, 0x1b
        /*004e*/ 	.short	0x00ff


	//----- nvinfo : EIATTR_MERCURY_ISA_VERSION
	.align		4
        /*0050*/ 	.byte	0x03, 0x5f
        /*0052*/ 	.short	0x0101


	//----- nvinfo : EIATTR_VRC_CTA_INIT_COUNT
	.align		4
        /*0054*/ 	.byte	0x02, 0x4a
	.zero		1
	.zero		1


	//----- nvinfo : EIATTR_EXIT_INSTR_OFFSETS
	.align		4
        /*0058*/ 	.byte	0x04, 0x1c
        /*005a*/ 	.short	(.L_739 - .L_738)


	//   ....[0]....
.L_738:
        /*005c*/ 	.word	0x000000a0


	//   ....[1]....
        /*0060*/ 	.word	0x00000140


	//----- nvinfo : EIATTR_CBANK_PARAM_SIZE
	.align		4
.L_739:
        /*0064*/ 	.byte	0x03, 0x19
        /*0066*/ 	.short	0x001c


	//----- nvinfo : EIATTR_PARAM_CBANK
	.align		4
        /*0068*/ 	.byte	0x04, 0x0a
        /*006a*/ 	.short	(.L_741 - .L_740)
	.align		4
.L_740:
        /*006c*/ 	.word	index@(.nv.constant0.Segment1stDimhalf)
        /*0070*/ 	.short	0x0380
        /*0072*/ 	.short	0x001c


	//----- nvinfo : EIATTR_SW_WAR
	.align		4
.L_741:
        /*0074*/ 	.byte	0x04, 0x36
        /*0076*/ 	.short	(.L_743 - .L_742)
.L_742:
        /*0078*/ 	.word	0x00000008
.L_743:


//--------------------- .nv.info.Segment1stDim    --------------------------
	.section	.nv.info.Segment1stDim,"",@"SHT_CUDA_INFO"
	.sectionflags	@""
	.align	4


	//----- nvinfo : EIATTR_CUDA_API_VERSION
	.align		4
        /*0000*/ 	.byte	0x04, 0x37
        /*0002*/ 	.short	(.L_745 - .L_744)
.L_744:
        /*0004*/ 	.word	0x00000082


	//----- nvinfo : EIATTR_KPARAM_INFO
	.align		4
.L_745:
        /*0008*/ 	.byte	0x04, 0x17
        /*000a*/ 	.short	(.L_747 - .L_746)
.L_746:
        /*000c*/ 	.word	0x00000000
        /*0010*/ 	.short	0x0003
        /*0012*/ 	.short	0x0018
        /*0014*/ 	.byte	0x00, 0xf0, 0x11, 0x00


	//----- nvinfo : EIATTR_KPARAM_INFO
	.align		4
.L_747:
        /*0018*/ 	.byte	0x04, 0x17
        /*001a*/ 	.short	(.L_749 - .L_748)
.L_748:
        /*001c*/ 	.word	0x00000000
        /*0020*/ 	.short	0x0002
        /*0022*/ 	.short	0x0010
        /*0024*/ 	.byte	0x00, 0xf5, 0x21, 0x00


	//----- nvinfo : EIATTR_KPARAM_INFO
	.align		4
.L_749:
        /*0028*/ 	.byte	0x04, 0x17
        /*002a*/ 	.short	(.L_751 - .L_750)
.L_750:
        /*002c*/ 	.word	0x00000000
        /*0030*/ 	.short	0x0001
        /*0032*/ 	.short	0x0008
        /*0034*/ 	.byte	0x00, 0xf5, 0x21, 0x00


	//----- nvinfo : EIATTR_KPARAM_INFO
	.align		4
.L_751:
        /*0038*/ 	.byte	0x04, 0x17
        /*003a*/ 	.short	(.L_753 - .L_752)
.L_752:
        /*003c*/ 	.word	0x00000000
        /*0040*/ 	.short	0x0000
        /*0042*/ 	.short	0x0000
        /*0044*/ 	.byte	0x00, 0xf0, 0x11, 0x00


	//----- nvinfo : EIATTR_SPARSE_MMA_MASK
	.align		4
.L_753:
        /*0048*/ 	.byte	0x03, 0x50
        /*004a*/ 	.short	0x0000


	//----- nvinfo : EIATTR_MAXREG_COUNT
	.align		4
        /*004c*/ 	.byte	0x03, 0x1b
        /*004e*/ 	.short	0x00ff


	//----- nvinfo : EIATTR_MERCURY_ISA_VERSION
	.align		4
        /*0050*/ 	.byte	0x03, 0x5f
        /*0052*/ 	.short	0x0101


	//----- nvinfo : EIATTR_VRC_CTA_INIT_COUNT
	.align		4
        /*0054*/ 	.byte	0x02, 0x4a
	.zero		1
	.zero		1


	//----- nvinfo : EIATTR_EXIT_INSTR_OFFSETS
	.align		4
        /*0058*/ 	.byte	0x04, 0x1c
        /*005a*/ 	.short	(.L_755 - .L_754)


	//   ....[0]....
.L_754:
        /*005c*/ 	.word	0x000000a0


	//   ....[1]....
        /*0060*/ 	.word	0x00000140


	//----- nvinfo : EIATTR_CBANK_PARAM_SIZE
	.align		4
.L_755:
        /*0064*/ 	.byte	0x03, 0x19
        /*0066*/ 	.short	0x001c


	//----- nvinfo : EIATTR_PARAM_CBANK
	.align		4
        /*0068*/ 	.byte	0x04, 0x0a
        /*006a*/ 	.short	(.L_757 - .L_756)
	.align		4
.L_756:
        /*006c*/ 	.word	index@(.nv.constant0.Segment1stDim)
        /*0070*/ 	.short	0x0380
        /*0072*/ 	.short	0x001c


	//----- nvinfo : EIATTR_SW_WAR
	.align		4
.L_757:
        /*0074*/ 	.byte	0x04, 0x36
        /*0076*/ 	.short	(.L_759 - .L_758)
.L_758:
        /*0078*/ 	.word	0x00000008
.L_759:


//--------------------- .nv.info.adadeltahalf     --------------------------
	.section	.nv.info.adadeltahalf,"",@"SHT_CUDA_INFO"
	.sectionflags	@""
	.align	4


	//----- nvinfo : EIATTR_CUDA_API_VERSION
	.align		4
        /*0000*/ 	.byte	0x04, 0x37
        /*0002*/ 	.short	(.L_761 - .L_760)
.L_760:
        /*0004*/ 	.word	0x00000082


	//----- nvinfo : EIATTR_KPARAM_INFO
	.align		4
.L_761:
        /*0008*/ 	.byte	0x04, 0x17
        /*000a*/ 	.short	(.L_763 - .L_762)
.L_762:
        /*000c*/ 	.word	0x00000000
        /*0010*/ 	.short	0x0007
        /*0012*/ 	.short	0x002c
        /*0014*/ 	.byte	0x00, 0xf0, 0x09, 0x00


	//----- nvinfo : EIATTR_KPARAM_INFO
	.align		4
.L_763:
        /*0018*/ 	.byte	0x04, 0x17
        /*001a*/ 	.short	(.L_765 - .L_764)
.L_764:
        /*001c*/ 	.word	0x00000000
        /*0020*/ 	.short	0x0006
        /*0022*/ 	.short	0x002a
        /*0024*/ 	.byte	0x00, 0xf0, 0x09, 0x00


	//----- nvinfo : EIATTR_KPARAM_INFO
	.align		4
.L_765:
        /*0028*/ 	.byte	0x04, 0x17
        /*002a*/ 	.short	(.L_767 - .L_766)
.L_766:
        /*002c*/ 	.word	0x00000000
        /*0030*/ 	.short	0x0005
        /*0032*/ 	.short	0x0028
        /*0034*/ 	.byte	0x00, 0xf0, 0x09, 0x00


	//----- nvinfo : EIATTR_KPARAM_INFO
	.align		4
.L_767:
        /*0038*/ 	.byte	0x04, 0x17
        /*003a*/ 	.short	(.L_769 - .L_768)
.L_768:
        /*003c*/ 	.word	0x00000000
        /*0040*/ 	.short	0x0004
        /*0042*/ 	.short	0x0020
        /*0044*/ 	.byte	0x00, 0xf5, 0x21, 0x00


	//----- nvinfo : EIATTR_KPARAM_INFO
	.align		4
.L_769:
        /*0048*/ 	.byte	0x04, 0x17
        /*004a*/ 	.short	(.L_771 - .L_770)
.L_770:
        /*004c*/ 	.word	0x00000000
        /*0050*/ 	.short	0x0003
        /*0052*/ 	.short	0x0018
        /*0054*/ 	.byte	0x00, 0xf5, 0x21, 0x00


	//----- nvinfo : EIATTR_KPARAM_INFO
	.align		4
.L_771:
        /*0058*/ 	.byte	0x04, 0x17
        /*005a*/ 	.short	(.L_773 - .L_772)
.L_772:
        /*005c*/ 	.word	0x00000000
        /*0060*/ 	.short	0x0002
        /*0062*/ 	.short	0x0010
        /*0064*/ 	.byte	0x00, 0xf5, 0x21, 0x00


	//----- nvinfo : EIATTR_KPARAM_INFO
	.align		4
.L_773:
        /*0068*/ 	.byte	0x04, 0x17
        /*006a*/ 	.short	(.L_775 - .L_774)
.L_774:
        /*006c*/ 	.word	0x00000000
        /*0070*/ 	.short	0x0001
        /*0072*/ 	.short	0x0008
        /*0074*/ 	.byte	0x00, 0xf5, 0x21, 0x00


	//----- nvinfo : EIATTR_KPARAM_INFO
	.align		4
.L_775:
        /*0078*/ 	.byte	0x04, 0x17
        /*007a*/ 	.short	(.L_777 - .L_776)
.L_776:
        /*007c*/ 	.word	0x00000000
        /*0080*/ 	.short	0x0000
        /*0082*/ 	.short	0x0000
        /*0084*/ 	.byte	0x00, 0xf0, 0x11, 0x00


	//----- nvinfo : EIATTR_SPARSE_MMA_MASK
	.align		4
.L_777:
        /*0088*/ 	.byte	0x03, 0x50
        /*008a*/ 	.short	0x0000


	//----- nvinfo : EIATTR_MAXREG_COUNT
	.align		4
        /*008c*/ 	.byte	0x03, 0x1b
        /*008e*/ 	.short	0x00ff


	//----- nvinfo : EIATTR_MERCURY_ISA_VERSION
	.align		4
        /*0090*/ 	.byte	0x03, 0x5f
        /*0092*/ 	.short	0x0101


	//----- nvinfo : EIATTR_VRC_CTA_INIT_COUNT
	.align		4
        /*0094*/ 	.byte	0x02, 0x4a
	.zero		1
	.zero		1


	//----- nvinfo : EIATTR_EXIT_INSTR_OFFSETS
	.align		4
        /*0098*/ 	.byte	0x04, 0x1c
        /*009a*/ 	.short	(.L_779 - .L_778)


	//   ....[0]....
.L_778:
        /*009c*/ 	.word	0x00000070


	//   ....[1]....
        /*00a0*/ 	.word	0x00000330


	//----- nvinfo : EIATTR_CRS_STACK_SIZE
	.align		4
.L_779:
        /*00a4*/ 	.byte	0x04, 0x1e
        /*00a6*/ 	.short	(.L_781 - .L_780)
.L_780:
        /*00a8*/ 	.word	0x00000000


	//----- nvinfo : EIATTR_CBANK_PARAM_SIZE
	.align		4
.L_781:
        /*00ac*/ 	.byte	0x03, 0x19
        /*00ae*/ 	.short	0x002e


	//----- nvinfo : EIATTR_PARAM_CBANK
	.align		4
        /*00b0*/ 	.byte	0x04, 0x0a
        /*00b2*/ 	.short	(.L_783 - .L_782)
	.align		4
.L_782:
        /*00b4*/ 	.word	index@(.nv.constant0.adadeltahalf)
        /*00b8*/ 	.short	0x0380
        /*00ba*/ 	.short	0x002e


	//----- nvinfo : EIATTR_SW_WAR
	.align		4
.L_783:
        /*00bc*/ 	.byte	0x04, 0x36
        /*00be*/ 	.short	(.L_785 - .L_784)
.L_784:
        /*00c0*/ 	.word	0x00000008
.L_785:


//--------------------- .nv.info.adadeltafloat    --------------------------
	.section	.nv.info.adadeltafloat,"",@"SHT_CUDA_INFO"
	.sectionflags	@""
	.align	4


	//----- nvinfo : EIATTR_CUDA_API_VERSION
	.align		4
        /*0000*/ 	.byte	0x04, 0x37
        /*0002*/ 	.short	(.L_787 - .L_786)
.L_786:
        /*0004*/ 	.word	0x00000082


	//----- nvinfo : EIATTR_KPARAM_INFO
	.align		4
.L_787:
        /*0008*/ 	.byte	0x04, 0x17
        /*000a*/ 	.short	(.L_789 - .L_788)
.L_788:
        /*000c*/ 	.word	0x00000000
        /*0010*/ 	.short	0x0007
        /*0012*/ 	.short	0x0030
        /*0014*/ 	.byte	0x00, 0xf0, 0x11, 0x00


	//----- nvinfo : EIATTR_KPARAM_INFO
	.align		4
.L_789:
        /*0018*/ 	.byte	0x04, 0x17
        /*001a*/ 	.short	(.L_791 - .L_790)
.L_790:
        /*001c*/ 	.word	0x00000000
        /*0020*/ 	.short	0x0006
        /*0022*/ 	.short	0x002c
        /*0024*/ 	.byte	0x00, 0xf0, 0x11, 0x00


	//----- nvinfo : EIATTR_KPARAM_INFO
	.align		4
.L_791:
        /*0028*/ 	.byte	0x04, 0x17
        /*002a*/ 	.short	(.L_793 - .L_792)
.L_792:
        /*002c*/ 	.word	0x00000000
        /*0030*/ 	.short	0x0005
        /*0032*/ 	.short	0x0028
        /*0034*/ 	.byte	0x00, 0xf0, 0x11, 0x00


	//----- nvinfo : EIATTR_KPARAM_INFO
	.align		4
.L_793:
        /*0038*/ 	.byte	0x04, 0x17
        /*003a*/ 	.short	(.L_795 - .L_794)
.L_794:
        /*003c*/ 	.word	0x00000000
        /*0040*/ 	.short	0x0004
        /*0042*/ 	.short	0x0020
        /*0044*/ 	.byte	0x00, 0xf5, 0x21, 0x00


	//----- nvinfo : EIATTR_KPARAM_INFO
	.align		4
.L_795:
        /*0048*/ 	.byte	0x04, 0x17
        /*004a*/ 	.short	(.L_797 - .L_796)
.L_796:
        /*004c*/ 	.word	0x00000000
        /*0050*/ 	.short	0x0003
        /*0052*/ 	.short	0x0018
        /*0054*/ 	.byte	0x00, 0xf5, 0x21, 0x00


	//----- nvinfo : EIATTR_KPARAM_INFO
	.align		4
.L_797:
        /*0058*/ 	.byte	0x04, 0x17
        /*005a*/ 	.short	(.L_799 - .L_798)
.L_798:
        /*005c*/ 	.word	0x00000000
        /*0060*/ 	.short	0x0002
        /*0062*/ 	.short	0x0010
        /*0064*/ 	.byte	0x00, 0xf5, 0x21, 0x00


	//----- nvinfo : EIATTR_KPARAM_INFO
	.align		4
.L_799:
        /*0068*/ 	.byte	0x04, 0x17
        /*006a*/ 	.short	(.L_801 - .L_800)
.L_800:
        /*006c*/ 	.word	0x00000000
        /*0070*/ 	.short	0x0001
        /*0072*/ 	.short	0x0008
        /*0074*/ 	.byte	0x00, 0xf5, 0x21, 0x00


	//----- nvinfo : EIATTR_KPARAM_INFO
	.align		4
.L_801:
        /*0078*/ 	.byte	0x04, 0x17
        /*007a*/ 	.short	(.L_803 - .L_802)
.L_802:
        /*007c*/ 	.word	0x00000000
        /*0080*/ 	.short	0x0000
        /*0082*/ 	.short	0x0000
        /*0084*/ 	.byte	0x00, 0xf0, 0x11, 0x00


	//----- nvinfo : EIATTR_SPARSE_MMA_MASK
	.align		4
.L_803:
        /*0088*/ 	.byte	0x03, 0x50
        /*008a*/ 	.short	0x0000


	//----- nvinfo : EIATTR_MAXREG_COUNT
	.align		4
        /*008c*/ 	.byte	0x03, 0x1b
        /*008e*/ 	.short	0x00ff


	//----- nvinfo : EIATTR_MERCURY_ISA_VERSION
	.align		4
        /*0090*/ 	.byte	0x03, 0x5f
        /*0092*/ 	.short	0x0101


	//----- nvinfo : EIATTR_VRC_CTA_INIT_COUNT
	.align		4
        /*0094*/ 	.byte	0x02, 0x4a
	.zero		1
	.zero		1


	//----- nvinfo : EIATTR_EXIT_INSTR_OFFSETS
	.align		4
        /*0098*/ 	.byte	0x04, 0x1c
        /*009a*/ 	.short	(.L_805 - .L_804)


	//   ....[0]....
.L_804:
        /*009c*/ 	.word	0x00000070


	//   ....[1]....
        /*00a0*/ 	.word	0x000003e0


	//----- nvinfo : EIATTR_CRS_STACK_SIZE
	.align		4
.L_805:
        /*00a4*/ 	.byte	0x04, 0x1e
        /*00a6*/ 	.short	(.L_807 - .L_806)
.L_806:
        /*00a8*/ 	.word	0x00000000


	//----- nvinfo : EIATTR_CBANK_PARAM_SIZE
	.align		4
.L_807:
        /*00ac*/ 	.byte	0x03, 0x19
        /*00ae*/ 	.short	0x0034


	//----- nvinfo : EIATTR_PARAM_CBANK
	.align		4
        /*00b0*/ 	.byte	0x04, 0x0a
        /*00b2*/ 	.short	(.L_809 - .L_808)
	.align		4
.L_808:
        /*00b4*/ 	.word	index@(.nv.constant0.adadeltafloat)
        /*00b8*/ 	.short	0x0380
        /*00ba*/ 	.short	0x0034


	//----- nvinfo : EIATTR_SW_WAR
	.align		4
.L_809:
        /*00bc*/ 	.byte	0x04, 0x36
        /*00be*/ 	.short	(.L_811 - .L_810)
.L_810:
        /*00c0*/ 	.word	0x00000008
.L_811:


//--------------------- .nv.info.adamhalf         --------------------------
	.section	.nv.info.adamhalf,"",@"SHT_CUDA_INFO"
	.sectionflags	@""
	.align	4


	//----- nvinfo : EIATTR_CUDA_API_VERSION
	.align		4
        /*0000*/ 	.byte	0x04, 0x37
        /*0002*/ 	.short	(.L_813 - .L_812)
.L_812:
        /*0004*/ 	.word	0x00000082


	//----- nvinfo : EIATTR_KPARAM_INFO
	.align		4
.L_813:
        /*0008*/ 	.byte	0x04, 0x17
        /*000a*/ 	.short	(.L_815 - .L_814)
.L_814:
        /*000c*/ 	.word	0x00000000
        /*0010*/ 	.short	0x000a
        /*0012*/ 	.short	0x0032
        /*0014*/ 	.byte	0x00, 0xf0, 0x09, 0x00


	//----- nvinfo : EIATTR_KPARAM_INFO
	.align		4
.L_815:
        /*0018*/ 	.byte	0x04, 0x17
        /*001a*/ 	.short	(.L_817 - .L_816)
.L_816:
        /*001c*/ 	.word	0x00000000
        /*0020*/ 	.short	0x0009
        /*0022*/ 	.short	0x0030
        /*0024*/ 	.byte	0x00, 0xf0, 0x09, 0x00


	//----- nvinfo : EIATTR_KPARAM_INFO
	.align		4
.L_817:
        /*0028*/ 	.byte	0x04, 0x17
        /*002a*/ 	.short	(.L_819 - .L_818)
.L_818:
        /*002c*/ 	.word	0x00000000
        /*0030*/ 	.short	0x0008
        /*0032*/ 	.short	0x002e
        /*0034*/ 	.byte	0x00, 0xf0, 0x09, 0x00


	//----- nvinfo : EIATTR_KPARAM_INFO
	.align		4
.L_819:
        /*0038*/ 	.byte	0x04, 0x17
        /*003a*/ 	.short	(.L_821 - .L_820)
.L_820:
        /*003c*/ 	.word	0x00000000
        /*0040*/ 	.short	0x0007
        /*0042*/ 	.short	0x002c
        /*0044*/ 	.byte	0x00, 0xf0, 0x09, 0x00


	//----- nvinfo : EIATTR_KPARAM_INFO
	.align		4
.L_821:
        /*0048*/ 	.byte	0x04, 0x17
        /*004a*/ 	.short	(.L_823 - .L_822)
.L_822:
        /*004c*/ 	.word	0x00000000
        /*0050*/ 	.short	0x0006
        /*0052*/ 	.short	0x002a
        /*0054*/ 	.byte	0x00, 0xf0, 0x09, 0x00


	//----- nvinfo : EIATTR_KPARAM_INFO
	.align		4
.L_823:
        /*0058*/ 	.byte	0x04, 0x17
        /*005a*/ 	.short	(.L_825 - .L_824)
.L_824:
        /*005c*/ 	.word	0x00000000
        /*0060*/ 	.short	0x0005
        /*0062*/ 	.short	0x0028
        /*0064*/ 	.byte	0x00, 0xf0, 0x09, 0x00


	//----- nvinfo : EIATTR_KPARAM_INFO
	.align		4
.L_825:
        /*0068*/ 	.byte	0x04, 0x17
        /*006a*/ 	.short	(.L_827 - .L_826)
.L_826:
        /*006c*/ 	.word	0x00000000
        /*0070*/ 	.short	0x0004
        /*0072*/ 	.short	0x0020
        /*0074*/ 	.byte	0x00, 0xf5, 0x21, 0x00


	//----- nvinfo : EIATTR_KPARAM_INFO
	.align		4
.L_827:
        /*0078*/ 	.byte	0x04, 0x17
        /*007a*/ 	.short	(.L_829 - .L_828)
.L_828:
        /*007c*/ 	.word	0x00000000
        /*0080*/ 	.short	0x0003
        /*0082*/ 	.short	0x0018
        /*0084*/ 	.byte	0x00, 0xf5, 0x21, 0x00


	//----- nvinfo : EIATTR_KPARAM_INFO
	.align		4
.L_829:
        /*0088*/ 	.byte	0x04, 0x17
        /*008a*/ 	.short	(.L_831 - .L_830)
.L_830:
        /*008c*/ 	.word	0x00000000
        /*0090*/ 	.short	0x0002
        /*0092*/ 	.short	0x0010
        /*0094*/ 	.byte	0x00, 0xf5, 0x21, 0x00


	//----- nvinfo : EIATTR_KPARAM_INFO
	.align		4
.L_831:
        /*0098*/ 	.byte	0x04, 0x17
        /*009a*/ 	.short	(.L_833 - .L_832)
.L_832:
        /*009c*/ 	.word	0x00000000
        /*00a0*/ 	.short	0x0001
        /*00a2*/ 	.short	0x0008
        /*00a4*/ 	.byte	0x00, 0xf5, 0x21, 0x00


	//----- nvinfo : EIATTR_KPARAM_INFO
	.align		4
.L_833:
        /*00a8*/ 	.byte	0x04, 0x17
        /*00aa*/ 	.short	(.L_835 - .L_834)
.L_834:
        /*00ac*/ 	.word	0x00000000
        /*00b0*/ 	.short	0x0000
        /*00b2*/ 	.short	0x0000
        /*00b4*/ 	.byte	0x00, 0xf0, 0x11, 0x00


	//----- nvinfo : EIATTR_SPARSE_MMA_MASK
	.align		4
.L_835:
        /*00b8*/ 	.byte	0x03, 0x50
        /*00ba*/ 	.short	0x0000


	//----- nvinfo : EIATTR_MAXREG_COUNT
	.align		4
        /*00bc*/ 	.byte	0x03, 0x1b
        /*00be*/ 	.short	0x00ff


	//----- nvinfo : EIATTR_MERCURY_ISA_VERSION
	.align		4
        /*00c0*/ 	.byte	0x03, 0x5f
        /*00c2*/ 	.short	0x0101


	//----- nvinfo : EIATTR_VRC_CTA_INIT_COUNT
	.align		4
        /*00c4*/ 	.byte	0x02, 0x4a
	.zero		1
	.zero		1


	//----- nvinfo : EIATTR_EXIT_INSTR_OFFSETS
	.align		4
        /*00c8*/ 	.byte	0x04, 0x1c
        /*00ca*/ 	.short	(.L_837 - .L_836)


	//   ....[0]....
.L_836:
        /*00cc*/ 	.word	0x00000070


	//   ....[1]....
        /*00d0*/ 	.word	0x00001010


	//----- nvinfo : EIATTR_CRS_STACK_SIZE
	.align		4
.L_837:
        /*00d4*/ 	.byte	0x04, 0x1e
        /*00d6*/ 	.short	(.L_839 - .L_838)
.L_838:
        /*00d8*/ 	.word	0x00000000


	//----- nvinfo : EIATTR_CBANK_PARAM_SIZE
	.align		4
.L_839:
        /*00dc*/ 	.byte	0x03, 0x19
        /*00de*/ 	.short	0x0034


	//----- nvinfo : EIATTR_PARAM_CBANK
	.align		4
        /*00e0*/ 	.byte	0x04, 0x0a
        /*00e2*/ 	.short	(.L_841 - .L_840)
	.align		4
.L_840:
        /*00e4*/ 	.word	index@(.nv.constant0.adamhalf)
        /*00e8*/ 	.short	0x0380
        /*00ea*/ 	.short	0x0034


	//----- nvinfo : EIATTR_SW_WAR
	.align		4
.L_841:
        /*00ec*/ 	.byte	0x04, 0x36
        /*00ee*/ 	.short	(.L_843 - .L_842)
.L_842:
        /*00f0*/ 	.word	0x00000008
.L_843:


//--------------------- .nv.info.adamfloat        --------------------------
	.section	.nv.info.adamfloat,"",@"SHT_CUDA_INFO"
	.sectionflags	@""
	.align	4


	//----- nvinfo : EIATTR_CUDA_API_VERSION
	.align		4
        /*0000*/ 	.byte	0x04, 0x37
        /*0002*/ 	.short	(.L_845 - .L_844)
.L_844:
        /*0004*/ 	.word	0x00000082


	//----- nvinfo : EIATTR_KPARAM_INFO
	.align		4
.L_845:
        /*0008*/ 	.byte	0x04, 0x17
        /*000a*/ 	.short	(.L_847 - .L_846)
.L_846:
        /*000c*/ 	.word	0x00000000
        /*0010*/ 	.short	0x000a
        /*0012*/ 	.short	0x003c
        /*0014*/ 	.byte	0x00, 0xf0, 0x11, 0x00


	//----- nvinfo : EIATTR_KPARAM_INFO
	.align		4
.L_847:
        /*0018*/ 	.byte	0x04, 0x17
        /*001a*/ 	.short	(.L_849 - .L_848)
.L_848:
        /*001c*/ 	.word	0x00000000
        /*0020*/ 	.short	0x0009
        /*0022*/ 	.short	0x0038
        /*0024*/ 	.byte	0x00, 0xf0, 0x11, 0x00


	//----- nvinfo : EIATTR_KPARAM_INFO
	.align		4
.L_849:
        /*0028*/ 	.byte	0x04, 0x17
        /*002a*/ 	.short	(.L_851 - .L_850)
.L_850:
        /*002c*/ 	.word	0x00000000
        /*0030*/ 	.short	0x0008
        /*0032*/ 	.short	0x0034
        /*0034*/ 	.byte	0x00, 0xf0, 0x11, 0x00


	//----- nvinfo : EIATTR_KPARAM_INFO
	.align		4
.L_851:
        /*0038*/ 	.byte	0x04, 0x17
        /*003a*/ 	.short	(.L_853 - .L_852)
.L_852:
        /*003c*/ 	.word	0x00000000
        /*0040*/ 	.short	0x0007
        /*0042*/ 	.short	0x0030
        /*0044*/ 	.byte	0x00, 0xf0, 0x11, 0x00


	//----- nvinfo : EIATTR_KPARAM_INFO
	.align		4
.L_853:
        /*0048*/ 	.byte	0x04, 0x17
        /*004a*/ 	.short	(.L_855 - .L_854)
.L_854:
        /*004c*/ 	.word	0x00000000
        /*0050*/ 	.short	0x0006
        /*0052*/ 	.short	0x002c
        /*0054*/ 	.byte	0x00, 0xf0, 0x11, 0x00


	//----- nvinfo : EIATTR_KPARAM_INFO
	.align		4
.L_855:
        /*0058*/ 	.byte	0x04, 0x17
        /*005a*/ 	.short	(.L_857 - .L_856)
.L_856:
        /*005c*/ 	.word	0x00000000
        /*0060*/ 	.short	0x0005
        /*0062*/ 	.short	0x0028
        /*0064*/ 	.byte	0x00, 0xf0, 0x11, 0x00


	//----- nvinfo : EIATTR_KPARAM_INFO
	.align		4
.L_857:
        /*0068*/ 	.byte	0x04, 0x17
        /*006a*/ 	.short	(.L_859 - .L_858)
.L_858:
        /*006c*/ 	.word	0x00000000
        /*0070*/ 	.short	0x0004
        /*0072*/ 	.short	0x0020
        /*0074*/ 	.byte	0x00, 0xf5, 0x21, 0x00


	//----- nvinfo : EIATTR_KPARAM_INFO
	.align		4
.L_859:
        /*0078*/ 	.byte	0x04, 0x17
        /*007a*/ 	.short	(.L_861 - .L_860)
.L_860:
        /*007c*/ 	.word	0x00000000
        /*0080*/ 	.short	0x0003
        /*0082*/ 	.short	0x0018
        /*0084*/ 	.byte	0x00, 0xf5, 0x21, 0x00


	//----- nvinfo : EIATTR_KPARAM_INFO
	.align		4
.L_861:
        /*0088*/ 	.byte	0x04, 0x17
        /*008a*/ 	.short	(.L_863 - .L_862)
.L_862:
        /*008c*/ 	.word	0x00000000
        /*0090*/ 	.short	0x0002
        /*0092*/ 	.short	0x0010
        /*0094*/ 	.byte	0x00, 0xf5, 0x21, 0x00


	//----- nvinfo : EIATTR_KPARAM_INFO
	.align		4
.L_863:
        /*0098*/ 	.byte	0x04, 0x17
        /*009a*/ 	.short	(.L_865 - .L_864)
.L_864:
        /*009c*/ 	.word	0x00000000
        /*00a0*/ 	.short	0x0001
        /*00a2*/ 	.short	0x0008
        /*00a4*/ 	.byte	0x00, 0xf5, 0x21, 0x00


	//----- nvinfo : EIATTR_KPARAM_INFO
	.align		4
.L_865:
        /*00a8*/ 	.byte	0x04, 0x17
        /*00aa*/ 	.short	(.L_867 - .L_866)
.L_866:
        /*00ac*/ 	.word	0x00000000
        /*00b0*/ 	.short	0x0000
        /*00b2*/ 	.short	0x0000
        /*00b4*/ 	.byte	0x00, 0xf0, 0x11, 0x00


	//----- nvinfo : EIATTR_SPARSE_MMA_MASK
	.align		4
.L_867:
        /*00b8*/ 	.byte	0x03, 0x50
        /*00ba*/ 	.short	0x0000


	//----- nvinfo : EIATTR_MAXREG_COUNT
	.align		4
        /*00bc*/ 	.byte	0x03, 0x1b
        /*00be*/ 	.short	0x00ff


	//----- nvinfo : EIATTR_MERCURY_ISA_VERSION
	.align		4
        /*00c0*/ 	.byte	0x03, 0x5f
        /*00c2*/ 	.short	0x0101


	//----- nvinfo : EIATTR_VRC_CTA_INIT_COUNT
	.align		4
        /*00c4*/ 	.byte	0x02, 0x4a
	.zero		1
	.zero		1


	//----- nvinfo : EIATTR_EXIT_INSTR_OFFSETS
	.align		4
        /*00c8*/ 	.byte	0x04, 0x1c
        /*00ca*/ 	.short	(.L_869 - .L_868)


	//   ....[0]....
.L_868:
        /*00cc*/ 	.word	0x00000070


	//   ....[1]....
        /*00d0*/ 	.word	0x00001280


	//----- nvinfo : EIATTR_CRS_STACK_SIZE
	.align		4
.L_869:
        /*00d4*/ 	.byte	0x04, 0x1e
        /*00d6*/ 	.short	(.L_871 - .L_870)
.L_870:
        /*00d8*/ 	.word	0x00000000


	//----- nvinfo : EIATTR_CBANK_PARAM_SIZE
	.align		4
.L_871:
        /*00dc*/ 	.byte	0x03, 0x19
        /*00de*/ 	.short	0x0040


	//----- nvinfo : EIATTR_PARAM_CBANK
	.align		4
        /*00e0*/ 	.byte	0x04, 0x0a
        /*00e2*/ 	.short	(.L_873 - .L_872)
	.align		4
.L_872:
        /*00e4*/ 	.word	index@(.nv.constant0.adamfloat)
        /*00e8*/ 	.short	0x0380
        /*00ea*/ 	.short	0x0040


	//----- nvinfo : EIATTR_SW_WAR
	.align		4
.L_873:
        /*00ec*/ 	.byte	0x04, 0x36
        /*00ee*/ 	.short	(.L_875 - .L_874)
.L_874:
        /*00f0*/ 	.word	0x00000008
.L_875:


//--------------------- .nv.info.adagradhalf      --------------------------
	.section	.nv.info.adagradhalf,"",@"SHT_CUDA_INFO"
	.sectionflags	@""
	.align	4


	//----- nvinfo : EIATTR_CUDA_API_VERSION
	.align		4
        /*0000*/ 	.byte	0x04, 0x37
        /*0002*/ 	.short	(.L_877 - .L_876)
.L_876:
        /*0004*/ 	.word	0x00000082


	//----- nvinfo : EIATTR_KPARAM_INFO
	.align		4
.L_877:
        /*0008*/ 	.byte	0x04, 0x17
        /*000a*/ 	.short	(.L_879 - .L_878)
.L_878:
        /*000c*/ 	.word	0x00000000
        /*0010*/ 	.short	0x0006
        /*0012*/ 	.short	0x0024
        /*0014*/ 	.byte	0x00, 0xf0, 0x09, 0x00


	//----- nvinfo : EIATTR_KPARAM_INFO
	.align		4
.L_879:
        /*0018*/ 	.byte	0x04, 0x17
        /*001a*/ 	.short	(.L_881 - .L_880)
.L_880:
        /*001c*/ 	.word	0x00000000
        /*0020*/ 	.short	0x0005
        /*0022*/ 	.short	0x0022
        /*0024*/ 	.byte	0x00, 0xf0, 0x09, 0x00


	//----- nvinfo : EIATTR_KPARAM_INFO
	.align		4
.L_881:
        /*0028*/ 	.byte	0x04, 0x17
        /*002a*/ 	.short	(.L_883 - .L_882)
.L_882:
        /*002c*/ 	.word	0x00000000
        /*0030*/ 	.short	0x0004
        /*0032*/ 	.short	0x0020
        /*0034*/ 	.byte	0x00, 0xf0, 0x09, 0x00


	//----- nvinfo : EIATTR_KPARAM_INFO
	.align		4
.L_883:
        /*0038*/ 	.byte	0x04, 0x17
        /*003a*/ 	.short	(.L_885 - .L_884)
.L_884:
        /*003c*/ 	.word	0x00000000
        /*0040*/ 	.short	0x0003
        /*0042*/ 	.short	0x0018
        /*0044*/ 	.byte	0x00, 0xf5, 0x21, 0x00


	//----- nvinfo : EIATTR_KPARAM_INFO
	.align		4
.L_885:
        /*0048*/ 	.byte	0x04, 0x17
        /*004a*/ 	.short	(.L_887 - .L_886)
.L_886:
        /*004c*/ 	.word	0x00000000
        /*0050*/ 	.short	0x0002
        /*0052*/ 	.short	0x0010
        /*0054*/ 	.byte	0x00, 0xf5, 0x21, 0x00


	//----- nvinfo : EIATTR_KPARAM_INFO
	.align		4
.L_887:
        /*0058*/ 	.byte	0x04, 0x17
        /*005a*/ 	.short	(.L_889 - .L_888)
.L_888:
        /*005c*/ 	.word	0x00000000
        /*0060*/ 	.short	0x0001
        /*0062*/ 	.short	0x0008
        /*0064*/ 	.byte	0x00, 0xf5, 0x21, 0x00


	//----- nvinfo : EIATTR_KPARAM_INFO
	.align		4
.L_889:
        /*0068*/ 	.byte	0x04, 0x17
        /*006a*/ 	.short	(.L_891 - .L_890)
.L_890:
        /*006c*/ 	.word	0x00000000
        /*0070*/ 	.short	0x0000
        /*0072*/ 	.short	0x0000
        /*0074*/ 	.byte	0x00, 0xf0, 0x11, 0x00


	//----- nvinfo : EIATTR_SPARSE_MMA_MASK
	.align		4
.L_891:
        /*0078*/ 	.byte	0x03, 0x50
        /*007a*/ 	.short	0x0000


	//----- nvinfo : EIATTR_MAXREG_COUNT
	.align		4
        /*007c*/ 	.byte	0x03, 0x1b
        /*007e*/ 	.short	0x00ff


	//----- nvinfo : EIATTR_MERCURY_ISA_VERSION
	.align		4
        /*0080*/ 	.byte	0x03, 0x5f
        /*0082*/ 	.short	0x0101


	//----- nvinfo : EIATTR_VRC_CTA_INIT_COUNT
	.align		4
        /*0084*/ 	.byte	0x02, 0x4a
	.zero		1
	.zero		1


	//----- nvinfo : EIATTR_EXIT_INSTR_OFFSETS
	.align		4
        /*0088*/ 	.byte	0x04, 0x1c
        /*008a*/ 	.short	(.L_893 - .L_892)


	//   ....[0]....
.L_892:
        /*008c*/ 	.word	0x00000070


	//   ....[1]....
        /*0090*/ 	.word	0x00000330


	//----- nvinfo : EIATTR_CRS_STACK_SIZE
	.align		4
.L_893:
        /*0094*/ 	.byte	0x04, 0x1e
        /*0096*/ 	.short	(.L_895 - .L_894)
.L_894:
        /*0098*/ 	.word	0x00000000


	//----- nvinfo : EIATTR_CBANK_PARAM_SIZE
	.align		4
.L_895:
        /*009c*/ 	.byte	0x03, 0x19
        /*009e*/ 	.short	0x0026


	//----- nvinfo : EIATTR_PARAM_CBANK
	.align		4
        /*00a0*/ 	.byte	0x04, 0x0a
        /*00a2*/ 	.short	(.L_897 - .L_896)
	.align		4
.L_896:
        /*00a4*/ 	.word	index@(.nv.constant0.adagradhalf)
        /*00a8*/ 	.short	0x0380
        /*00aa*/ 	.short	0x0026


	//----- nvinfo : EIATTR_SW_WAR
	.align		4
.L_897:
        /*00ac*/ 	.byte	0x04, 0x36
        /*00ae*/ 	.short	(.L_899 - .L_898)
.L_898:
        /*00b0*/ 	.word	0x00000008
.L_899:


//--------------------- .nv.info.adagradfloat     --------------------------
	.section	.nv.info.adagradfloat,"",@"SHT_CUDA_INFO"
	.sectionflags	@""
	.align	4


	//----- nvinfo : EIATTR_CUDA_API_VERSION
	.align		4
        /*0000*/ 	.byte	0x04, 0x37
        /*0002*/ 	.short	(.L_901 - .L_900)
.L_900:
        /*0004*/ 	.word	0x00000082


	//----- nvinfo : EIATTR_KPARAM_INFO
	.align		4
.L_901:
        /*0008*/ 	.byte	0x04, 0x17
        /*000a*/ 	.short	(.L_903 - .L_902)
.L_902:
        /*000c*/ 	.word	0x00000000
        /*0010*/ 	.short	0x0006
        /*0012*/ 	.short	0x0028
        /*0014*/ 	.byte	0x00, 0xf0, 0x11, 0x00


	//----- nvinfo : EIATTR_KPARAM_INFO
	.align		4
.L_903:
        /*0018*/ 	.byte	0x04, 0x17
        /*001a*/ 	.short	(.L_905 - .L_904)
.L_904:
        /*001c*/ 	.word	0x00000000
        /*0020*/ 	.short	0x0005
        /*0022*/ 	.short	0x0024
        /*0024*/ 	.byte	0x00, 0xf0, 0x11, 0x00


	//----- nvinfo : EIATTR_KPARAM_INFO
	.align		4
.L_905:
        /*0028*/ 	.byte	0x04, 0x17
        /*002a*/ 	.short	(.L_907 - .L_906)
.L_906:
        /*002c*/ 	.word	0x00000000
        /*0030*/ 	.short	0x0004
        /*0032*/ 	.short	0x0020
        /*0034*/ 	.byte	0x00, 0xf0, 0x11, 0x00


	//----- nvinfo : EIATTR_KPARAM_INFO
	.align		4
.L_907:
        /*0038*/ 	.byte	0x04, 0x17
        /*003a*/ 	.short	(.L_909 - .L_908)
.L_908:
        /*003c*/ 	.word	0x00000000
        /*0040*/ 	.short	0x0003
        /*0042*/ 	.short	0x0018
        /*0044*/ 	.byte	0x00, 0xf5, 0x21, 0x00


	//----- nvinfo : EIATTR_KPARAM_INFO
	.align		4
.L_909:
        /*0048*/ 	.byte	0x04, 0x17
        /*004a*/ 	.short	(.L_911 - .L_910)
.L_910:
        /*004c*/ 	.word	0x00000000
        /*0050*/ 	.short	0x0002
        /*0052*/ 	.short	0x0010
        /*0054*/ 	.byte	0x00, 0xf5, 0x21, 0x00


	//----- nvinfo : EIATTR_KPARAM_INFO
	.align		4
.L_911:
        /*0058*/ 	.byte	0x04, 0x17
        /*005a*/ 	.short	(.L_913 - .L_912)
.L_912:
        /*005c*/ 	.word	0x00000000
        /*0060*/ 	.short	0x0001
        /*0062*/ 	.short	0x0008
        /*0064*/ 	.byte	0x00, 0xf5, 0x21, 0x00


	//----- nvinfo : EIATTR_KPARAM_INFO
	.align		4
.L_913:
        /*0068*/ 	.byte	0x04, 0x17
        /*006a*/ 	.short	(.L_915 - .L_914)
.L_914:
        /*006c*/ 	.word	0x00000000
        /*0070*/ 	.short	0x0000
        /*0072*/ 	.short	0x0000
        /*0074*/ 	.byte	0x00, 0xf0, 0x11, 0x00


	//----- nvinfo : EIATTR_SPARSE_MMA_MASK
	.align		4
.L_915:
        /*0078*/ 	.byte	0x03, 0x50
        /*007a*/ 	.short	0x0000


	//----- nvinfo : EIATTR_MAXREG_COUNT
	.align		4
        /*007c*/ 	.byte	0x03, 0x1b
        /*007e*/ 	.short	0x00ff


	//----- nvinfo : EIATTR_MERCURY_ISA_VERSION
	.align		4
        /*0080*/ 	.byte	0x03, 0x5f
        /*0082*/ 	.short	0x0101


	//----- nvinfo : EIATTR_VRC_CTA_INIT_COUNT
	.align		4
        /*0084*/ 	.byte	0x02, 0x4a
	.zero		1
	.zero		1


	//----- nvinfo : EIATTR_EXIT_INSTR_OFFSETS
	.align		4
        /*0088*/ 	.byte	0x04, 0x1c
        /*008a*/ 	.short	(.L_917 - .L_916)


	//   ....[0]....
.L_916:
        /*008c*/ 	.word	0x00000070


	//   ....[1]....
        /*0090*/ 	.word	0x000003e0


	//----- nvinfo : EIATTR_CRS_STACK_SIZE
	.align		4
.L_917:
        /*0094*/ 	.byte	0x04, 0x1e
        /*0096*/ 	.short	(.L_919 - .L_918)
.L_918:
        /*0098*/ 	.word	0x00000000


	//----- nvinfo : EIATTR_CBANK_PARAM_SIZE
	.align		4
.L_919:
        /*009c*/ 	.byte	0x03, 0x19
        /*009e*/ 	.short	0x002c


	//----- nvinfo : EIATTR_PARAM_CBANK
	.align		4
        /*00a0*/ 	.byte	0x04, 0x0a
        /*00a2*/ 	.short	(.L_921 - .L_920)
	.align		4
.L_920:
        /*00a4*/ 	.word	index@(.nv.constant0.adagradfloat)
        /*00a8*/ 	.short	0x0380
        /*00aa*/ 	.short	0x002c


	//----- nvinfo : EIATTR_SW_WAR
	.align		4
.L_921:
        /*00ac*/ 	.byte	0x04, 0x36
        /*00ae*/ 	.short	(.L_923 - .L_922)
.L_922:
        /*00b0*/ 	.word	0x00000008
.L_923:


//--------------------- .nv.info.nearestneighborNHWCBackF16 --------------------------
	.section	.nv.info.nearestneighborNHWCBackF16,"",@"SHT_CUDA_INFO"
	.sectionflags	@""
	.align	4


	//----- nvinfo : EIATTR_CUDA_API_VERSION
	.align		4
        /*0000*/ 	.byte	0x04, 0x37
        /*0002*/ 	.short	(.L_925 - .L_924)
.L_924:
        /*0004*/ 	.word	0x00000082


	//----- nvinfo : EIATTR_KPARAM_INFO
	.align		4
.L_925:
        /*0008*/ 	.byte	0x04, 0x17
        /*000a*/ 	.short	(.L_927 - .L_926)
.L_926:
        /*000c*/ 	.word	0x00000000
        /*0010*/ 	.short	0x000a
        /*0012*/ 	.short	0x0030
        /*0014*/ 	.byte	0x00, 0xf5, 0x21, 0x00


	//----- nvinfo : EIATTR_KPARAM_INFO
	.align		4
.L_927:
        /*0018*/ 	.byte	0x04, 0x17
        /*001a*/ 	.short	(.L_929 - .L_928)
.L_928:
        /*001c*/ 	.word	0x00000000
        /*0020*/ 	.short	0x0009
        /*0022*/ 	.short	0x0028
        /*0024*/ 	.byte	0x00, 0xf0, 0x11, 0x00


	//----- nvinfo : EIATTR_KPARAM_INFO
	.align		4
.L_929:
        /*0028*/ 	.byte	0x04, 0x17
        /*002a*/ 	.short	(.L_931 - .L_930)
.L_930:
        /*002c*/ 	.word	0x00000000
        /*0030*/ 	.short	0x0008
        /*0032*/ 	.short	0x0024
        /*0034*/ 	.byte	0x00, 0xf0, 0x11, 0x00


	//----- nvinfo : EIATTR_KPARAM_INFO
	.align		4
.L_931:
        /*0038*/ 	.byte	0x04, 0x17
        /*003a*/ 	.short	(.L_933 - .L_932)
.L_932:
        /*003c*/ 	.word	0x00000000
        /*0040*/ 	.short	0x0007
        /*0042*/ 	.short	0x0020
        /*0044*/ 	.byte	0x00, 0xf0, 0x11, 0x00


	//----- nvinfo : EIATTR_KPARAM_INFO
	.align		4
.L_933:
        /*0048*/ 	.byte	0x04, 0x17
        /*004a*/ 	.short	(.L_935 - .L_934)
.L_934:
        /*004c*/ 	.word	0x00000000
        /*0050*/ 	.short	0x0006
        /*0052*/ 	.short	0x001c
        /*0054*/ 	.byte	0x00, 0xf0, 0x11, 0x00


	//----- nvinfo : EIATTR_KPARAM_INFO
	.align		4
.L_935:
        /*0058*/ 	.byte	0x04, 0x17
        /*005a*/ 	.short	(.L_937 - .L_936)
.L_936:
        /*005c*/ 	.word	0x00000000
        /*0060*/ 	.short	0x0005
        /*0062*/ 	.short	0x0018
        /*0064*/ 	.byte	0x00, 0xf0, 0x11, 0x00


	//----- nvinfo : EIATTR_KPARAM_INFO
	.align		4
.L_937:
        /*0068*/ 	.byte	0x04, 0x17
        /*006a*/ 	.short	(.L_939 - .L_938)
.L_938:
        /*006c*/ 	.word	0x00000000
        /*0070*/ 	.short	0x0004
        /*0072*/ 	.short	0x0014
        /*0074*/ 	.byte	0x00, 0xf0, 0x11, 0x00


	//----- nvinfo : EIATTR_KPARAM_INFO
	.align		4
.L_939:
        /*0078*/ 	.byte	0x04, 0x17
        /*007a*/ 	.short	(.L_941 - .L_940)
.L_940:
        /*007c*/ 	.word	0x00000000
        /*0080*/ 	.short	0x0003
        /*0082*/ 	.short	0x0010
        /*0084*/ 	.byte	0x00, 0xf0, 0x11, 0x00


	//----- nvinfo : EIATTR_KPARAM_INFO
	.align		4
.L_941:
        /*0088*/ 	.byte	0x04, 0x17
        /*008a*/ 	.short	(.L_943 - .L_942)
.L_942:
        /*008c*/ 	.word	0x00000000
        /*0090*/ 	.short	0x0002
        /*0092*/ 	.short	0x0008
        /*0094*/ 	.byte	0x00, 0xf5, 0x21, 0x00


	//----- nvinfo : EIATTR_KPARAM_INFO
	.align		4
.L_943:
        /*0098*/ 	.byte	0x04, 0x17
        /*009a*/ 	.short	(.L_945 - .L_944)
.L_944:
        /*009c*/ 	.word	0x00000000
        /*00a0*/ 	.short	0x0001
        /*00a2*/ 	.short	0x0004
        /*00a4*/ 	.byte	0x00, 0xf0, 0x11, 0x00


	//----- nvinfo : EIATTR_KPARAM_INFO
	.align		4
.L_945:
        /*00a8*/ 	.byte	0x04, 0x17
        /*00aa*/ 	.short	(.L_947 - .L_946)
.L_946:
        /*00ac*/ 	.word	0x00000000
        /*00b0*/ 	.short	0x0000
        /*00b2*/ 	.short	0x0000
        /*00b4*/ 	.byte	0x00, 0xf0, 0x11, 0x00


	//----- nvinfo : EIATTR_SPARSE_MMA_MASK
	.align		4
.L_947:
        /*00b8*/ 	.byte	0x03, 0x50
        /*00ba*/ 	.short	0x0000


	//----- nvinfo : EIATTR_MAXREG_COUNT
	.align		4
        /*00bc*/ 	.byte	0x03, 0x1b
        /*00be*/ 	.short	0x00ff


	//----- nvinfo : EIATTR_MERCURY_ISA_VERSION
	.align		4
        /*00c0*/ 	.byte	0x03, 0x5f
        /*00c2*/ 	.short	0x0101


	//----- nvinfo : EIATTR_VRC_CTA_INIT_COUNT
	.align		4
        /*00c4*/ 	.byte	0x02, 0x4a
	.zero		1
	.zero		1


	//----- nvinfo : EIATTR_ATOM16_EMUL_INSTR_REG_MAP
	.align		4
        /*00c8*/ 	.byte	0x04, 0x2e
        /*00ca*/ 	.short	(.L_949 - .L_948)


	//   ....[0]....
.L_948:
        /*00cc*/ 	.word	0x000009e0
        /*00d0*/ 	.short	0x0003
        /*00d2*/ 	.short	0x0000


	//   ....[1]....
        /*00d4*/ 	.word	0x00000aa0
        /*00d8*/ 	.short	0x0003
        /*00da*/ 	.short	0x0000


	//----- nvinfo : EIATTR_EXIT_INSTR_OFFSETS
	.align		4
.L_949:
        /*00dc*/ 	.byte	0x04, 0x1c
        /*00de*/ 	.short	(.L_951 - .L_950)


	//   ....[0]....
.L_950:
        /*00e0*/ 	.word	0x00000070


	//   ....[1]....
        /*00e4*/ 	.word	0x00000b30


	//----- nvinfo : EIATTR_CRS_STACK_SIZE
	.align		4
.L_951:
        /*00e8*/ 	.byte	0x04, 0x1e
        /*00ea*/ 	.short	(.L_953 - .L_952)
.L_952:
        /*00ec*/ 	.word	0x00000000


	//----- nvinfo : EIATTR_CBANK_PARAM_SIZE
	.align		4
.L_953:
        /*00f0*/ 	.byte	0x03, 0x19
        /*00f2*/ 	.short	0x0038


	//----- nvinfo : EIATTR_PARAM_CBANK
	.align		4
        /*00f4*/ 	.byte	0x04, 0x0a
        /*00f6*/ 	.short	(.L_955 - .L_954)
	.align		4
.L_954:
        /*00f8*/ 	.word	index@(.nv.constant0.nearestneighborNHWCBackF16)
        /*00fc*/ 	.short	0x0380
        /*00fe*/ 	.short	0x0038


	//----- nvinfo : EIATTR_SW_WAR
	.align		4
.L_955:
        /*0100*/ 	.byte	0x04, 0x36
        /*0102*/ 	.short	(.L_957 - .L_956)
.L_956:
        /*0104*/ 	.word	0x00000008
.L_957:


//--------------------- .nv.info.nearestneighborNHWCBack --------------------------
	.section	.nv.info.nearestneighborNHWCBack,"",@"SHT_CUDA_INFO"
	.sectionflags	@""
	.align	4


	//----- nvinfo : EIATTR_CUDA_API_VERSION
	.align		4
        /*0000*/ 	.byte	0x04, 0x37
        /*0002*/ 	.short	(.L_959 - .L_958)
.L_958:
        /*0004*/ 	.word	0x00000082


	//----- nvinfo : EIATTR_KPARAM_INFO
	.align		4
.L_959:
        /*0008*/ 	.byte	0x04, 0x17
        /*000a*/ 	.short	(.L_961 - .L_960)
.L_960:
        /*000c*/ 	.word	0x00000000
        /*0010*/ 	.short	0x000a
        /*0012*/ 	.short	0x0030
        /*0014*/ 	.byte	0x00, 0xf5, 0x21, 0x00


	//----- nvinfo : EIATTR_KPARAM_INFO
	.align		4
.L_961:
        /*0018*/ 	.byte	0x04, 0x17
        /*001a*/ 	.short	(.L_963 - .L_962)
.L_962:
        /*001c*/ 	.word	0x00000000
        /*0020*/ 	.short	0x0009
        /*0022*/ 	.short	0x0028
        /*0024*/ 	.byte	0x00, 0xf0, 0x11, 0x00


	//----- nvinfo : EIATTR_KPARAM_INFO
	.align		4
.L_963:
        /*0028*/ 	.byte	0x04, 0x17
        /*002a*/ 	.short	(.L_965 - .L_964)
.L_964:
        /*002c*/ 	.word	0x00000000
        /*0030*/ 	.short	0x0008
        /*0032*/ 	.short	0x0024
        /*0034*/ 	.byte	0x00, 0xf0, 0x11, 0x00


	//----- nvinfo : EIATTR_KPARAM_INFO
	.align		4
.L_965:
        /*0038*/ 	.byte	0x04, 0x17
        /*003a*/ 	.short	(.L_967 - .L_966)
.L_966:
        /*003c*/ 	.word	0x00000000
        /*0040*/ 	.short	0x0007
        /*0042*/ 	.short	0x0020
        /*0044*/ 	.byte	0x00, 0xf0, 0x11, 0x00


	//----- nvinfo : EIATTR_KPARAM_INFO
	.align		4
.L_967:
        /*0048*/ 	.byte	0x04, 0x17
        /*004a*/ 	.short	(.L_969 - .L_968)
.L_968:
        /*004c*/ 	.word	0x00000000
        /*0050*/ 	.short	0x0006
        /*0052*/ 	.short	0x001c
        /*0054*/ 	.byte	0x00, 0xf0, 0x11, 0x00


	//----- nvinfo : EIATTR_KPARAM_INFO
	.align		4
.L_969:
        /*0058*/ 	.byte	0x04, 0x17
        /*005a*/ 	.short	(.L_971 - .L_970)
.L_970:
        /*005c*/ 	.word	0x00000000
        /*0060*/ 	.short	0x0005
        /*0062*/ 	.short	0x0018
        /*0064*/ 	.byte	0x00, 0xf0, 0x11, 0x00


	//----- nvinfo : EIATTR_KPARAM_INFO
	.align		4
.L_971:
        /*0068*/ 	.byte	0x04, 0x17
        /*006a*/ 	.short	(.L_973 - .L_972)
.L_972:
        /*006c*/ 	.word	0x00000000
        /*0070*/ 	.short	0x0004
        /*0072*/ 	.short	0x0014
        /*0074*/ 	.byte	0x00, 0xf0, 0x11, 0x00


	//----- nvinfo : EIATTR_KPARAM_INFO
	.align		4
.L_973:
        /*0078*/ 	.byte	0x04, 0x17
        /*007a*/ 	.short	(.L_975 - .L_974)
.L_974:
        /*007c*/ 	.word	0x00000000
        /*0080*/ 	.short	0x0003
        /*0082*/ 	.short	0x0010
        /*0084*/ 	.byte	0x00, 0xf0, 0x11, 0x00


	//----- nvinfo : EIATTR_KPARAM_INFO
	.align		4
.L_975:
        /*0088*/ 	.byte	0x04, 0x17
        /*008a*/ 	.short	(.L_977 - .L_976)
.L_976:
        /*008c*/ 	.word	0x00000000
        /*0090*/ 	.short	0x0002
        /*0092*/ 	.short	0x0008
        /*0094*/ 	.byte	0x00, 0xf5, 0x21, 0x00


	//----- nvinfo : EIATTR_KPARAM_INFO
	.align		4
.L_977:
        /*0098*/ 	.byte	0x04, 0x17
        /*009a*/ 	.short	(.L_979 - .L_978)
.L_978:
        /*009c*/ 	.word	0x00000000
        /*00a0*/ 	.short	0x0001
        /*00a2*/ 	.short	0x0004
        /*00a4*/ 	.byte	0x00, 0xf0, 0x11, 0x00


	//----- nvinfo : EIATTR_KPARAM_INFO
	.align		4
.L_979:
        /*00a8*/ 	.byte	0x04, 0x17
        /*00aa*/ 	.short	(.L_981 - .L_980)
.L_980:
        /*00ac*/ 	.word	0x00000000
        /*00b0*/ 	.short	0x0000
        /*00b2*/ 	.short	0x0000
        /*00b4*/ 	.byte	0x00, 0xf0, 0x11, 0x00


	//----- nvinfo : EIATTR_SPARSE_MMA_MASK
	.align		4
.L_981:
        /*00b8*/ 	.byte	0x03, 0x50
        /*00ba*/ 	.short	0x0000


	//----- nvinfo : EIATTR_MAXREG_COUNT
	.align		4
        /*00bc*/ 	.byte	0x03, 0x1b
        /*00be*/ 	.short	0x00ff


	//----- nvinfo : EIATTR_MERCURY_ISA_VERSION
	.align		4
        /*00c0*/ 	.byte	0x03, 0x5f
        /*00c2*/ 	.short	0x0101


	//----- nvinfo : EIATTR_VRC_CTA_INIT_COUNT
	.align		4
        /*00c4*/ 	.byte	0x02, 0x4a
	.zero		1
	.zero		1


	//----- nvinfo : EIATTR_EXIT_INSTR_OFFSETS
	.align		4
        /*00c8*/ 	.byte	0x04, 0x1c
        /*00ca*/ 	.short	(.L_983 - .L_982)


	//   ....[0]....
.L_982:
        /*00cc*/ 	.word	0x00000070


	//   ....[1]....
        /*00d0*/ 	.word	0x000008b0


	//   ....[2]....
        /*00d4*/ 	.word	0x00000fb0


	//----- nvinfo : EIATTR_CRS_STACK_SIZE
	.align		4
.L_983:
        /*00d8*/ 	.byte	0x04, 0x1e
        /*00da*/ 	.short	(.L_985 - .L_984)
.L_984:
        /*00dc*/ 	.word	0x00000000


	//----- nvinfo : EIATTR_CBANK_PARAM_SIZE
	.align		4
.L_985:
        /*00e0*/ 	.byte	0x03, 0x19
        /*00e2*/ 	.short	0x0038


	//----- nvinfo : EIATTR_PARAM_CBANK
	.align		4
        /*00e4*/ 	.byte	0x04, 0x0a
        /*00e6*/ 	.short	(.L_987 - .L_986)
	.align		4
.L_986:
        /*00e8*/ 	.word	index@(.nv.constant0.nearestneighborNHWCBack)
        /*00ec*/ 	.short	0x0380
        /*00ee*/ 	.short	0x0038


	//----- nvinfo : EIATTR_SW_WAR
	.align		4
.L_987:
        /*00f0*/ 	.byte	0x04, 0x36
        /*00f2*/ 	.short	(.L_989 - .L_988)
.L_988:
        /*00f4*/ 	.word	0x00000008
.L_989:


//--------------------- .nv.info.nearestneighborNCHWBackF16 --------------------------
	.section	.nv.info.nearestneighborNCHWBackF16,"",@"SHT_CUDA_INFO"
	.sectionflags	@""
	.align	4


	//----- nvinfo : EIATTR_CUDA_API_VERSION
	.align		4
        /*0000*/ 	.byte	0x04, 0x37
        /*0002*/ 	.short	(.L_991 - .L_990)
.L_990:
        /*0004*/ 	.word	0x00000082


	//----- nvinfo : EIATTR_KPARAM_INFO
	.align		4
.L_991:
        /*0008*/ 	.byte	0x04, 0x17
        /*000a*/ 	.short	(.L_993 - .L_992)
.L_992:
        /*000c*/ 	.word	0x00000000
        /*0010*/ 	.short	0x000a
        /*0012*/ 	.short	0x0030
        /*0014*/ 	.byte	0x00, 0xf5, 0x21, 0x00


	//----- nvinfo : EIATTR_KPARAM_INFO
	.align		4
.L_993:
        /*0018*/ 	.byte	0x04, 0x17
        /*001a*/ 	.short	(.L_995 - .L_994)
.L_994:
        /*001c*/ 	.word	0x00000000
        /*0020*/ 	.short	0x0009
        /*0022*/ 	.short	0x0028
        /*0024*/ 	.byte	0x00, 0xf0, 0x11, 0x00


	//----- nvinfo : EIATTR_KPARAM_INFO
	.align		4
.L_995:
        /*0028*/ 	.byte	0x04, 0x17
        /*002a*/ 	.short	(.L_997 - .L_996)
.L_996:
        /*002c*/ 	.word	0x00000000
        /*0030*/ 	.short	0x0008
        /*0032*/ 	.short	0x0024
        /*0034*/ 	.byte	0x00, 0xf0, 0x11, 0x00


	//----- nvinfo : EIATTR_KPARAM_INFO
	.align		4
.L_997:
        /*0038*/ 	.byte	0x04, 0x17
        /*003a*/ 	.short	(.L_999 - .L_998)
.L_998:
        /*003c*/ 	.word	0x00000000
        /*0040*/ 	.short	0x0007
        /*0042*/ 	.short	0x0020
        /*0044*/ 	.byte	0x00, 0xf0, 0x11, 0x00


	//----- nvinfo : EIATTR_KPARAM_INFO
	.align		4
.L_999:
        /*0048*/ 	.byte	0x04, 0x17
        /*004a*/ 	.short	(.L_1001 - .L_1000)
.L_1000:
        /*004c*/ 	.word	0x00000000
        /*0050*/ 	.short	0x0006
        /*0052*/ 	.short	0x001c
        /*0054*/ 	.byte	0x00, 0xf0, 0x11, 0x00


	//----- nvinfo : EIATTR_KPARAM_INFO
	.align		4
.L_1001:
        /*0058*/ 	.byte	0x04, 0x17
        /*005a*/ 	.short	(.L_1003 - .L_1002)
.L_1002:
        /*005c*/ 	.word	0x00000000
        /*0060*/ 	.short	0x0005
        /*0062*/ 	.short	0x0018
        /*0064*/ 	.byte	0x00, 0xf0, 0x11, 0x00


	//----- nvinfo : EIATTR_KPARAM_INFO
	.align		4
.L_1003:
        /*0068*/ 	.byte	0x04, 0x17
        /*006a*/ 	.short	(.L_1005 - .L_1004)
.L_1004:
        /*006c*/ 	.word	0x00000000
        /*0070*/ 	.short	0x0004
        /*0072*/ 	.short	0x0014
        /*0074*/ 	.byte	0x00, 0xf0, 0x11, 0x00


	//----- nvinfo : EIATTR_KPARAM_INFO
	.align		4
.L_1005:
        /*0078*/ 	.byte	0x04, 0x17
        /*007a*/ 	.short	(.L_1007 - .L_1006)
.L_1006:
        /*007c*/ 	.word	0x00000000
        /*0080*/ 	.short	0x0003
        /*0082*/ 	.short	0x0010
        /*0084*/ 	.byte	0x00, 0xf0, 0x11, 0x00


	//----- nvinfo : EIATTR_KPARAM_INFO
	.align		4
.L_1007:
        /*0088*/ 	.byte	0x04, 0x17
        /*008a*/ 	.short	(.L_1009 - .L_1008)
.L_1008:
        /*008c*/ 	.word	0x00000000
        /*0090*/ 	.short	0x0002
        /*0092*/ 	.short	0x0008
        /*0094*/ 	.byte	0x00, 0xf5, 0x21, 0x00


	//----- nvinfo : EIATTR_KPARAM_INFO
	.align		4
.L_1009:
        /*0098*/ 	.byte	0x04, 0x17
        /*009a*/ 	.short	(.L_1011 - .L_1010)
.L_1010:
        /*009c*/ 	.word	0x00000000
        /*00a0*/ 	.short	0x0001
        /*00a2*/ 	.short	0x0004
        /*00a4*/ 	.byte	0x00, 0xf0, 0x11, 0x00


	//----- nvinfo : EIATTR_KPARAM_INFO
	.align		4
.L_1011:
        /*00a8*/ 	.byte	0x04, 0x17
        /*00aa*/ 	.short	(.L_1013 - .L_1012)
.L_1012:
        /*00ac*/ 	.word	0x00000000
        /*00b0*/ 	.short	0x0000
        /*00b2*/ 	.short	0x0000
        /*00b4*/ 	.byte	0x00, 0xf0, 0x11, 0x00


	//----- nvinfo : EIATTR_SPARSE_MMA_MASK
	.align		4
.L_1013:
        /*00b8*/ 	.byte	0x03, 0x50
        /*00ba*/ 	.short	0x0000


	//----- nvinfo : EIATTR_MAXREG_COUNT
	.align		4
        /*00bc*/ 	.byte	0x03, 0x1b
        /*00be*/ 	.short	0x00ff


	//----- nvinfo : EIATTR_MERCURY_ISA_VERSION
	.align		4
        /*00c0*/ 	.byte	0x03, 0x5f
        /*00c2*/ 	.short	0x0101


	//----- nvinfo : EIATTR_VRC_CTA_INIT_COUNT
	.align		4
        /*00c4*/ 	.byte	0x02, 0x4a
	.zero		1
	.zero		1


	//----- nvinfo : EIATTR_ATOM16_EMUL_INSTR_REG_MAP
	.align		4
        /*00c8*/ 	.byte	0x04, 0x2e
        /*00ca*/ 	.short	(.L_1015 - .L_1014)


	//   ....[0]....
.L_1014:
        /*00cc*/ 	.word	0x000008f0
        /*00d0*/ 	.short	0x0011
        /*00d2*/ 	.short	0x0000


	//   ....[1]....
        /*00d4*/ 	.word	0x00000970
        /*00d8*/ 	.short	0x0011
        /*00da*/ 	.short	0x0000


	//----- nvinfo : EIATTR_EXIT_INSTR_OFFSETS
	.align		4
.L_1015:
        /*00dc*/ 	.byte	0x04, 0x1c
        /*00de*/ 	.short	(.L_1017 - .L_1016)


	//   ....[0]....
.L_1016:
        /*00e0*/ 	.word	0x00000070


	//   ....[1]....
        /*00e4*/ 	.word	0x00000a00


	//----- nvinfo : EIATTR_CRS_STACK_SIZE
	.align		4
.L_1017:
        /*00e8*/ 	.byte	0x04, 0x1e
        /*00ea*/ 	.short	(.L_1019 - .L_1018)
.L_1018:
        /*00ec*/ 	.word	0x00000000


	//----- nvinfo : EIATTR_CBANK_PARAM_SIZE
	.align		4
.L_1019:
        /*00f0*/ 	.byte	0x03, 0x19
        /*00f2*/ 	.short	0x0038


	//----- nvinfo : EIATTR_PARAM_CBANK
	.align		4
        /*00f4*/ 	.byte	0x04, 0x0a
        /*00f6*/ 	.short	(.L_1021 - .L_1020)
	.align		4
.L_1020:
        /*00f8*/ 	.word	index@(.nv.constant0.nearestneighborNCHWBackF16)
        /*00fc*/ 	.short	0x0380
        /*00fe*/ 	.short	0x0038


	//----- nvinfo : EIATTR_SW_WAR
	.align		4
.L_1021:
        /*0100*/ 	.byte	0x04, 0x36
        /*0102*/ 	.short	(.L_1023 - .L_1022)
.L_1022:
        /*0104*/ 	.word	0x00000008
.L_1023:


//--------------------- .nv.info.nearestneighborNCHWBack --------------------------
	.section	.nv.info.nearestneighborNCHWBack,"",@"SHT_CUDA_INFO"
	.sectionflags	@""
	.align	4


	//----- nvinfo : EIATTR_CUDA_API_VERSION
	.align		4
        /*0000*/ 	.byte	0x04, 0x37
        /*0002*/ 	.short	(.L_1025 - .L_1024)
.L_1024:
        /*0004*/ 	.word	0x00000082


	//----- nvinfo : EIATTR_KPARAM_INFO
	.align		4
.L_1025:
        /*0008*/ 	.byte	0x04, 0x17
        /*000a*/ 	.short	(.L_1027 - .L_1026)
.L_1026:
        /*000c*/ 	.word	0x00000000
        /*0010*/ 	.short	0x000a
        /*0012*/ 	.short	0x0030
        /*0014*/ 	.byte	0x00, 0xf5, 0x21, 0x00


	//----- nvinfo : EIATTR_KPARAM_INFO
	.align		4
.L_1027:
        /*0018*/ 	.byte	0x04, 0x17
        /*001a*/ 	.short	(.L_1029 - .L_1028)
.L_1028:
        /*001c*/ 	.word	0x00000000
        /*0020*/ 	.short	0x0009
        /*0022*/ 	.short	0x0028
        /*0024*/ 	.byte	0x00, 0xf0, 0x11, 0x00


	//----- nvinfo : EIATTR_KPARAM_INFO
	.align		4
.L_1029:
        /*0028*/ 	.byte	0x04, 0x17
        /*002a*/ 	.short	(.L_1031 - .L_1030)
.L_1030:
        /*002c*/ 	.word	0x00000000
        /*0030*/ 	.short	0x0008
        /*0032*/ 	.short	0x0024
        /*0034*/ 	.byte	0x00, 0xf0, 0x11, 0x00


	//----- nvinfo : EIATTR_KPARAM_INFO
	.align		4
.L_1031:
        /*0038*/ 	.byte	0x04, 0x17
        /*003a*/ 	.short	(.L_1033 - .L_1032)
.L_1032:
        /*003c*/ 	.word	0x00000000
        /*0040*/ 	.short	0x0007
        /*0042*/ 	.short	0x0020
        /*0044*/ 	.byte	0x00, 0xf0, 0x11, 0x00


	//----- nvinfo : EIATTR_KPARAM_INFO
	.align		4
.L_1033:
        /*0048*/ 	.byte	0x04, 0x17
        /*004a*/ 	.short	(.L_1035 - .L_1034)
.L_1034:
        /*004c*/ 	.word	0x00000000
        /*0050*/ 	.short	0x0006
        /*0052*/ 	.short	0x001c
        /*0054*/ 	.byte	0x00, 0xf0, 0x11, 0x00


	//----- nvinfo : EIATTR_KPARAM_INFO
	.align		4
.L_1035:
        /*0058*/ 	.byte	0x04, 0x17
        /*005a*/ 	.short	(.L_1037 - .L_1036)
.L_1036:
        /*005c*/ 	.word	0x00000000
        /*0060*/ 	.short	0x0005
        /*0062*/ 	.short	0x0018
        /*0064*/ 	.byte	0x00, 0xf0, 0x11, 0x00


	//----- nvinfo : EIATTR_KPARAM_INFO
	.align		4
.L_1037:
        /*0068*/ 	.byte	0x04, 0x17
        /*006a*/ 	.short	(.L_1039 - .L_1038)
.L_1038:
        /*006c*/ 	.word	0x00000000
        /*0070*/ 	.short	0x0004
        /*0072*/ 	.short	0x0014
        /*0074*/ 	.byte	0x00, 0xf0, 0x11, 0x00


	//----- nvinfo : EIATTR_KPARAM_INFO
	.align		4
.L_1039:
        /*0078*/ 	.byte	0x04, 0x17
        /*007a*/ 	.short	(.L_1041 - .L_1040)
.L_1040:
        /*007c*/ 	.word	0x00000000
        /*0080*/ 	.short	0x0003
        /*0082*/ 	.short	0x0010
        /*0084*/ 	.byte	0x00, 0xf0, 0x11, 0x00


	//----- nvinfo : EIATTR_KPARAM_INFO
	.align		4
.L_1041:
        /*0088*/ 	.byte	0x04, 0x17
        /*008a*/ 	.short	(.L_1043 - .L_1042)
.L_1042:
        /*008c*/ 	.word	0x00000000
        /*0090*/ 	.short	0x0002
        /*0092*/ 	.short	0x0008
        /*0094*/ 	.byte	0x00, 0xf5, 0x21, 0x00


	//----- nvinfo : EIATTR_KPARAM_INFO
	.align		4
.L_1043:
        /*0098*/ 	.byte	0x04, 0x17
        /*009a*/ 	.short	(.L_1045 - .L_1044)
.L_1044:
        /*009c*/ 	.word	0x00000000
        /*00a0*/ 	.short	0x0001
        /*00a2*/ 	.short	0x0004
        /*00a4*/ 	.byte	0x00, 0xf0, 0x11, 0x00


	//----- nvinfo : EIATTR_KPARAM_INFO
	.align		4
.L_1045:
        /*00a8*/ 	.byte	0x04, 0x17
        /*00aa*/ 	.short	(.L_1047 - .L_1046)
.L_1046:
        /*00ac*/ 	.word	0x00000000
        /*00b0*/ 	.short	0x0000
        /*00b2*/ 	.short	0x0000
        /*00b4*/ 	.byte	0x00, 0xf0, 0x11, 0x00


	//----- nvinfo : EIATTR_SPARSE_MMA_MASK
	.align		4
.L_1047:
        /*00b8*/ 	.byte	0x03, 0x50
        /*00ba*/ 	.short	0x0000


	//----- nvinfo : EIATTR_MAXREG_COUNT
	.align		4
        /*00bc*/ 	.byte	0x03, 0x1b
        /*00be*/ 	.short	0x00ff


	//----- nvinfo : EIATTR_MERCURY_ISA_VERSION
	.align		4
        /*00c0*/ 	.byte	0x03, 0x5f
        /*00c2*/ 	.short	0x0101


	//----- nvinfo : EIATTR_VRC_CTA_INIT_COUNT
	.align		4
        /*00c4*/ 	.byte	0x02, 0x4a
	.zero		1
	.zero		1


	//----- nvinfo : EIATTR_EXIT_INSTR_OFFSETS
	.align		4
        /*00c8*/ 	.byte	0x04, 0x1c
        /*00ca*/ 	.short	(.L_1049 - .L_1048)


	//   ....[0]....
.L_1048:
        /*00cc*/ 	.word	0x00000070


	//   ....[1]....
        /*00d0*/ 	.word	0x00000890


	//   ....[2]....
        /*00d4*/ 	.word	0x00000f90


	//----- nvinfo : EIATTR_CRS_STACK_SIZE
	.align		4
.L_1049:
        /*00d8*/ 	.byte	0x04, 0x1e
        /*00da*/ 	.short	(.L_1051 - .L_1050)
.L_1050:
        /*00dc*/ 	.word	0x00000000


	//----- nvinfo : EIATTR_CBANK_PARAM_SIZE
	.align		4
.L_1051:
        /*00e0*/ 	.byte	0x03, 0x19
        /*00e2*/ 	.short	0x0038


	//----- nvinfo : EIATTR_PARAM_CBANK
	.align		4
        /*00e4*/ 	.byte	0x04, 0x0a
        /*00e6*/ 	.short	(.L_1053 - .L_1052)
	.align		4
.L_1052:
        /*00e8*/ 	.word	index@(.nv.constant0.nearestneighborNCHWBack)
        /*00ec*/ 	.short	0x0380
        /*00ee*/ 	.short	0x0038


	//----- nvinfo : EIATTR_SW_WAR
	.align		4
.L_1053:
        /*00f0*/ 	.byte	0x04, 0x36
        /*00f2*/ 	.short	(.L_1055 - .L_1054)
.L_1054:
        /*00f4*/ 	.word	0x00000008
.L_1055:


//--------------------- .nv.info.nearestneighborNCHWF16 --------------------------
	.section	.nv.info.nearestneighborNCHWF16,"",@"SHT_CUDA_INFO"
	.sectionflags	@""
	.align	4


	//----- nvinfo : EIATTR_CUDA_API_VERSION
	.align		4
        /*0000*/ 	.byte	0x04, 0x37
        /*0002*/ 	.short	(.L_1057 - .L_1056)
.L_1056:
        /*0004*/ 	.word	0x00000082


	//----- nvinfo : EIATTR_KPARAM_INFO
	.align		4
.L_1057:
        /*0008*/ 	.byte	0x04, 0x17
        /*000a*/ 	.short	(.L_1059 - .L_1058)
.L_1058:
        /*000c*/ 	.word	0x00000000
        /*0010*/ 	.short	0x000a
        /*0012*/ 	.short	0x0030
        /*0014*/ 	.byte	0x00, 0xf5, 0x21, 0x00


	//----- nvinfo : EIATTR_KPARAM_INFO
	.align		4
.L_1059:
        /*0018*/ 	.byte	0x04, 0x17
        /*001a*/ 	.short	(.L_1061 - .L_1060)
.L_1060:
        /*001c*/ 	.word	0x00000000
        /*0020*/ 	.short	0x0009
        /*0022*/ 	.short	0x0028
        /*0024*/ 	.byte	0x00, 0xf0, 0x11, 0x00


	//----- nvinfo : EIATTR_KPARAM_INFO
	.align		4
.L_1061:
        /*0028*/ 	.byte	0x04, 0x17
        /*002a*/ 	.short	(.L_1063 - .L_1062)
.L_1062:
        /*002c*/ 	.word	0x00000000
        /*0030*/ 	.short	0x0008
        /*0032*/ 	.short	0x0024
        /*0034*/ 	.byte	0x00, 0xf0, 0x11, 0x00


	//----- nvinfo : EIATTR_KPARAM_INFO
	.align		4
.L_1063:
        /*0038*/ 	.byte	0x04, 0x17
        /*003a*/ 	.short	(.L_1065 - .L_1064)
.L_1064:
        /*003c*/ 	.word	0x00000000
        /*0040*/ 	.short	0x0007
        /*0042*/ 	.short	0x0020
        /*0044*/ 	.byte	0x00, 0xf0, 0x11, 0x00


	//----- nvinfo : EIATTR_KPARAM_INFO
	.align		4
.L_1065:
        /*0048*/ 	.byte	0x04, 0x17
        /*004a*/ 	.short	(.L_1067 - .L_1066)
.L_1066:
        /*004c*/ 	.word	0x00000000
        /*0050*/ 	.short	0x0006
        /*0052*/ 	.short	0x001c
        /*0054*/ 	.byte	0x00, 0xf0, 0x11, 0x00


	//----- nvinfo : EIATTR_KPARAM_INFO
	.align		4
.L_1067:
        /*0058*/ 	.byte	0x04, 0x17
        /*005a*/ 	.short	(.L_1069 - .L_1068)
.L_1068:
        /*005c*/ 	.word	0x00000000
        /*0060*/ 	.short	0x0005
        /*0062*/ 	.short	0x0018
        /*0064*/ 	.byte	0x00, 0xf0, 0x11, 0x00


	//----- nvinfo : EIATTR_KPARAM_INFO
	.align		4
.L_1069:
        /*0068*/ 	.byte	0x04, 0x17
        /*006a*/ 	.short	(.L_1071 - .L_1070)
.L_1070:
        /*006c*/ 	.word	0x00000000
        /*0070*/ 	.short	0x0004
        /*0072*/ 	.short	0x0014
        /*0074*/ 	.byte	0x00, 0xf0, 0x11, 0x00


	//----- nvinfo : EIATTR_KPARAM_INFO
	.align		4
.L_1071:
        /*0078*/ 	.byte	0x04, 0x17
        /*007a*/ 	.short	(.L_1073 - .L_1072)
.L_1072:
        /*007c*/ 	.word	0x00000000
        /*0080*/ 	.short	0x0003
        /*0082*/ 	.short	0x0010
        /*0084*/ 	.byte	0x00, 0xf0, 0x11, 0x00


	//----- nvinfo : EIATTR_KPARAM_INFO
	.align		4
.L_1073:
        /*0088*/ 	.byte	0x04, 0x17
        /*008a*/ 	.short	(.L_1075 - .L_1074)
.L_1074:
        /*008c*/ 	.word	0x00000000
        /*0090*/ 	.short	0x0002
        /*0092*/ 	.short	0x0008
        /*0094*/ 	.byte	0x00, 0xf5, 0x21, 0x00


	//----- nvinfo : EIATTR_KPARAM_INFO
	.align		4
.L_1075:
        /*0098*/ 	.byte	0x04, 0x17
        /*009a*/ 	.short	(.L_1077 - .L_1076)
.L_1076:
        /*009c*/ 	.word	0x00000000
        /*00a0*/ 	.short	0x0001
        /*00a2*/ 	.short	0x0004
        /*00a4*/ 	.byte	0x00, 0xf0, 0x11, 0x00


	//----- nvinfo : EIATTR_KPARAM_INFO
	.align		4
.L_1077:
        /*00a8*/ 	.byte	0x04, 0x17
        /*00aa*/ 	.short	(.L_1079 - .L_1078)
.L_1078:
        /*00ac*/ 	.word	0x00000000
        /*00b0*/ 	.short	0x0000
        /*00b2*/ 	.short	0x0000
        /*00b4*/ 	.byte	0x00, 0xf0, 0x11, 0x00


	//----- nvinfo : EIATTR_SPARSE_MMA_MASK
	.align		4
.L_1079:
        /*00b8*/ 	.byte	0x03, 0x50
        /*00ba*/ 	.short	0x0000


	//----- nvinfo : EIATTR_MAXREG_COUNT
	.align		4
        /*00bc*/ 	.byte	0x03, 0x1b
        /*00be*/ 	.short	0x00ff


	//----- nvinfo : EIATTR_MERCURY_ISA_VERSION
	.align		4
        /*00c0*/ 	.byte	0x03, 0x5f
        /*00c2*/ 	.short	0x0101


	//----- nvinfo : EIATTR_VRC_CTA_INIT_COUNT
	.align		4
        /*00c4*/ 	.byte	0x02, 0x4a
	.zero		1
	.zero		1


	//----- nvinfo : EIATTR_EXIT_INSTR_OFFSETS
	.align		4
        /*00c8*/ 	.byte	0x04, 0x1c
        /*00ca*/ 	.short	(.L_1081 - .L_1080)


	//   ....[0]....
.L_1080:
        /*00cc*/ 	.word	0x00000070


	//   ....[1]....
        /*00d0*/ 	.word	0x00000880


	//   ....[2]....
        /*00d4*/ 	.word	0x00000f90


	//----- nvinfo : EIATTR_CRS_STACK_SIZE
	.align		4
.L_1081:
        /*00d8*/ 	.byte	0x04, 0x1e
        /*00da*/ 	.short	(.L_1083 - .L_1082)
.L_1082:
        /*00dc*/ 	.word	0x00000000


	//----- nvinfo : EIATTR_CBANK_PARAM_SIZE
	.align		4
.L_1083:
        /*00e0*/ 	.byte	0x03, 0x19
        /*00e2*/ 	.short	0x0038


	//----- nvinfo : EIATTR_PARAM_CBANK
	.align		4
        /*00e4*/ 	.byte	0x04, 0x0a
        /*00e6*/ 	.short	(.L_1085 - .L_1084)
	.align		4
.L_1084:
        /*00e8*/ 	.word	index@(.nv.constant0.nearestneighborNCHWF16)
        /*00ec*/ 	.short	0x0380
        /*00ee*/ 	.short	0x0038


	//----- nvinfo : EIATTR_SW_WAR
	.align		4
.L_1085:
        /*00f0*/ 	.byte	0x04, 0x36
        /*00f2*/ 	.short	(.L_1087 - .L_1086)
.L_1086:
        /*00f4*/ 	.word	0x00000008
.L_1087:


//--------------------- .nv.info.nearestneighborNCHW --------------------------
	.section	.nv.info.nearestneighborNCHW,"",@"SHT_CUDA_INFO"
	.sectionflags	@""
	.align	4


	//----- nvinfo : EIATTR_CUDA_API_VERSION
	.align		4
        /*0000*/ 	.byte	0x04, 0x37
        /*0002*/ 	.short	(.L_1089 - .L_1088)
.L_1088:
        /*0004*/ 	.word	0x00000082


	//----- nvinfo : EIATTR_KPARAM_INFO
	.align		4
.L_1089:
        /*0008*/ 	.byte	0x04, 0x17
        /*000a*/ 	.short	(.L_1091 - .L_1090)
.L_1090:
        /*000c*/ 	.word	0x00000000
        /*0010*/ 	.short	0x000a
        /*0012*/ 	.short	0x0030
        /*0014*/ 	.byte	0x00, 0xf5, 0x21, 0x00


	//----- nvinfo : EIATTR_KPARAM_INFO
	.align		4
.L_1091:
        /*0018*/ 	.byte	0x04, 0x17
        /*001a*/ 	.short	(.L_1093 - .L_1092)
.L_1092:
        /*001c*/ 	.word	0x00000000
        /*0020*/ 	.short	0x0009
        /*0022*/ 	.short	0x0028
        /*0024*/ 	.byte	0x00, 0xf0, 0x11, 0x00


	//----- nvinfo : EIATTR_KPARAM_INFO
	.align		4
.L_1093:
        /*0028*/ 	.byte	0x04, 0x17
        /*002a*/ 	.short	(.L_1095 - .L_1094)
.L_1094:
        /*002c*/ 	.word	0x00000000
        /*0030*/ 	.short	0x0008
        /*0032*/ 	.short	0x0024
        /*0034*/ 	.byte	0x00, 0xf0, 0x11, 0x00


	//----- nvinfo : EIATTR_KPARAM_INFO
	.align		4
.L_1095:
        /*0038*/ 	.byte	0x04, 0x17
        /*003a*/ 	.short	(.L_1097 - .L_1096)
.L_1096:
        /*003c*/ 	.word	0x00000000
        /*0040*/ 	.short	0x0007
        /*0042*/ 	.short	0x0020
        /*0044*/ 	.byte	0x00, 0xf0, 0x11, 0x00


	//----- nvinfo : EIATTR_KPARAM_INFO
	.align		4
.L_1097:
        /*0048*/ 	.byte	0x04, 0x17
        /*004a*/ 	.short	(.L_1099 - .L_1098)
.L_1098:
        /*004c*/ 	.word	0x00000000
        /*0050*/ 	.short	0x0006
        /*0052*/ 	.short	0x001c
        /*0054*/ 	.byte	0x00, 0xf0, 0x11, 0x00


	//----- nvinfo : EIATTR_KPARAM_INFO
	.align		4
.L_1099:
        /*0058*/ 	.byte	0x04, 0x17
        /*005a*/ 	.short	(.L_1101 - .L_1100)
.L_1100:
        /*005c*/ 	.word	0x00000000
        /*0060*/ 	.short	0x0005
        /*0062*/ 	.short	0x0018
        /*0064*/ 	.byte	0x00, 0xf0, 0x11, 0x00


	//----- nvinfo : EIATTR_KPARAM_INFO
	.align		4
.L_1101:
        /*0068*/ 	.byte	0x04, 0x17
        /*006a*/ 	.short	(.L_1103 - .L_1102)
.L_1102:
        /*006c*/ 	.word	0x00000000
        /*0070*/ 	.short	0x0004
        /*0072*/ 	.short	0x0014
        /*0074*/ 	.byte	0x00, 0xf0, 0x11, 0x00


	//----- nvinfo : EIATTR_KPARAM_INFO
	.align		4
.L_1103:
        /*0078*/ 	.byte	0x04, 0x17
        /*007a*/ 	.short	(.L_1105 - .L_1104)
.L_1104:
        /*007c*/ 	.word	0x00000000
        /*0080*/ 	.short	0x0003
        /*0082*/ 	.short	0x0010
        /*0084*/ 	.byte	0x00, 0xf0, 0x11, 0x00


	//----- nvinfo : EIATTR_KPARAM_INFO
	.align		4
.L_1105:
        /*0088*/ 	.byte	0x04, 0x17
        /*008a*/ 	.short	(.L_1107 - .L_1106)
.L_1106:
        /*008c*/ 	.word	0x00000000
        /*0090*/ 	.short	0x0002
        /*0092*/ 	.short	0x0008
        /*0094*/ 	.byte	0x00, 0xf5, 0x21, 0x00


	//----- nvinfo : EIATTR_KPARAM_INFO
	.align		4
.L_1107:
        /*0098*/ 	.byte	0x04, 0x17
        /*009a*/ 	.short	(.L_1109 - .L_1108)
.L_1108:
        /*009c*/ 	.word	0x00000000
        /*00a0*/ 	.short	0x0001
        /*00a2*/ 	.short	0x0004
        /*00a4*/ 	.byte	0x00, 0xf0, 0x11, 0x00


	//----- nvinfo : EIATTR_KPARAM_INFO
	.align		4
.L_1109:
        /*00a8*/ 	.byte	0x04, 0x17
        /*00aa*/ 	.short	(.L_1111 - .L_1110)
.L_1110:
        /*00ac*/ 	.word	0x00000000
        /*00b0*/ 	.short	0x0000
        /*00b2*/ 	.short	0x0000
        /*00b4*/ 	.byte	0x00, 0xf0, 0x11, 0x00


	//----- nvinfo : EIATTR_SPARSE_MMA_MASK
	.align		4
.L_1111:
        /*00b8*/ 	.byte	0x03, 0x50
        /*00ba*/ 	.short	0x0000


	//----- nvinfo : EIATTR_MAXREG_COUNT
	.align		4
        /*00bc*/ 	.byte	0x03, 0x1b
        /*00be*/ 	.short	0x00ff


	//----- nvinfo : EIATTR_MERCURY_ISA_VERSION
	.align		4
        /*00c0*/ 	.byte	0x03, 0x5f
        /*00c2*/ 	.short	0x0101


	//----- nvinfo : EIATTR_VRC_CTA_INIT_COUNT
	.align		4
        /*00c4*/ 	.byte	0x02, 0x4a
	.zero		1
	.zero		1


	//----- nvinfo : EIATTR_EXIT_INSTR_OFFSETS
	.align		4
        /*00c8*/ 	.byte	0x04, 0x1c
        /*00ca*/ 	.short	(.L_1113 - .L_1112)


	//   ....[0]....
.L_1112:
        /*00cc*/ 	.word	0x00000070


	//   ....[1]....
        /*00d0*/ 	.word	0x00000880


	//   ....[2]....
        /*00d4*/ 	.word	0x00000f90


	//----- nvinfo : EIATTR_CRS_STACK_SIZE
	.align		4
.L_1113:
        /*00d8*/ 	.byte	0x04, 0x1e
        /*00da*/ 	.short	(.L_1115 - .L_1114)
.L_1114:
        /*00dc*/ 	.word	0x00000000


	//----- nvinfo : EIATTR_CBANK_PARAM_SIZE
	.align		4
.L_1115:
        /*00e0*/ 	.byte	0x03, 0x19
        /*00e2*/ 	.short	0x0038


	//----- nvinfo : EIATTR_PARAM_CBANK
	.align		4
        /*00e4*/ 	.byte	0x04, 0x0a
        /*00e6*/ 	.short	(.L_1117 - .L_1116)
	.align		4
.L_1116:
        /*00e8*/ 	.word	index@(.nv.constant0.nearestneighborNCHW)
        /*00ec*/ 	.short	0x0380
        /*00ee*/ 	.short	0x0038


	//----- nvinfo : EIATTR_SW_WAR
	.align		4
.L_1117:
        /*00f0*/ 	.byte	0x04, 0x36
        /*00f2*/ 	.short	(.L_1119 - .L_1118)
.L_1118:
        /*00f4*/ 	.word	0x00000008
.L_1119:


//--------------------- .nv.info.nearestneighborv2NCHWAddGradientF16 --------------------------
	.section	.nv.info.nearestneighborv2NCHWAddGradientF16,"",@"SHT_CUDA_INFO"
	.sectionflags	@""
	.align	4


	//----- nvinfo : EIATTR_CUDA_API_VERSION
	.align		4
        /*0000*/ 	.byte	0x04, 0x37
        /*0002*/ 	.short	(.L_1121 - .L_1120)
.L_1120:
        /*0004*/ 	.word	0x00000082


	//----- nvinfo : EIATTR_KPARAM_INFO
	.align		4
.L_1121:
        /*0008*/ 	.byte	0x04, 0x17
        /*000a*/ 	.short	(.L_1123 - .L_1122)
.L_1122:
        /*000c*/ 	.word	0x00000000
        /*0010*/ 	.short	0x0009
        /*0012*/ 	.short	0x0028
        /*0014*/ 	.byte	0x00, 0xf5, 0x21, 0x00


	//----- nvinfo : EIATTR_KPARAM_INFO
	.align		4
.L_1123:
        /*0018*/ 	.byte	0x04, 0x17
        /*001a*/ 	.short	(.L_1125 - .L_1124)
.L_1124:
        /*001c*/ 	.word	0x00000000
        /*0020*/ 	.short	0x0008
        /*0022*/ 	.short	0x0024
        /*0024*/ 	.byte	0x00, 0xf0, 0x11, 0x00


	//----- nvinfo : EIATTR_KPARAM_INFO
	.align		4
.L_1125:
        /*0028*/ 	.byte	0x04, 0x17
        /*002a*/ 	.short	(.L_1127 - .L_1126)
.L_1126:
        /*002c*/ 	.word	0x00000000
        /*0030*/ 	.short	0x0007
        /*0032*/ 	.short	0x0020
        /*0034*/ 	.byte	0x00, 0xf0, 0x11, 0x00


	//----- nvinfo : EIATTR_KPARAM_INFO
	.align		4
.L_1127:
        /*0038*/ 	.byte	0x04, 0x17
        /*003a*/ 	.short	(.L_1129 - .L_1128)
.L_1128:
        /*003c*/ 	.word	0x00000000
        /*0040*/ 	.short	0x0006
        /*0042*/ 	.short	0x001c
        /*0044*/ 	.byte	0x00, 0xf0, 0x11, 0x00


	//----- nvinfo : EIATTR_KPARAM_INFO
	.align		4
.L_1129:
        /*0048*/ 	.byte	0x04, 0x17
        /*004a*/ 	.short	(.L_1131 - .L_1130)
.L_1130:
        /*004c*/ 	.word	0x00000000
        /*0050*/ 	.short	0x0005
        /*0052*/ 	.short	0x0018
        /*0054*/ 	.byte	0x00, 0xf0, 0x11, 0x00


	//----- nvinfo : EIATTR_KPARAM_INFO
	.align		4
.L_1131:
        /*0058*/ 	.byte	0x04, 0x17
        /*005a*/ 	.short	(.L_1133 - .L_1132)
.L_1132:
        /*005c*/ 	.word	0x00000000
        /*0060*/ 	.short	0x0004
        /*0062*/ 	.short	0x0010
        /*0064*/ 	.byte	0x00, 0xf5, 0x21, 0x00


	//----- nvinfo : EIATTR_KPARAM_INFO
	.align		4
.L_1133:
        /*0068*/ 	.byte	0x04, 0x17
        /*006a*/ 	.short	(.L_1135 - .L_1134)
.L_1134:
        /*006c*/ 	.word	0x00000000
        /*0070*/ 	.short	0x0003
        /*0072*/ 	.short	0x000c
        /*0074*/ 	.byte	0x00, 0xf0, 0x11, 0x00


	//----- nvinfo : EIATTR_KPARAM_INFO
	.align		4
.L_1135:
        /*0078*/ 	.byte	0x04, 0x17
        /*007a*/ 	.short	(.L_1137 - .L_1136)
.L_1136:
        /*007c*/ 	.word	0x00000000
        /*0080*/ 	.short	0x0002
        /*0082*/ 	.short	0x0008
        /*0084*/ 	.byte	0x00, 0xf0, 0x11, 0x00


	//----- nvinfo : EIATTR_KPARAM_INFO
	.align		4
.L_1137:
        /*0088*/ 	.byte	0x04, 0x17
        /*008a*/ 	.short	(.L_1139 - .L_1138)
.L_1138:
        /*008c*/ 	.word	0x00000000
        /*0090*/ 	.short	0x0001
        /*0092*/ 	.short	0x0004
        /*0094*/ 	.byte	0x00, 0xf0, 0x11, 0x00


	//----- nvinfo : EIATTR_KPARAM_INFO
	.align		4
.L_1139:
        /*0098*/ 	.byte	0x04, 0x17
        /*009a*/ 	.short	(.L_1141 - .L_1140)
.L_1140:
        /*009c*/ 	.word	0x00000000
        /*00a0*/ 	.short	0x0000
        /*00a2*/ 	.short	0x0000
        /*00a4*/ 	.byte	0x00, 0xf0, 0x11, 0x00


	//----- nvinfo : EIATTR_SPARSE_MMA_MASK
	.align		4
.L_1141:
        /*00a8*/ 	.byte	0x03, 0x50
        /*00aa*/ 	.short	0x0000


	//----- nvinfo : EIATTR_MAXREG_COUNT
	.align		4
        /*00ac*/ 	.byte	0x03, 0x1b
        /*00ae*/ 	.short	0x00ff


	//----- nvinfo : EIATTR_MERCURY_ISA_VERSION
	.align		4
        /*00b0*/ 	.byte	0x03, 0x5f
        /*00b2*/ 	.short	0x0101


	//----- nvinfo : EIATTR_VRC_CTA_INIT_COUNT
	.align		4
        /*00b4*/ 	.byte	0x02, 0x4a
	.zero		1
	.zero		1


	//----- nvinfo : EIATTR_EXIT_INSTR_OFFSETS
	.align		4
        /*00b8*/ 	.byte	0x04, 0x1c
        /*00ba*/ 	.short	(.L_1143 - .L_1142)


	//   ....[0]....
.L_1142:
        /*00bc*/ 	.word	0x00000030


	//   ....[1]....
        /*00c0*/ 	.word	0x00000570


	//----- nvinfo : EIATTR_CRS_STACK_SIZE
	.align		4
.L_1143:
        /*00c4*/ 	.byte	0x04, 0x1e
        /*00c6*/ 	.short	(.L_1145 - .L_1144)
.L_1144:
        /*00c8*/ 	.word	0x00000000


	//----- nvinfo : EIATTR_CBANK_PARAM_SIZE
	.align		4
.L_1145:
        /*00cc*/ 	.byte	0x03, 0x19
        /*00ce*/ 	.short	0x0030


	//----- nvinfo : EIATTR_PARAM_CBANK
	.align		4
        /*00d0*/ 	.byte	0x04, 0x0a
        /*00d2*/ 	.short	(.L_1147 - .L_1146)
	.align		4
.L_1146:
        /*00d4*/ 	.word	index@(.nv.constant0.nearestneighborv2NCHWAddGradientF16)
        /*00d8*/ 	.short	0x0380
        /*00da*/ 	.short	0x0030


	//----- nvinfo : EIATTR_SW_WAR
	.align		4
.L_1147:
        /*00dc*/ 	.byte	0x04, 0x36
        /*00de*/ 	.short	(.L_1149 - .L_1148)
.L_1148:
        /*00e0*/ 	.word	0x00000008
.L_1149:


//--------------------- .nv.info.nearestneighborv2NCHWAddGradient --------------------------
	.section	.nv.info.nearestneighborv2NCHWAddGradient,"",@"SHT_CUDA_INFO"
	.sectionflags	@""
	.align	4


	//----- nvinfo : EIATTR_CUDA_API_VERSION
	.align		4
        /*0000*/ 	.byte	0x04, 0x37
        /*0002*/ 	.short	(.L_1151 - .L_1150)
.L_1150:
        /*0004*/ 	.word	0x00000082


	//----- nvinfo : EIATTR_KPARAM_INFO
	.align		4
.L_1151:
        /*0008*/ 	.byte	0x04, 0x17
        /*000a*/ 	.short	(.L_1153 - .L_1152)
.L_1152:
        /*000c*/ 	.word	0x00000000
        /*0010*/ 	.short	0x0009
        /*0012*/ 	.short	0x0028
        /*0014*/ 	.byte	0x00, 0xf5, 0x21, 0x00


	//----- nvinfo : EIATTR_KPARAM_INFO
	.align		4
.L_1153:
        /*0018*/ 	.byte	0x04, 0x17
        /*001a*/ 	.short	(.L_1155 - .L_1154)
.L_1154:
        /*001c*/ 	.word	0x00000000
        /*0020*/ 	.short	0x0008
        /*0022*/ 	.short	0x0024
        /*0024*/ 	.byte	0x00, 0xf0, 0x11, 0x00


	//----- nvinfo : EIATTR_KPARAM_INFO
	.align		4
.L_1155:
        /*0028*/ 	.byte	0x04, 0x17
        /*002a*/ 	.short	(.L_1157 - .L_1156)
.L_1156:
        /*002c*/ 	.word	0x00000000
        /*0030*/ 	.short	0x0007
        /*0032*/ 	.short	0x0020
        /*0034*/ 	.byte	0x00, 0xf0, 0x11, 0x00


	//----- nvinfo : EIATTR_KPARAM_INFO
	.align		4
.L_1157:
        /*0038*/ 	.byte	0x04, 0x17
        /*003a*/ 	.short	(.L_1159 - .L_1158)
.L_1158:
        /*003c*/ 	.word	0x00000000
        /*0040*/ 	.short	0x0006
        /*0042*/ 	.short	0x001c
        /*0044*/ 	.byte	0x00, 0xf0, 0x11, 0x00


	//----- nvinfo : EIATTR_KPARAM_INFO
	.align		4
.L_1159:
        /*0048*/ 	.byte	0x04, 0x17
        /*004a*/ 	.short	(.L_1161 - .L_1160)
.L_1160:
        /*004c*/ 	.word	0x00000000
        /*0050*/ 	.short	0x0005
        /*0052*/ 	.short	0x0018
        /*0054*/ 	.byte	0x00, 0xf0, 0x11, 0x00


	//----- nvinfo : EIATTR_KPARAM_INFO
	.align		4
.L_1161:
        /*0058*/ 	.byte	0x04, 0x17
        /*005a*/ 	.short	(.L_1163 - .L_1162)
.L_1162:
        /*005c*/ 	.word	0x00000000
        /*0060*/ 	.short	0x0004
        /*0062*/ 	.short	0x0010
        /*0064*/ 	.byte	0x00, 0xf5, 0x21, 0x00


	//----- nvinfo : EIATTR_KPARAM_INFO
	.align		4
.L_1163:
        /*0068*/ 	.byte	0x04, 0x17
        /*006a*/ 	.short	(.L_1165 - .L_1164)
.L_1164:
        /*006c*/ 	.word	0x00000000
        /*0070*/ 	.short	0x0003
        /*0072*/ 	.short	0x000c
        /*0074*/ 	.byte	0x00, 0xf0, 0x11, 0x00


	//----- nvinfo : EIATTR_KPARAM_INFO
	.align		4
.L_1165:
        /*0078*/ 	.byte	0x04, 0x17
        /*007a*/ 	.short	(.L_1167 - .L_1166)
.L_1166:
        /*007c*/ 	.word	0x00000000
        /*0080*/ 	.short	0x0002
        /*0082*/ 	.short	0x0008
        /*0084*/ 	.byte	0x00, 0xf0, 0x11, 0x00


	//----- nvinfo : EIATTR_KPARAM_INFO
	.align		4
.L_1167:
        /*0088*/ 	.byte	0x04, 0x17
        /*008a*/ 	.short	(.L_1169 - .L_1168)
.L_1168:
        /*008c*/ 	.word	0x00000000
        /*0090*/ 	.short	0x0001
        /*0092*/ 	.short	0x0004
        /*0094*/ 	.byte	0x00, 0xf0, 0x11, 0x00


	//----- nvinfo : EIATTR_KPARAM_INFO
	.align		4
.L_1169:
        /*0098*/ 	.byte	0x04, 0x17
        /*009a*/ 	.short	(.L_1171 - .L_1170)
.L_1170:
        /*009c*/ 	.word	0x00000000
        /*00a0*/ 	.short	0x0000
        /*00a2*/ 	.short	0x0000
        /*00a4*/ 	.byte	0x00, 0xf0, 0x11, 0x00


	//----- nvinfo : EIATTR_SPARSE_MMA_MASK
	.align		4
.L_1171:
        /*00a8*/ 	.byte	0x03, 0x50
        /*00aa*/ 	.short	0x0000


	//----- nvinfo : EIATTR_MAXREG_COUNT
	.align		4
        /*00ac*/ 	.byte	0x03, 0x1b
        /*00ae*/ 	.short	0x00ff


	//----- nvinfo : EIATTR_MERCURY_ISA_VERSION
	.align		4
        /*00b0*/ 	.byte	0x03, 0x5f
        /*00b2*/ 	.short	0x0101


	//----- nvinfo : EIATTR_VRC_CTA_INIT_COUNT
	.align		4
        /*00b4*/ 	.byte	0x02, 0x4a
	.zero		1
	.zero		1


	//----- nvinfo : EIATTR_EXIT_INSTR_OFFSETS
	.align		4
        /*00b8*/ 	.byte	0x04, 0x1c
        /*00ba*/ 	.short	(.L_1173 - .L_1172)


	//   ....[0]....
.L_1172:
        /*00bc*/ 	.word	0x00000030


	//   ....[1]....
        /*00c0*/ 	.word	0x00000570


	//----- nvinfo : EIATTR_CRS_STACK_SIZE
	.align		4
.L_1173:
        /*00c4*/ 	.byte	0x04, 0x1e
        /*00c6*/ 	.short	(.L_1175 - .L_1174)
.L_1174:
        /*00c8*/ 	.word	0x00000000


	//----- nvinfo : EIATTR_CBANK_PARAM_SIZE
	.align		4
.L_1175:
        /*00cc*/ 	.byte	0x03, 0x19
        /*00ce*/ 	.short	0x0030


	//----- nvinfo : EIATTR_PARAM_CBANK
	.align		4
        /*00d0*/ 	.byte	0x04, 0x0a
        /*00d2*/ 	.short	(.L_1177 - .L_1176)
	.align		4
.L_1176:
        /*00d4*/ 	.word	index@(.nv.constant0.nearestneighborv2NCHWAddGradient)
        /*00d8*/ 	.short	0x0380
        /*00da*/ 	.short	0x0030


	//----- nvinfo : EIATTR_SW_WAR
	.align		4
.L_1177:
        /*00dc*/ 	.byte	0x04, 0x36
        /*00de*/ 	.short	(.L_1179 - .L_1178)
.L_1178:
        /*00e0*/ 	.word	0x00000008
.L_1179:


//--------------------- .nv.info.nearestneighborv2NCHWF16 --------------------------
	.section	.nv.info.nearestneighborv2NCHWF16,"",@"SHT_CUDA_INFO"
	.sectionflags	@""
	.align	4


	//----- nvinfo : EIATTR_CUDA_API_VERSION
	.align		4
        /*0000*/ 	.byte	0x04, 0x37
        /*0002*/ 	.short	(.L_1181 - .L_1180)
.L_1180:
        /*0004*/ 	.word	0x00000082


	//----- nvinfo : EIATTR_KPARAM_INFO
	.align		4
.L_1181:
        /*0008*/ 	.byte	0x04, 0x17
        /*000a*/ 	.short	(.L_1183 - .L_1182)
.L_1182:
        /*000c*/ 	.word	0x00000000
        /*0010*/ 	.short	0x0009
        /*0012*/ 	.short	0x0028
        /*0014*/ 	.byte	0x00, 0xf5, 0x21, 0x00


	//----- nvinfo : EIATTR_KPARAM_INFO
	.align		4
.L_1183:
        /*0018*/ 	.byte	0x04, 0x17
        /*001a*/ 	.short	(.L_1185 - .L_1184)
.L_1184:
        /*001c*/ 	.word	0x00000000
        /*0020*/ 	.short	0x0008
        /*0022*/ 	.short	0x0024
        /*0024*/ 	.byte	0x00, 0xf0, 0x11, 0x00


	//----- nvinfo : EIATTR_KPARAM_INFO
	.align		4
.L_1185:
        /*0028*/ 	.byte	0x04, 0x17
        /*002a*/ 	.short	(.L_1187 - .L_1186)
.L_1186:
        /*002c*/ 	.word	0x00000000
        /*0030*/ 	.short	0x0007
        /*0032*/ 	.short	0x0020
        /*0034*/ 	.byte	0x00, 0xf0, 0x11, 0x00


	//----- nvinfo : EIATTR_KPARAM_INFO
	.align		4
.L_1187:
        /*0038*/ 	.byte	0x04, 0x17
        /*003a*/ 	.short	(.L_1189 - .L_1188)
.L_1188:
        /*003c*/ 	.word	0x00000000
        /*0040*/ 	.short	0x0006
        /*0042*/ 	.short	0x001c
        /*0044*/ 	.byte	0x00, 0xf0, 0x11, 0x00


	//----- nvinfo : EIATTR_KPARAM_INFO
	.align		4
.L_1189:
        /*0048*/ 	.byte	0x04, 0x17
        /*004a*/ 	.short	(.L_1191 - .L_1190)
.L_1190:
        /*004c*/ 	.word	0x00000000
        /*0050*/ 	.short	0x0005
        /*0052*/ 	.short	0x0018
        /*0054*/ 	.byte	0x00, 0xf0, 0x11, 0x00


	//----- nvinfo : EIATTR_KPARAM_INFO
	.align		4
.L_1191:
        /*0058*/ 	.byte	0x04, 0x17
        /*005a*/ 	.short	(.L_1193 - .L_1192)
.L_1192:
        /*005c*/ 	.word	0x00000000
        /*0060*/ 	.short	0x0004
        /*0062*/ 	.short	0x0010
        /*0064*/ 	.byte	0x00, 0xf5, 0x21, 0x00


	//----- nvinfo : EIATTR_KPARAM_INFO
	.align		4
.L_1193:
        /*0068*/ 	.byte	0x04, 0x17
        /*006a*/ 	.short	(.L_1195 - .L_1194)
.L_1194:
        /*006c*/ 	.word	0x00000000
        /*0070*/ 	.short	0x0003
        /*0072*/ 	.short	0x000c
        /*0074*/ 	.byte	0x00, 0xf0, 0x11, 0x00


	//----- nvinfo : EIATTR_KPARAM_INFO
	.align		4
.L_1195:
        /*0078*/ 	.byte	0x04, 0x17
        /*007a*/ 	.short	(.L_1197 - .L_1196)
.L_1196:
        /*007c*/ 	.word	0x00000000
        /*0080*/ 	.short	0x0002
        /*0082*/ 	.short	0x0008
        /*0084*/ 	.byte	0x00, 0xf0, 0x11, 0x00


	//----- nvinfo : EIATTR_KPARAM_INFO
	.align		4
.L_1197:
        /*0088*/ 	.byte	0x04, 0x17
        /*008a*/ 	.short	(.L_1199 - .L_1198)
.L_1198:
        /*008c*/ 	.word	0x00000000
        /*0090*/ 	.short	0x0001
        /*0092*/ 	.short	0x0004
        /*0094*/ 	.byte	0x00, 0xf0, 0x11, 0x00


	//----- nvinfo : EIATTR_KPARAM_INFO
	.align		4
.L_1199:
        /*0098*/ 	.byte	0x04, 0x17
        /*009a*/ 	.short	(.L_1201 - .L_1200)
.L_1200:
        /*009c*/ 	.word	0x00000000
        /*00a0*/ 	.short	0x0000
        /*00a2*/ 	.short	0x0000
        /*00a4*/ 	.byte	0x00, 0xf0, 0x11, 0x00


	//----- nvinfo : EIATTR_SPARSE_MMA_MASK
	.align		4
.L_1201:
        /*00a8*/ 	.byte	0x03, 0x50
        /*00aa*/ 	.short	0x0000


	//----- nvinfo : EIATTR_MAXREG_COUNT
	.align		4
        /*00ac*/ 	.byte	0x03, 0x1b
        /*00ae*/ 	.short	0x00ff


	//----- nvinfo : EIATTR_MERCURY_ISA_VERSION
	.align		4
        /*00b0*/ 	.byte	0x03, 0x5f
        /*00b2*/ 	.short	0x0101


	//----- nvinfo : EIATTR_VRC_CTA_INIT_COUNT
	.align		4
        /*00b4*/ 	.byte	0x02, 0x4a
	.zero		1
	.zero		1


	//----- nvinfo : EIATTR_EXIT_INSTR_OFFSETS
	.align		4
        /*00b8*/ 	.byte	0x04, 0x1c
        /*00ba*/ 	.short	(.L_1203 - .L_1202)


	//   ....[0]....
.L_1202:
        /*00bc*/ 	.word	0x00000030


	//   ....[1]....
        /*00c0*/ 	.word	0x00000550


	//----- nvinfo : EIATTR_CRS_STACK_SIZE
	.align		4
.L_1203:
        /*00c4*/ 	.byte	0x04, 0x1e
        /*00c6*/ 	.short	(.L_1205 - .L_1204)
.L_1204:
        /*00c8*/ 	.word	0x00000000


	//----- nvinfo : EIATTR_CBANK_PARAM_SIZE
	.align		4
.L_1205:
        /*00cc*/ 	.byte	0x03, 0x19
        /*00ce*/ 	.short	0x0030


	//----- nvinfo : EIATTR_PARAM_CBANK
	.align		4
        /*00d0*/ 	.byte	0x04, 0x0a
        /*00d2*/ 	.short	(.L_1207 - .L_1206)
	.align		4
.L_1206:
        /*00d4*/ 	.word	index@(.nv.constant0.nearestneighborv2NCHWF16)
        /*00d8*/ 	.short	0x0380
        /*00da*/ 	.short	0x0030


	//----- nvinfo : EIATTR_SW_WAR
	.align		4
.L_1207:
        /*00dc*/ 	.byte	0x04, 0x36
        /*00de*/ 	.short	(.L_1209 - .L_1208)
.L_1208:
        /*00e0*/ 	.word	0x00000008
.L_1209:


//--------------------- .nv.info.nearestneighborv2NCHW --------------------------
	.section	.nv.info.nearestneighborv2NCHW,"",@"SHT_CUDA_INFO"
	.sectionflags	@""
	.align	4


	//----- nvinfo : EIATTR_CUDA_API_VERSION
	.align		4
        /*0000*/ 	.byte	0x04, 0x37
        /*0002*/ 	.short	(.L_1211 - .L_1210)
.L_1210:
        /*0004*/ 	.word	0x00000082


	//----- nvinfo : EIATTR_KPARAM_INFO
	.align		4
.L_1211:
        /*0008*/ 	.byte	0x04, 0x17
        /*000a*/ 	.short	(.L_1213 - .L_1212)
.L_1212:
        /*000c*/ 	.word	0x00000000
        /*0010*/ 	.short	0x0009
        /*0012*/ 	.short	0x0028
        /*0014*/ 	.byte	0x00, 0xf5, 0x21, 0x00


	//----- nvinfo : EIATTR_KPARAM_INFO
	.align		4
.L_1213:
        /*0018*/ 	.byte	0x04, 0x17
        /*001a*/ 	.short	(.L_1215 - .L_1214)
.L_1214:
        /*001c*/ 	.word	0x00000000
        /*0020*/ 	.short	0x0008
        /*0022*/ 	.short	0x0024
        /*0024*/ 	.byte	0x00, 0xf0, 0x11, 0x00


	//----- nvinfo : EIATTR_KPARAM_INFO
	.align		4
.L_1215:
        /*0028*/ 	.byte	0x04, 0x17
        /*002a*/ 	.short	(.L_1217 - .L_1216)
.L_1216:
        /*002c*/ 	.word	0x00000000
        /*0030*/ 	.short	0x0007
        /*0032*/ 	.short	0x0020
        /*0034*/ 	.byte	0x00, 0xf0, 0x11, 0x00


	//----- nvinfo : EIATTR_KPARAM_INFO
	.align		4
.L_1217:
        /*0038*/ 	.byte	0x04, 0x17
        /*003a*/ 	.short	(.L_1219 - .L_1218)
.L_1218:
        /*003c*/ 	.word	0x00000000
        /*0040*/ 	.short	0x0006
        /*0042*/ 	.short	0x001c
        /*0044*/ 	.byte	0x00, 0xf0, 0x11, 0x00


	//----- nvinfo : EIATTR_KPARAM_INFO
	.align		4
.L_1219:
        /*0048*/ 	.byte	0x04, 0x17
        /*004a*/ 	.short	(.L_1221 - .L_1220)
.L_1220:
        /*004c*/ 	.word	0x00000000
        /*0050*/ 	.short	0x0005
        /*0052*/ 	.short	0x0018
        /*0054*/ 	.byte	0x00, 0xf0, 0x11, 0x00


	//----- nvinfo : EIATTR_KPARAM_INFO
	.align		4
.L_1221:
        /*0058*/ 	.byte	0x04, 0x17
        /*005a*/ 	.short	(.L_1223 - .L_1222)
.L_1222:
        /*005c*/ 	.word	0x00000000
        /*0060*/ 	.short	0x0004
        /*0062*/ 	.short	0x0010
        /*0064*/ 	.byte	0x00, 0xf5, 0x21, 0x00


	//----- nvinfo : EIATTR_KPARAM_INFO
	.align		4
.L_1223:
        /*0068*/ 	.byte	0x04, 0x17
        /*006a*/ 	.short	(.L_1225 - .L_1224)
.L_1224:
        /*006c*/ 	.word	0x00000000
        /*0070*/ 	.short	0x0003
        /*0072*/ 	.short	0x000c
        /*0074*/ 	.byte	0x00, 0xf0, 0x11, 0x00


	//----- nvinfo : EIATTR_KPARAM_INFO
	.align		4
.L_1225:
        /*0078*/ 	.byte	0x04, 0x17
        /*007a*/ 	.short	(.L_1227 - .L_1226)
.L_1226:
        /*007c*/ 	.word	0x00000000
        /*0080*/ 	.short	0x0002
        /*0082*/ 	.short	0x0008
        /*0084*/ 	.byte	0x00, 0xf0, 0x11, 0x00


	//----- nvinfo : EIATTR_KPARAM_INFO
	.align		4
.L_1227:
        /*0088*/ 	.byte	0x04, 0x17
        /*008a*/ 	.short	(.L_1229 - .L_1228)
.L_1228:
        /*008c*/ 	.word	0x00000000
        /*0090*/ 	.short	0x0001
        /*0092*/ 	.short	0x0004
        /*0094*/ 	.byte	0x00, 0xf0, 0x11, 0x00


	//----- nvinfo : EIATTR_KPARAM_INFO
	.align		4
.L_1229:
        /*0098*/ 	.byte	0x04, 0x17
        /*009a*/ 	.short	(.L_1231 - .L_1230)
.L_1230:
        /*009c*/ 	.word	0x00000000
        /*00a0*/ 	.short	0x0000
        /*00a2*/ 	.short	0x0000
        /*00a4*/ 	.byte	0x00, 0xf0, 0x11, 0x00


	//----- nvinfo : EIATTR_SPARSE_MMA_MASK
	.align		4
.L_1231:
        /*00a8*/ 	.byte	0x03, 0x50
        /*00aa*/ 	.short	0x0000


	//----- nvinfo : EIATTR_MAXREG_COUNT
	.align		4
        /*00ac*/ 	.byte	0x03, 0x1b
        /*00ae*/ 	.short	0x00ff


	//----- nvinfo : EIATTR_MERCURY_ISA_VERSION
	.align		4
        /*00b0*/ 	.byte	0x03, 0x5f
        /*00b2*/ 	.short	0x0101


	//----- nvinfo : EIATTR_VRC_CTA_INIT_COUNT
	.align		4
        /*00b4*/ 	.byte	0x02, 0x4a
	.zero		1
	.zero		1


	//----- nvinfo : EIATTR_EXIT_INSTR_OFFSETS
	.align		4
        /*00b8*/ 	.byte	0x04, 0x1c
        /*00ba*/ 	.short	(.L_1233 - .L_1232)


	//   ....[0]....
.L_1232:
        /*00bc*/ 	.word	0x00000030


	//   ....[1]....
        /*00c0*/ 	.word	0x00000550


	//----- nvinfo : EIATTR_CRS_STACK_SIZE
	.align		4
.L_1233:
        /*00c4*/ 	.byte	0x04, 0x1e
        /*00c6*/ 	.short	(.L_1235 - .L_1234)
.L_1234:
        /*00c8*/ 	.word	0x00000000


	//----- nvinfo : EIATTR_CBANK_PARAM_SIZE
	.align		4
.L_1235:
        /*00cc*/ 	.byte	0x03, 0x19
        /*00ce*/ 	.short	0x0030


	//----- nvinfo : EIATTR_PARAM_CBANK
	.align		4
        /*00d0*/ 	.byte	0x04, 0x0a
        /*00d2*/ 	.short	(.L_1237 - .L_1236)
	.align		4
.L_1236:
        /*00d4*/ 	.word	index@(.nv.constant0.nearestneighborv2NCHW)
        /*00d8*/ 	.short	0x0380
        /*00da*/ 	.short	0x0030


	//----- nvinfo : EIATTR_SW_WAR
	.align		4
.L_1237:
        /*00dc*/ 	.byte	0x04, 0x36
        /*00de*/ 	.short	(.L_1239 - .L_1238)
.L_1238:
        /*00e0*/ 	.word	0x00000008
.L_1239:


//--------------------- .nv.info.nearestneighborNHWCF16 --------------------------
	.section	.nv.info.nearestneighborNHWCF16,"",@"SHT_CUDA_INFO"
	.sectionflags	@""
	.align	4


	//----- nvinfo : EIATTR_CUDA_API_VERSION
	.align		4
        /*0000*/ 	.byte	0x04, 0x37
        /*0002*/ 	.short	(.L_1241 - .L_1240)
.L_1240:
        /*0004*/ 	.word	0x00000082


	//----- nvinfo : EIATTR_KPARAM_INFO
	.align		4
.L_1241:
        /*0008*/ 	.byte	0x04, 0x17
        /*000a*/ 	.short	(.L_1243 - .L_1242)
.L_1242:
        /*000c*/ 	.word	0x00000000
        /*0010*/ 	.short	0x000a
        /*0012*/ 	.short	0x0030
        /*0014*/ 	.byte	0x00, 0xf5, 0x21, 0x00


	//----- nvinfo : EIATTR_KPARAM_INFO
	.align		4
.L_1243:
        /*0018*/ 	.byte	0x04, 0x17
        /*001a*/ 	.short	(.L_1245 - .L_1244)
.L_1244:
        /*001c*/ 	.word	0x00000000
        /*0020*/ 	.short	0x0009
        /*0022*/ 	.short	0x0028
        /*0024*/ 	.byte	0x00, 0xf0, 0x11, 0x00


	//----- nvinfo : EIATTR_KPARAM_INFO
	.align		4
.L_1245:
        /*0028*/ 	.byte	0x04, 0x17
        /*002a*/ 	.short	(.L_1247 - .L_1246)
.L_1246:
        /*002c*/ 	.word	0x00000000
        /*0030*/ 	.short	0x0008
        /*0032*/ 	.short	0x0024
        /*0034*/ 	.byte	0x00, 0xf0, 0x11, 0x00


	//----- nvinfo : EIATTR_KPARAM_INFO
	.align		4
.L_1247:
        /*0038*/ 	.byte	0x04, 0x17
        /*003a*/ 	.short	(.L_1249 - .L_1248)
.L_1248:
        /*003c*/ 	.word	0x00000000
        /*0040*/ 	.short	0x0007
        /*0042*/ 	.short	0x0020
        /*0044*/ 	.byte	0x00, 0xf0, 0x11, 0x00


	//----- nvinfo : EIATTR_KPARAM_INFO
	.align		4
.L_1249:
        /*0048*/ 	.byte	0x04, 0x17
        /*004a*/ 	.short	(.L_1251 - .L_1250)
.L_1250:
        /*004c*/ 	.word	0x00000000
        /*0050*/ 	.short	0x0006
        /*0052*/ 	.short	0x001c
        /*0054*/ 	.byte	0x00, 0xf0, 0x11, 0x00


	//----- nvinfo : EIATTR_KPARAM_INFO
	.align		4
.L_1251:
        /*0058*/ 	.byte	0x04, 0x17
        /*005a*/ 	.short	(.L_1253 - .L_1252)
.L_1252:
        /*005c*/ 	.word	0x00000000
        /*0060*/ 	.short	0x0005
        /*0062*/ 	.short	0x0018
        /*0064*/ 	.byte	0x00, 0xf0, 0x11, 0x00


	//----- nvinfo : EIATTR_KPARAM_INFO
	.align		4
.L_1253:
        /*0068*/ 	.byte	0x04, 0x17
        /*006a*/ 	.short	(.L_1255 - .L_1254)
.L_1254:
        /*006c*/ 	.word	0x00000000
        /*0070*/ 	.short	0x0004
        /*0072*/ 	.short	0x0014
        /*0074*/ 	.byte	0x00, 0xf0, 0x11, 0x00


	//----- nvinfo : EIATTR_KPARAM_INFO
	.align		4
.L_1255:
        /*0078*/ 	.byte	0x04, 0x17
        /*007a*/ 	.short	(.L_1257 - .L_1256)
.L_1256:
        /*007c*/ 	.word	0x00000000
        /*0080*/ 	.short	0x0003
        /*0082*/ 	.short	0x0010
        /*0084*/ 	.byte	0x00, 0xf0, 0x11, 0x00


	//----- nvinfo : EIATTR_KPARAM_INFO
	.align		4
.L_1257:
        /*0088*/ 	.byte	0x04, 0x17
        /*008a*/ 	.short	(.L_1259 - .L_1258)
.L_1258:
        /*008c*/ 	.word	0x00000000
        /*0090*/ 	.short	0x0002
        /*0092*/ 	.short	0x0008
        /*0094*/ 	.byte	0x00, 0xf5, 0x21, 0x00


	//----- nvinfo : EIATTR_KPARAM_INFO
	.align		4
.L_1259:
        /*0098*/ 	.byte	0x04, 0x17
        /*009a*/ 	.short	(.L_1261 - .L_1260)
.L_1260:
        /*009c*/ 	.word	0x00000000
        /*00a0*/ 	.short	0x0001
        /*00a2*/ 	.short	0x0004
        /*00a4*/ 	.byte	0x00, 0xf0, 0x11, 0x00


	//----- nvinfo : EIATTR_KPARAM_INFO
	.align		4
.L_1261:
        /*00a8*/ 	.byte	0x04, 0x17
        /*00aa*/ 	.short	(.L_1263 - .L_1262)
.L_1262:
        /*00ac*/ 	.word	0x00000000
        /*00b0*/ 	.short	0x0000
        /*00b2*/ 	.short	0x0000
        /*00b4*/ 	.byte	0x00, 0xf0, 0x11, 0x00


	//----- nvinfo : EIATTR_SPARSE_MMA_MASK
	.align		4
.L_1263:
        /*00b8*/ 	.byte	0x03, 0x50
        /*00ba*/ 	.short	0x0000


	//----- nvinfo : EIATTR_MAXREG_COUNT
	.align		4
        /*00bc*/ 	.byte	0x03, 0x1b
        /*00be*/ 	.short	0x00ff


	//----- nvinfo : EIATTR_MERCURY_ISA_VERSION
	.align		4
        /*00c0*/ 	.byte	0x03, 0x5f
        /*00c2*/ 	.short	0x0101


	//----- nvinfo : EIATTR_VRC_CTA_INIT_COUNT
	.align		4
        /*00c4*/ 	.byte	0x02, 0x4a
	.zero		1
	.zero		1


	//----- nvinfo : EIATTR_EXIT_INSTR_OFFSETS
	.align		4
        /*00c8*/ 	.byte	0x04, 0x1c
        /*00ca*/ 	.short	(.L_1265 - .L_1264)


	//   ....[0]....
.L_1264:
        /*00cc*/ 	.word	0x00000070


	//   ....[1]....
        /*00d0*/ 	.word	0x000008d0


	//   ....[2]....
        /*00d4*/ 	.word	0x00001000


	//----- nvinfo : EIATTR_CRS_STACK_SIZE
	.align		4
.L_1265:
        /*00d8*/ 	.byte	0x04, 0x1e
        /*00da*/ 	.short	(.L_1267 - .L_1266)
.L_1266:
        /*00dc*/ 	.word	0x00000000


	//----- nvinfo : EIATTR_CBANK_PARAM_SIZE
	.align		4
.L_1267:
        /*00e0*/ 	.byte	0x03, 0x19
        /*00e2*/ 	.short	0x0038


	//----- nvinfo : EIATTR_PARAM_CBANK
	.align		4
        /*00e4*/ 	.byte	0x04, 0x0a
        /*00e6*/ 	.short	(.L_1269 - .L_1268)
	.align		4
.L_1268:
        /*00e8*/ 	.word	index@(.nv.constant0.nearestneighborNHWCF16)
        /*00ec*/ 	.short	0x0380
        /*00ee*/ 	.short	0x0038


	//----- nvinfo : EIATTR_SW_WAR
	.align		4
.L_1269:
        /*00f0*/ 	.byte	0x04, 0x36
        /*00f2*/ 	.short	(.L_1271 - .L_1270)
.L_1270:
        /*00f4*/ 	.word	0x00000008
.L_1271:


//--------------------- .nv.info.nearestneighborNHWC --------------------------
	.section	.nv.info.nearestneighborNHWC,"",@"SHT_CUDA_INFO"
	.sectionflags	@""
	.align	4


	//----- nvinfo : EIATTR_CUDA_API_VERSION
	.align		4
        /*0000*/ 	.byte	0x04, 0x37
        /*0002*/ 	.short	(.L_1273 - .L_1272)
.L_1272:
        /*0004*/ 	.word	0x00000082


	//----- nvinfo : EIATTR_KPARAM_INFO
	.align		4
.L_1273:
        /*0008*/ 	.byte	0x04, 0x17
        /*000a*/ 	.short	(.L_1275 - .L_1274)
.L_1274:
        /*000c*/ 	.word	0x00000000
        /*0010*/ 	.short	0x000a
        /*0012*/ 	.short	0x0030
        /*0014*/ 	.byte	0x00, 0xf5, 0x21, 0x00


	//----- nvinfo : EIATTR_KPARAM_INFO
	.align		4
.L_1275:
        /*0018*/ 	.byte	0x04, 0x17
        /*001a*/ 	.short	(.L_1277 - .L_1276)
.L_1276:
        /*001c*/ 	.word	0x00000000
        /*0020*/ 	.short	0x0009
        /*0022*/ 	.short	0x0028
        /*0024*/ 	.byte	0x00, 0xf0, 0x11, 0x00


	//----- nvinfo : EIATTR_KPARAM_INFO
	.align		4
.L_1277:
        /*0028*/ 	.byte	0x04, 0x17
        /*002a*/ 	.short	(.L_1279 - .L_1278)
.L_1278:
        /*002c*/ 	.word	0x00000000
        /*0030*/ 	.short	0x0008
        /*0032*/ 	.short	0x0024
        /*0034*/ 	.byte	0x00, 0xf0, 0x11, 0x00


	//----- nvinfo : EIATTR_KPARAM_INFO
	.align		4
.L_1279:
        /*0038*/ 	.byte	0x04, 0x17
        /*003a*/ 	.short	(.L_1281 - .L_1280)
.L_1280:
        /*003c*/ 	.word	0x00000000
        /*0040*/ 	.short	0x0007
        /*0042*/ 	.short	0x0020
        /*0044*/ 	.byte	0x00, 0xf0, 0x11, 0x00


	//----- nvinfo : EIATTR_KPARAM_INFO
	.align		4
.L_1281:
        /*0048*/ 	.byte	0x04, 0x17
        /*004a*/ 	.short	(.L_1283 - .L_1282)
.L_1282:
        /*004c*/ 	.word	0x00000000
        /*0050*/ 	.short	0x0006
        /*0052*/ 	.short	0x001c
        /*0054*/ 	.byte	0x00, 0xf0, 0x11, 0x00


	//----- nvinfo : EIATTR_KPARAM_INFO
	.align		4
.L_1283:
        /*0058*/ 	.byte	0x04, 0x17
        /*005a*/ 	.short	(.L_1285 - .L_1284)
.L_1284:
        /*005c*/ 	.word	0x00000000
        /*0060*/ 	.short	0x0005
        /*0062*/ 	.short	0x0018
        /*0064*/ 	.byte	0x00, 0xf0, 0x11, 0x00


	//----- nvinfo : EIATTR_KPARAM_INFO
	.align		4
.L_1285:
        /*0068*/ 	.byte	0x04, 0x17
        /*006a*/ 	.short	(.L_1287 - .L_1286)
.L_1286:
        /*006c*/ 	.word	0x00000000
        /*0070*/ 	.short	0x0004
        /*0072*/ 	.short	0x0014
        /*0074*/ 	.byte	0x00, 0xf0, 0x11, 0x00


	//----- nvinfo : EIATTR_KPARAM_INFO
	.align		4
.L_1287:
        /*0078*/ 	.byte	0x04, 0x17
        /*007a*/ 	.short	(.L_1289 - .L_1288)
.L_1288:
        /*007c*/ 	.word	0x00000000
        /*0080*/ 	.short	0x0003
        /*0082*/ 	.short	0x0010
        /*0084*/ 	.byte	0x00, 0xf0, 0x11, 0x00


	//----- nvinfo : EIATTR_KPARAM_INFO
	.align		4
.L_1289:
        /*0088*/ 	.byte	0x04, 0x17
        /*008a*/ 	.short	(.L_1291 - .L_1290)
.L_1290:
        /*008c*/ 	.word	0x00000000
        /*0090*/ 	.short	0x0002
        /*0092*/ 	.short	0x0008
        /*0094*/ 	.byte	0x00, 0xf5, 0x21, 0x00


	//----- nvinfo : EIATTR_KPARAM_INFO
	.align		4
.L_1291:
        /*0098*/ 	.byte	0x04, 0x17
        /*009a*/ 	.short	(.L_1293 - .L_1292)
.L_1292:
        /*009c*/ 	.word	0x00000000
        /*00a0*/ 	.short	0x0001
        /*00a2*/ 	.short	0x0004
        /*00a4*/ 	.byte	0x00, 0xf0, 0x11, 0x00


	//----- nvinfo : EIATTR_KPARAM_INFO
	.align		4
.L_1293:
        /*00a8*/ 	.byte	0x04, 0x17
        /*00aa*/ 	.short	(.L_1295 - .L_1294)
.L_1294:
        /*00ac*/ 	.word	0x00000000
        /*00b0*/ 	.short	0x0000
        /*00b2*/ 	.short	0x0000
        /*00b4*/ 	.byte	0x00, 0xf0, 0x11, 0x00


	//----- nvinfo : EIATTR_SPARSE_MMA_MASK
	.align		4
.L_1295:
        /*00b8*/ 	.byte	0x03, 0x50
        /*00ba*/ 	.short	0x0000


	//----- nvinfo : EIATTR_MAXREG_COUNT
	.align		4
        /*00bc*/ 	.byte	0x03, 0x1b
        /*00be*/ 	.short	0x00ff


	//----- nvinfo : EIATTR_MERCURY_ISA_VERSION
	.align		4
        /*00c0*/ 	.byte	0x03, 0x5f
        /*00c2*/ 	.short	0x0101


	//----- nvinfo : EIATTR_VRC_CTA_INIT_COUNT
	.align		4
        /*00c4*/ 	.byte	0x02, 0x4a
	.zero		1
	.zero		1


	//----- nvinfo : EIATTR_EXIT_INSTR_OFFSETS
	.align		4
        /*00c8*/ 	.byte	0x04, 0x1c
        /*00ca*/ 	.short	(.L_1297 - .L_1296)


	//   ....[0]....
.L_1296:
        /*00cc*/ 	.word	0x00000070


	//   ....[1]....
        /*00d0*/ 	.word	0x000008d0


	//   ....[2]....
        /*00d4*/ 	.word	0x00001000


	//----- nvinfo : EIATTR_CRS_STACK_SIZE
	.align		4
.L_1297:
        /*00d8*/ 	.byte	0x04, 0x1e
        /*00da*/ 	.short	(.L_1299 - .L_1298)
.L_1298:
        /*00dc*/ 	.word	0x00000000


	//----- nvinfo : EIATTR_CBANK_PARAM_SIZE
	.align		4
.L_1299:
        /*00e0*/ 	.byte	0x03, 0x19
        /*00e2*/ 	.short	0x0038


	//----- nvinfo : EIATTR_PARAM_CBANK
	.align		4
        /*00e4*/ 	.byte	0x04, 0x0a
        /*00e6*/ 	.short	(.L_1301 - .L_1300)
	.align		4
.L_1300:
        /*00e8*/ 	.word	index@(.nv.constant0.nearestneighborNHWC)
        /*00ec*/ 	.short	0x0380
        /*00ee*/ 	.short	0x0038


	//----- nvinfo : EIATTR_SW_WAR
	.align		4
.L_1301:
        /*00f0*/ 	.byte	0x04, 0x36
        /*00f2*/ 	.short	(.L_1303 - .L_1302)
.L_1302:
        /*00f4*/ 	.word	0x00000008
.L_1303:


//--------------------- .nv.info.ShapetoBatch4DNCHWF16 --------------------------
	.section	.nv.info.ShapetoBatch4DNCHWF16,"",@"SHT_CUDA_INFO"
	.sectionflags	@""
	.align	4


	//----- nvinfo : EIATTR_CUDA_API_VERSION
	.align		4
        /*0000*/ 	.byte	0x04, 0x37
        /*0002*/ 	.short	(.L_1305 - .L_1304)
.L_1304:
        /*0004*/ 	.word	0x00000082


	//----- nvinfo : EIATTR_KPARAM_INFO
	.align		4
.L_1305:
        /*0008*/ 	.byte	0x04, 0x17
        /*000a*/ 	.short	(.L_1307 - .L_1306)
.L_1306:
        /*000c*/ 	.word	0x00000000
        /*0010*/ 	.short	0x0010
        /*0012*/ 	.short	0x0048
        /*0014*/ 	.byte	0x00, 0xf0, 0x05, 0x00


	//----- nvinfo : EIATTR_KPARAM_INFO
	.align		4
.L_1307:
        /*0018*/ 	.byte	0x04, 0x17
        /*001a*/ 	.short	(.L_1309 - .L_1308)
.L_1308:
        /*001c*/ 	.word	0x00000000
        /*0020*/ 	.short	0x000f
        /*0022*/ 	.short	0x0044
        /*0024*/ 	.byte	0x00, 0xf0, 0x11, 0x00


	//----- nvinfo : EIATTR_KPARAM_INFO
	.align		4
.L_1309:
        /*0028*/ 	.byte	0x04, 0x17
        /*002a*/ 	.short	(.L_1311 - .L_1310)
.L_1310:
        /*002c*/ 	.word	0x00000000
        /*0030*/ 	.short	0x000e
        /*0032*/ 	.short	0x0040
        /*0034*/ 	.byte	0x00, 0xf0, 0x11, 0x00


	//----- nvinfo : EIATTR_KPARAM_INFO
	.align		4
.L_1311:
        /*0038*/ 	.byte	0x04, 0x17
        /*003a*/ 	.short	(.L_1313 - .L_1312)
.L_1312:
        /*003c*/ 	.word	0x00000000
        /*0040*/ 	.short	0x000d
        /*0042*/ 	.short	0x0038
        /*0044*/ 	.byte	0x00, 0xf5, 0x21, 0x00


	//----- nvinfo : EIATTR_KPARAM_INFO
	.align		4
.L_1313:
        /*0048*/ 	.byte	0x04, 0x17
        /*004a*/ 	.short	(.L_1315 - .L_1314)
.L_1314:
        /*004c*/ 	.word	0x00000000
        /*0050*/ 	.short	0x000c
        /*0052*/ 	.short	0x0030
        /*0054*/ 	.byte	0x00, 0xf5, 0x21, 0x00


	//----- nvinfo : EIATTR_KPARAM_INFO
	.align		4
.L_1315:
        /*0058*/ 	.byte	0x04, 0x17
        /*005a*/ 	.short	(.L_1317 - .L_1316)
.L_1316:
        /*005c*/ 	.word	0x00000000
        /*0060*/ 	.short	0x000b
        /*0062*/ 	.short	0x002c
        /*0064*/ 	.byte	0x00, 0xf0, 0x11, 0x00


	//----- nvinfo : EIATTR_KPARAM_INFO
	.align		4
.L_1317:
        /*0068*/ 	.byte	0x04, 0x17
        /*006a*/ 	.short	(.L_1319 - .L_1318)
.L_1318:
        /*006c*/ 	.word	0x00000000
        /*0070*/ 	.short	0x000a
        /*0072*/ 	.short	0x0028
        /*0074*/ 	.byte	0x00, 0xf0, 0x11, 0x00


	//----- nvinfo : EIATTR_KPARAM_INFO
	.align		4
.L_1319:
        /*0078*/ 	.byte	0x04, 0x17
        /*007a*/ 	.short	(.L_1321 - .L_1320)
.L_1320:
        /*007c*/ 	.word	0x00000000
        /*0080*/ 	.short	0x0009
        /*0082*/ 	.short	0x0024
        /*0084*/ 	.byte	0x00, 0xf0, 0x11, 0x00


	//----- nvinfo : EIATTR_KPARAM_INFO
	.align		4
.L_1321:
        /*0088*/ 	.byte	0x04, 0x17
        /*008a*/ 	.short	(.L_1323 - .L_1322)
.L_1322:
        /*008c*/ 	.word	0x00000000
        /*0090*/ 	.short	0x0008
        /*0092*/ 	.short	0x0020
        /*0094*/ 	.byte	0x00, 0xf0, 0x11, 0x00


	//----- nvinfo : EIATTR_KPARAM_INFO
	.align		4
.L_1323:
        /*0098*/ 	.byte	0x04, 0x17
        /*009a*/ 	.short	(.L_1325 - .L_1324)
.L_1324:
        /*009c*/ 	.word	0x00000000
        /*00a0*/ 	.short	0x0007
        /*00a2*/ 	.short	0x001c
        /*00a4*/ 	.byte	0x00, 0xf0, 0x11, 0x00


	//----- nvinfo : EIATTR_KPARAM_INFO
	.align		4
.L_1325:
        /*00a8*/ 	.byte	0x04, 0x17
        /*00aa*/ 	.short	(.L_1327 - .L_1326)
.L_1326:
        /*00ac*/ 	.word	0x00000000
        /*00b0*/ 	.short	0x0006
        /*00b2*/ 	.short	0x0018
        /*00b4*/ 	.byte	0x00, 0xf0, 0x11, 0x00


	//----- nvinfo : EIATTR_KPARAM_INFO
	.align		4
.L_1327:
        /*00b8*/ 	.byte	0x04, 0x17
        /*00ba*/ 	.short	(.L_1329 - .L_1328)
.L_1328:
        /*00bc*/ 	.word	0x00000000
        /*00c0*/ 	.short	0x0005
        /*00c2*/ 	.short	0x0014
        /*00c4*/ 	.byte	0x00, 0xf0, 0x11, 0x00


	//----- nvinfo : EIATTR_KPARAM_INFO
	.align		4
.L_1329:
        /*00c8*/ 	.byte	0x04, 0x17
        /*00ca*/ 	.short	(.L_1331 - .L_1330)
.L_1330:
        /*00cc*/ 	.word	0x00000000
        /*00d0*/ 	.short	0x0004
        /*00d2*/ 	.short	0x0010
        /*00d4*/ 	.byte	0x00, 0xf0, 0x11, 0x00


	//----- nvinfo : EIATTR_KPARAM_INFO
	.align		4
.L_1331:
        /*00d8*/ 	.byte	0x04, 0x17
        /*00da*/ 	.short	(.L_1333 - .L_1332)
.L_1332:
        /*00dc*/ 	.word	0x00000000
        /*00e0*/ 	.short	0x0003
        /*00e2*/ 	.short	0x000c
        /*00e4*/ 	.byte	0x00, 0xf0, 0x11, 0x00


	//----- nvinfo : EIATTR_KPARAM_INFO
	.align		4
.L_1333:
        /*00e8*/ 	.byte	0x04, 0x17
        /*00ea*/ 	.short	(.L_1335 - .L_1334)
.L_1334:
        /*00ec*/ 	.word	0x00000000
        /*00f0*/ 	.short	0x0002
        /*00f2*/ 	.short	0x0008
        /*00f4*/ 	.byte	0x00, 0xf0, 0x11, 0x00


	//----- nvinfo : EIATTR_KPARAM_INFO
	.align		4
.L_1335:
        /*00f8*/ 	.byte	0x04, 0x17
        /*00fa*/ 	.short	(.L_1337 - .L_1336)
.L_1336:
        /*00fc*/ 	.word	0x00000000
        /*0100*/ 	.short	0x0001
        /*0102*/ 	.short	0x0004
        /*0104*/ 	.byte	0x00, 0xf0, 0x11, 0x00


	//----- nvinfo : EIATTR_KPARAM_INFO
	.align		4
.L_1337:
        /*0108*/ 	.byte	0x04, 0x17
        /*010a*/ 	.short	(.L_1339 - .L_1338)
.L_1338:
        /*010c*/ 	.word	0x00000000
        /*0110*/ 	.short	0x0000
        /*0112*/ 	.short	0x0000
        /*0114*/ 	.byte	0x00, 0xf0, 0x11, 0x00


	//----- nvinfo : EIATTR_SPARSE_MMA_MASK
	.align		4
.L_1339:
        /*0118*/ 	.byte	0x03, 0x50
        /*011a*/ 	.short	0x0000


	//----- nvinfo : EIATTR_MAXREG_COUNT
	.align		4
        /*011c*/ 	.byte	0x03, 0x1b
        /*011e*/ 	.short	0x00ff


	//----- nvinfo : EIATTR_MERCURY_ISA_VERSION
	.align		4
        /*0120*/ 	.byte	0x03, 0x5f
        /*0122*/ 	.short	0x0101


	//----- nvinfo : EIATTR_VRC_CTA_INIT_COUNT
	.align		4
        /*0124*/ 	.byte	0x02, 0x4a
	.zero		1
	.zero		1


	//----- nvinfo : EIATTR_EXIT_INSTR_OFFSETS
	.align		4
        /*0128*/ 	.byte	0x04, 0x1c
        /*012a*/ 	.short	(.L_1341 - .L_1340)


	//   ....[0]....
.L_1340:
        /*012c*/ 	.word	0x00000030


	//   ....[1]....
        /*0130*/ 	.word	0x000000e0


	//   ....[2]....
        /*0134*/ 	.word	0x000007d0


	//   ....[3]....
        /*0138*/ 	.word	0x00000c60


	//----- nvinfo : EIATTR_CRS_STACK_SIZE
	.align		4
.L_1341:
        /*013c*/ 	.byte	0x04, 0x1e
        /*013e*/ 	.short	(.L_1343 - .L_1342)
.L_1342:
        /*0140*/ 	.word	0x00000000


	//----- nvinfo : EIATTR_CBANK_PARAM_SIZE
	.align		4
.L_1343:
        /*0144*/ 	.byte	0x03, 0x19
        /*0146*/ 	.short	0x0049


	//----- nvinfo : EIATTR_PARAM_CBANK
	.align		4
        /*0148*/ 	.byte	0x04, 0x0a
        /*014a*/ 	.short	(.L_1345 - .L_1344)
	.align		4
.L_1344:
        /*014c*/ 	.word	index@(.nv.constant0.ShapetoBatch4DNCHWF16)
        /*0150*/ 	.short	0x0380
        /*0152*/ 	.short	0x0049


	//----- nvinfo : EIATTR_SW_WAR
	.align		4
.L_1345:
        /*0154*/ 	.byte	0x04, 0x36
        /*0156*/ 	.short	(.L_1347 - .L_1346)
.L_1346:
        /*0158*/ 	.word	0x00000008
.L_1347:


//--------------------- .nv.info.ShapetoBatch4DNCHW --------------------------
	.section	.nv.info.ShapetoBatch4DNCHW,"",@"SHT_CUDA_INFO"
	.sectionflags	@""
	.align	4


	//----- nvinfo : EIATTR_CUDA_API_VERSION
	.align		4
        /*0000*/ 	.byte	0x04, 0x37
        /*0002*/ 	.short	(.L_1349 - .L_1348)
.L_1348:
        /*0004*/ 	.word	0x00000082


	//----- nvinfo : EIATTR_KPARAM_INFO
	.align		4
.L_1349:
        /*0008*/ 	.byte	0x04, 0x17
        /*000a*/ 	.short	(.L_1351 - .L_1350)
.L_1350:
        /*000c*/ 	.word	0x00000000
        /*0010*/ 	.short	0x0010
        /*0012*/ 	.short	0x0048
        /*0014*/ 	.byte	0x00, 0xf0, 0x05, 0x00


	//----- nvinfo : EIATTR_KPARAM_INFO
	.align		4
.L_1351:
        /*0018*/ 	.byte	0x04, 0x17
        /*001a*/ 	.short	(.L_1353 - .L_1352)
.L_1352:
        /*001c*/ 	.word	0x00000000
        /*0020*/ 	.short	0x000f
        /*0022*/ 	.short	0x0044
        /*0024*/ 	.byte	0x00, 0xf0, 0x11, 0x00


	//----- nvinfo : EIATTR_KPARAM_INFO
	.align		4
.L_1353:
        /*0028*/ 	.byte	0x04, 0x17
        /*002a*/ 	.short	(.L_1355 - .L_1354)
.L_1354:
        /*002c*/ 	.word	0x00000000
        /*0030*/ 	.short	0x000e
        /*0032*/ 	.short	0x0040
        /*0034*/ 	.byte	0x00, 0xf0, 0x11, 0x00


	//----- nvinfo : EIATTR_KPARAM_INFO
	.align		4
.L_1355:
        /*0038*/ 	.byte	0x04, 0x17
        /*003a*/ 	.short	(.L_1357 - .L_1356)
.L_1356:
        /*003c*/ 	.word	0x00000000
        /*0040*/ 	.short	0x000d
        /*0042*/ 	.short	0x0038
        /*0044*/ 	.byte	0x00, 0xf5, 0x21, 0x00


	//----- nvinfo : EIATTR_KPARAM_INFO
	.align		4
.L_1357:
        /*0048*/ 	.byte	0x04, 0x17
        /*004a*/ 	.short	(.L_1359 - .L_1358)
.L_1358:
        /*004c*/ 	.word	0x00000000
        /*0050*/ 	.short	0x000c
        /*0052*/ 	.short	0x0030
        /*0054*/ 	.byte	0x00, 0xf5, 0x21, 0x00


	//----- nvinfo : EIATTR_KPARAM_INFO
	.align		4
.L_1359:
        /*0058*/ 	.byte	0x04, 0x17
        /*005a*/ 	.short	(.L_1361 - .L_1360)
.L_1360:
        /*005c*/ 	.word	0x00000000
        /*0060*/ 	.short	0x000b
        /*0062*/ 	.short	0x002c
        /*0064*/ 	.byte	0x00, 0xf0, 0x11, 0x00


	//----- nvinfo : EIATTR_KPARAM_INFO
	.align		4
.L_1361:
        /*0068*/ 	.byte	0x04, 0x17
        /*006a*/ 	.short	(.L_1363 - .L_1362)
.L_1362:
        /*006c*/ 	.word	0x00000000
        /*0070*/ 	.short	0x000a
        /*0072*/ 	.short	0x0028
        /*0074*/ 	.byte	0x00, 0xf0, 0x11, 0x00


	//----- nvinfo : EIATTR_KPARAM_INFO
	.align		4
.L_1363:
        /*0078*/ 	.byte	0x04, 0x17
        /*007a*/ 	.short	(.L_1365 - .L_1364)
.L_1364:
        /*007c*/ 	.word	0x00000000
        /*0080*/ 	.short	0x0009
        /*0082*/ 	.short	0x0024
        /*0084*/ 	.byte	0x00, 0xf0, 0x11, 0x00


	//----- nvinfo : EIATTR_KPARAM_INFO
	.align		4
.L_1365:
        /*0088*/ 	.byte	0x04, 0x17
        /*008a*/ 	.short	(.L_1367 - .L_1366)
.L_1366:
        /*008c*/ 	.word	0x00000000
        /*0090*/ 	.short	0x0008
        /*0092*/ 	.short	0x0020
        /*0094*/ 	.byte	0x00, 0xf0, 0x11, 0x00


	//----- nvinfo : EIATTR_KPARAM_INFO
	.align		4
.L_1367:
        /*0098*/ 	.byte	0x04, 0x17
        /*009a*/ 	.short	(.L_1369 - .L_1368)
.L_1368:
        /*009c*/ 	.word	0x00000000
        /*00a0*/ 	.short	0x0007
        /*00a2*/ 	.short	0x001c
        /*00a4*/ 	.byte	0x00, 0xf0, 0x11, 0x00


	//----- nvinfo : EIATTR_KPARAM_INFO
	.align		4
.L_1369:
        /*00a8*/ 	.byte	0x04, 0x17
        /*00aa*/ 	.short	(.L_1371 - .L_1370)
.L_1370:
        /*00ac*/ 	.word	0x00000000
        /*00b0*/ 	.short	0x0006
        /*00b2*/ 	.short	0x0018
        /*00b4*/ 	.byte	0x00, 0xf0, 0x11, 0x00


	//----- nvinfo : EIATTR_KPARAM_INFO
	.align		4
.L_1371:
        /*00b8*/ 	.byte	0x04, 0x17
        /*00ba*/ 	.short	(.L_1373 - .L_1372)
.L_1372:
        /*00bc*/ 	.word	0x00000000
        /*00c0*/ 	.short	0x0005
        /*00c2*/ 	.short	0x0014
        /*00c4*/ 	.byte	0x00, 0xf0, 0x11, 0x00


	//----- nvinfo : EIATTR_KPARAM_INFO
	.align		4
.L_1373:
        /*00c8*/ 	.byte	0x04, 0x17
        /*00ca*/ 	.short	(.L_1375 - .L_1374)
.L_1374:
        /*00cc*/ 	.word	0x00000000
        /*00d0*/ 	.short	0x0004
        /*00d2*/ 	.short	0x0010
        /*00d4*/ 	.byte	0x00, 0xf0, 0x11, 0x00


	//----- nvinfo : EIATTR_KPARAM_INFO
	.align		4
.L_1375:
        /*00d8*/ 	.byte	0x04, 0x17
        /*00da*/ 	.short	(.L_1377 - .L_1376)
.L_1376:
        /*00dc*/ 	.word	0x00000000
        /*00e0*/ 	.short	0x0003
        /*00e2*/ 	.short	0x000c
        /*00e4*/ 	.byte	0x00, 0xf0, 0x11, 0x00


	//----- nvinfo : EIATTR_KPARAM_INFO
	.align		4
.L_1377:
        /*00e8*/ 	.byte	0x04, 0x17
        /*00ea*/ 	.short	(.L_1379 - .L_1378)
.L_1378:
        /*00ec*/ 	.word	0x00000000
        /*00f0*/ 	.short	0x0002
        /*00f2*/ 	.short	0x0008
        /*00f4*/ 	.byte	0x00, 0xf0, 0x11, 0x00


	//----- nvinfo : EIATTR_KPARAM_INFO
	.align		4
.L_1379:
        /*00f8*/ 	.byte	0x04, 0x17
        /*00fa*/ 	.short	(.L_1381 - .L_1380)
.L_1380:
        /*00fc*/ 	.word	0x00000000
        /*0100*/ 	.short	0x0001
        /*0102*/ 	.short	0x0004
        /*0104*/ 	.byte	0x00, 0xf0, 0x11, 0x00


	//----- nvinfo : EIATTR_KPARAM_INFO
	.align		4
.L_1381:
        /*0108*/ 	.byte	0x04, 0x17
        /*010a*/ 	.short	(.L_1383 - .L_1382)
.L_1382:
        /*010c*/ 	.word	0x00000000
        /*0110*/ 	.short	0x0000
        /*0112*/ 	.short	0x0000
        /*0114*/ 	.byte	0x00, 0xf0, 0x11, 0x00


	//----- nvinfo : EIATTR_SPARSE_MMA_MASK
	.align		4
.L_1383:
        /*0118*/ 	.byte	0x03, 0x50
        /*011a*/ 	.short	0x0000


	//----- nvinfo : EIATTR_MAXREG_COUNT
	.align		4
        /*011c*/ 	.byte	0x03, 0x1b
        /*011e*/ 	.short	0x00ff


	//----- nvinfo : EIATTR_MERCURY_ISA_VERSION
	.align		4
        /*0120*/ 	.byte	0x03, 0x5f
        /*0122*/ 	.short	0x0101


	//----- nvinfo : EIATTR_VRC_CTA_INIT_COUNT
	.align		4
        /*0124*/ 	.byte	0x02, 0x4a
	.zero		1
	.zero		1


	//----- nvinfo : EIATTR_EXIT_INSTR_OFFSETS
	.align		4
        /*0128*/ 	.byte	0x04, 0x1c
        /*012a*/ 	.short	(.L_1385 - .L_1384)


	//   ....[0]....
.L_1384:
        /*012c*/ 	.word	0x00000030


	//   ....[1]....
        /*0130*/ 	.word	0x000000e0


	//   ....[2]....
        /*0134*/ 	.word	0x000007d0


	//   ....[3]....
        /*0138*/ 	.word	0x00000c60


	//----- nvinfo : EIATTR_CRS_STACK_SIZE
	.align		4
.L_1385:
        /*013c*/ 	.byte	0x04, 0x1e
        /*013e*/ 	.short	(.L_1387 - .L_1386)
.L_1386:
        /*0140*/ 	.word	0x00000000


	//----- nvinfo : EIATTR_CBANK_PARAM_SIZE
	.align		4
.L_1387:
        /*0144*/ 	.byte	0x03, 0x19
        /*0146*/ 	.short	0x0049


	//----- nvinfo : EIATTR_PARAM_CBANK
	.align		4
        /*0148*/ 	.byte	0x04, 0x0a
        /*014a*/ 	.short	(.L_1389 - .L_1388)
	.align		4
.L_1388:
        /*014c*/ 	.word	index@(.nv.constant0.ShapetoBatch4DNCHW)
        /*0150*/ 	.short	0x0380
        /*0152*/ 	.short	0x0049


	//----- nvinfo : EIATTR_SW_WAR
	.align		4
.L_1389:
        /*0154*/ 	.byte	0x04, 0x36
        /*0156*/ 	.short	(.L_1391 - .L_1390)
.L_1390:
        /*0158*/ 	.word	0x00000008
.L_1391:


//--------------------- .nv.info.ShapetoBatch4DNHWCF16 --------------------------
	.section	.nv.info.ShapetoBatch4DNHWCF16,"",@"SHT_CUDA_INFO"
	.sectionflags	@""
	.align	4


	//----- nvinfo : EIATTR_CUDA_API_VERSION
	.align		4
        /*0000*/ 	.byte	0x04, 0x37
        /*0002*/ 	.short	(.L_1393 - .L_1392)
.L_1392:
        /*0004*/ 	.word	0x00000082


	//----- nvinfo : EIATTR_KPARAM_INFO
	.align		4
.L_1393:
        /*0008*/ 	.byte	0x04, 0x17
        /*000a*/ 	.short	(.L_1395 - .L_1394)
.L_1394:
        /*000c*/ 	.word	0x00000000
        /*0010*/ 	.short	0x0010
        /*0012*/ 	.short	0x0048
        /*0014*/ 	.byte	0x00, 0xf0, 0x05, 0x00


	//----- nvinfo : EIATTR_KPARAM_INFO
	.align		4
.L_1395:
        /*0018*/ 	.byte	0x04, 0x17
        /*001a*/ 	.short	(.L_1397 - .L_1396)
.L_1396:
        /*001c*/ 	.word	0x00000000
        /*0020*/ 	.short	0x000f
        /*0022*/ 	.short	0x0044
        /*0024*/ 	.byte	0x00, 0xf0, 0x11, 0x00


	//----- nvinfo : EIATTR_KPARAM_INFO
	.align		4
.L_1397:
        /*0028*/ 	.byte	0x04, 0x17
        /*002a*/ 	.short	(.L_1399 - .L_1398)
.L_1398:
        /*002c*/ 	.word	0x00000000
        /*0030*/ 	.short	0x000e
        /*0032*/ 	.short	0x0040
        /*0034*/ 	.byte	0x00, 0xf0, 0x11, 0x00


	//----- nvinfo : EIATTR_KPARAM_INFO
	.align		4
.L_1399:
        /*0038*/ 	.byte	0x04, 0x17
        /*003a*/ 	.short	(.L_1401 - .L_1400)
.L_1400:
        /*003c*/ 	.word	0x00000000
        /*0040*/ 	.short	0x000d
        /*0042*/ 	.short	0x0038
        /*0044*/ 	.byte	0x00, 0xf5, 0x21, 0x00


	//----- nvinfo : EIATTR_KPARAM_INFO
	.align		4
.L_1401:
        /*0048*/ 	.byte	0x04, 0x17
        /*004a*/ 	.short	(.L_1403 - .L_1402)
.L_1402:
        /*004c*/ 	.word	0x00000000
        /*0050*/ 	.short	0x000c
        /*0052*/ 	.short	0x0030
        /*0054*/ 	.byte	0x00, 0xf5, 0x21, 0x00


	//----- nvinfo : EIATTR_KPARAM_INFO
	.align		4
.L_1403:
        /*0058*/ 	.byte	0x04, 0x17
        /*005a*/ 	.short	(.L_1405 - .L_1404)
.L_1404:
        /*005c*/ 	.word	0x00000000
        /*0060*/ 	.short	0x000b
        /*0062*/ 	.short	0x002c
        /*0064*/ 	.byte	0x00, 0xf0, 0x11, 0x00


	//----- nvinfo : EIATTR_KPARAM_INFO
	.align		4
.L_1405:
        /*0068*/ 	.byte	0x04, 0x17
        /*006a*/ 	.short	(.L_1407 - .L_1406)
.L_1406:
        /*006c*/ 	.word	0x00000000
        /*0070*/ 	.short	0x000a
        /*0072*/ 	.short	0x0028
        /*0074*/ 	.byte	0x00, 0xf0, 0x11, 0x00


	//----- nvinfo : EIATTR_KPARAM_INFO
	.align		4
.L_1407:
        /*0078*/ 	.byte	0x04, 0x17
        /*007a*/ 	.short	(.L_1409 - .L_1408)
.L_1408:
        /*007c*/ 	.word	0x00000000
        /*0080*/ 	.short	0x0009
        /*0082*/ 	.short	0x0024
        /*0084*/ 	.byte	0x00, 0xf0, 0x11, 0x00


	//----- nvinfo : EIATTR_KPARAM_INFO
	.align		4
.L_1409:
        /*0088*/ 	.byte	0x04, 0x17
        /*008a*/ 	.short	(.L_1411 - .L_1410)
.L_1410:
        /*008c*/ 	.word	0x00000000
        /*0090*/ 	.short	0x0008
        /*0092*/ 	.short	0x0020
        /*0094*/ 	.byte	0x00, 0xf0, 0x11, 0x00


	//----- nvinfo : EIATTR_KPARAM_INFO
	.align		4
.L_1411:
        /*0098*/ 	.byte	0x04, 0x17
        /*009a*/ 	.short	(.L_1413 - .L_1412)
.L_1412:
        /*009c*/ 	.word	0x00000000
        /*00a0*/ 	.short	0x0007
        /*00a2*/ 	.short	0x001c
        /*00a4*/ 	.byte	0x00, 0xf0, 0x11, 0x00


	//----- nvinfo : EIATTR_KPARAM_INFO
	.align		4
.L_1413:
        /*00a8*/ 	.byte	0x04, 0x17
        /*00aa*/ 	.short	(.L_1415 - .L_1414)
.L_1414:
        /*00ac*/ 	.word	0x00000000
        /*00b0*/ 	.short	0x0006
        /*00b2*/ 	.short	0x0018
        /*00b4*/ 	.byte	0x00, 0xf0, 0x11, 0x00


	//----- nvinfo : EIATTR_KPARAM_INFO
	.align		4
.L_1415:
        /*00b8*/ 	.byte	0x04, 0x17
        /*00ba*/ 	.short	(.L_1417 - .L_1416)
.L_1416:
        /*00bc*/ 	.word	0x00000000
        /*00c0*/ 	.short	0x0005
        /*00c2*/ 	.short	0x0014
        /*00c4*/ 	.byte	0x00, 0xf0, 0x11, 0x00


	//----- nvinfo : EIATTR_KPARAM_INFO
	.align		4
.L_1417:
        /*00c8*/ 	.byte	0x04, 0x17
        /*00ca*/ 	.short	(.L_1419 - .L_1418)
.L_1418:
        /*00cc*/ 	.word	0x00000000
        /*00d0*/ 	.short	0x0004
        /*00d2*/ 	.short	0x0010
        /*00d4*/ 	.byte	0x00, 0xf0, 0x11, 0x00


	//----- nvinfo : EIATTR_KPARAM_INFO
	.align		4
.L_1419:
        /*00d8*/ 	.byte	0x04, 0x17
        /*00da*/ 	.short	(.L_1421 - .L_1420)
.L_1420:
        /*00dc*/ 	.word	0x00000000
        /*00e0*/ 	.short	0x0003
        /*00e2*/ 	.short	0x000c
        /*00e4*/ 	.byte	0x00, 0xf0, 0x11, 0x00


	//----- nvinfo : EIATTR_KPARAM_INFO
	.align		4
.L_1421:
        /*00e8*/ 	.byte	0x04, 0x17
        /*00ea*/ 	.short	(.L_1423 - .L_1422)
.L_1422:
        /*00ec*/ 	.word	0x00000000
        /*00f0*/ 	.short	0x0002
        /*00f2*/ 	.short	0x0008
        /*00f4*/ 	.byte	0x00, 0xf0, 0x11, 0x00


	//----- nvinfo : EIATTR_KPARAM_INFO
	.align		4
.L_1423:
        /*00f8*/ 	.byte	0x04, 0x17
        /*00fa*/ 	.short	(.L_1425 - .L_1424)
.L_1424:
        /*00fc*/ 	.word	0x00000000
        /*0100*/ 	.short	0x0001
        /*0102*/ 	.short	0x0004
        /*0104*/ 	.byte	0x00, 0xf0, 0x11, 0x00


	//----- nvinfo : EIATTR_KPARAM_INFO
	.align		4
.L_1425:
        /*0108*/ 	.byte	0x04, 0x17
        /*010a*/ 	.short	(.L_1427 - .L_1426)
.L_1426:
        /*010c*/ 	.word	0x00000000
        /*0110*/ 	.short	0x0000
        /*0112*/ 	.short	0x0000
        /*0114*/ 	.byte	0x00, 0xf0, 0x11, 0x00


	//----- nvinfo : EIATTR_SPARSE_MMA_MASK
	.align		4
.L_1427:
        /*0118*/ 	.byte	0x03, 0x50
        /*011a*/ 	.short	0x0000


	//----- nvinfo : EIATTR_MAXREG_COUNT
	.align		4
        /*011c*/ 	.byte	0x03, 0x1b
        /*011e*/ 	.short	0x00ff


	//----- nvinfo : EIATTR_MERCURY_ISA_VERSION
	.align		4
        /*0120*/ 	.byte	0x03, 0x5f
        /*0122*/ 	.short	0x0101


	//----- nvinfo : EIATTR_VRC_CTA_INIT_COUNT
	.align		4
        /*0124*/ 	.byte	0x02, 0x4a
	.zero		1
	.zero		1


	//----- nvinfo : EIATTR_EXIT_INSTR_OFFSETS
	.align		4
        /*0128*/ 	.byte	0x04, 0x1c
        /*012a*/ 	.short	(.L_1429 - .L_1428)


	//   ....[0]....
.L_1428:
        /*012c*/ 	.word	0x00000030


	//   ....[1]....
        /*0130*/ 	.word	0x000000e0


	//   ....[2]....
        /*0134*/ 	.word	0x000007d0


	//   ....[3]....
        /*0138*/ 	.word	0x00000c60


	//----- nvinfo : EIATTR_CRS_STACK_SIZE
	.align		4
.L_1429:
        /*013c*/ 	.byte	0x04, 0x1e
        /*013e*/ 	.short	(.L_1431 - .L_1430)
.L_1430:
        /*0140*/ 	.word	0x00000000


	//----- nvinfo : EIATTR_CBANK_PARAM_SIZE
	.align		4
.L_1431:
        /*0144*/ 	.byte	0x03, 0x19
        /*0146*/ 	.short	0x0049


	//----- nvinfo : EIATTR_PARAM_CBANK
	.align		4
        /*0148*/ 	.byte	0x04, 0x0a
        /*014a*/ 	.short	(.L_1433 - .L_1432)
	.align		4
.L_1432:
        /*014c*/ 	.word	index@(.nv.constant0.ShapetoBatch4DNHWCF16)
        /*0150*/ 	.short	0x0380
        /*0152*/ 	.short	0x0049


	//----- nvinfo : EIATTR_SW_WAR
	.align		4
.L_1433:
        /*0154*/ 	.byte	0x04, 0x36
        /*0156*/ 	.short	(.L_1435 - .L_1434)
.L_1434:
        /*0158*/ 	.word	0x00000008
.L_1435:


//--------------------- .nv.info.ShapetoBatch4DNHWC --------------------------
	.section	.nv.info.ShapetoBatch4DNHWC,"",@"SHT_CUDA_INFO"
	.sectionflags	@""
	.align	4


	//----- nvinfo : EIATTR_CUDA_API_VERSION
	.align		4
        /*0000*/ 	.byte	0x04, 0x37
        /*0002*/ 	.short	(.L_1437 - .L_1436)
.L_1436:
        /*0004*/ 	.word	0x00000082


	//----- nvinfo : EIATTR_KPARAM_INFO
	.align		4
.L_1437:
        /*0008*/ 	.byte	0x04, 0x17
        /*000a*/ 	.short	(.L_1439 - .L_1438)
.L_1438:
        /*000c*/ 	.word	0x00000000
        /*0010*/ 	.short	0x0010
        /*0012*/ 	.short	0x0048
        /*0014*/ 	.byte	0x00, 0xf0, 0x05, 0x00


	//----- nvinfo : EIATTR_KPARAM_INFO
	.align		4
.L_1439:
        /*0018*/ 	.byte	0x04, 0x17
        /*001a*/ 	.short	(.L_1441 - .L_1440)
.L_1440:
        /*001c*/ 	.word	0x00000000
        /*0020*/ 	.short	0x000f
        /*0022*/ 	.short	0x0044
        /*0024*/ 	.byte	0x00, 0xf0, 0x11, 0x00


	//----- nvinfo : EIATTR_KPARAM_INFO
	.align		4
.L_1441:
        /*0028*/ 	.byte	0x04, 0x17
        /*002a*/ 	.short	(.L_1443 - .L_1442)
.L_1442:
        /*002c*/ 	.word	0x00000000
        /*0030*/ 	.short	0x000e
        /*0032*/ 	.short	0x0040
        /*0034*/ 	.byte	0x00, 0xf0, 0x11, 0x00


	//----- nvinfo : EIATTR_KPARAM_INFO
	.align		4
.L_1443:
        /*0038*/ 	.byte	0x04, 0x17
        /*003a*/ 	.short	(.L_1445 - .L_1444)
.L_1444:
        /*003c*/ 	.word	0x00000000
        /*0040*/ 	.short	0x000d
        /*0042*/ 	.short	0x0038
        /*0044*/ 	.byte	0x00, 0xf5, 0x21, 0x00


	//----- nvinfo : EIATTR_KPARAM_INFO
	.align		4
.L_1445:
        /*0048*/ 	.byte	0x04, 0x17
        /*004a*/ 	.short	(.L_1447 - .L_1446)
.L_1446:
        /*004c*/ 	.word	0x00000000
        /*0050*/ 	.short	0x000c
        /*0052*/ 	.short	0x0030
        /*0054*/ 	.byte	0x00, 0xf5, 0x21, 0x00


	//----- nvinfo : EIATTR_KPARAM_INFO
	.align		4
.L_1447:
        /*0058*/ 	.byte	0x04, 0x17
        /*005a*/ 	.short	(.L_1449 - .L_1448)
.L_1448:
        /*005c*/ 	.word	0x00000000
        /*0060*/ 	.short	0x000b
        /*0062*/ 	.short	0x002c
        /*0064*/ 	.byte	0x00, 0xf0, 0x11, 0x00


	//----- nvinfo : EIATTR_KPARAM_INFO
	.align		4
.L_1449:
        /*0068*/ 	.byte	0x04, 0x17
        /*006a*/ 	.short	(.L_1451 - .L_1450)
.L_1450:
        /*006c*/ 	.word	0x00000000
        /*0070*/ 	.short	0x000a
        /*0072*/ 	.short	0x0028
        /*0074*/ 	.byte	0x00, 0xf0, 0x11, 0x00


	//----- nvinfo : EIATTR_KPARAM_INFO
	.align		4
.L_1451:
        /*0078*/ 	.byte	0x04, 0x17
        /*007a*/ 	.short	(.L_1453 - .L_1452)
.L_1452:
        /*007c*/ 	.word	0x00000000
        /*0080*/ 	.short	0x0009
        /*0082*/ 	.short	0x0024
        /*0084*/ 	.byte	0x00, 0xf0, 0x11, 0x00


	//----- nvinfo : EIATTR_KPARAM_INFO
	.align		4
.L_1453:
        /*0088*/ 	.byte	0x04, 0x17
        /*008a*/ 	.short	(.L_1455 - .L_1454)
.L_1454:
        /*008c*/ 	.word	0x00000000
        /*0090*/ 	.short	0x0008
        /*0092*/ 	.short	0x0020
        /*0094*/ 	.byte	0x00, 0xf0, 0x11, 0x00


	//----- nvinfo : EIATTR_KPARAM_INFO
	.align		4
.L_1455:
        /*0098*/ 	.byte	0x04, 0x17
        /*009a*/ 	.short	(.L_1457 - .L_1456)
.L_1456:
        /*009c*/ 	.word	0x00000000
        /*00a0*/ 	.short	0x0007
        /*00a2*/ 	.short	0x001c
        /*00a4*/ 	.byte	0x00, 0xf0, 0x11, 0x00


	//----- nvinfo : EIATTR_KPARAM_INFO
	.align		4
.L_1457:
        /*00a8*/ 	.byte	0x04, 0x17
        /*00aa*/ 	.short	(.L_1459 - .L_1458)
.L_1458:
        /*00ac*/ 	.word	0x00000000
        /*00b0*/ 	.short	0x0006
        /*00b2*/ 	.short	0x0018
        /*00b4*/ 	.byte	0x00, 0xf0, 0x11, 0x00


	//----- nvinfo : EIATTR_KPARAM_INFO
	.align		4
.L_1459:
        /*00b8*/ 	.byte	0x04, 0x17
        /*00ba*/ 	.short	(.L_1461 - .L_1460)
.L_1460:
        /*00bc*/ 	.word	0x00000000
        /*00c0*/ 	.short	0x0005
        /*00c2*/ 	.short	0x0014
        /*00c4*/ 	.byte	0x00, 0xf0, 0x11, 0x00


	//----- nvinfo : EIATTR_KPARAM_INFO
	.align		4
.L_1461:
        /*00c8*/ 	.byte	0x04, 0x17
        /*00ca*/ 	.short	(.L_1463 - .L_1462)
.L_1462:
        /*00cc*/ 	.word	0x00000000
        /*00d0*/ 	.short	0x0004
        /*00d2*/ 	.short	0x0010
        /*00d4*/ 	.byte	0x00, 0xf0, 0x11, 0x00


	//----- nvinfo : EIATTR_KPARAM_INFO
	.align		4
.L_1463:
        /*00d8*/ 	.byte	0x04, 0x17
        /*00da*/ 	.short	(.L_1465 - .L_1464)
.L_1464:
        /*00dc*/ 	.word	0x00000000
        /*00e0*/ 	.short	0x0003
        /*00e2*/ 	.short	0x000c
        /*00e4*/ 	.byte	0x00, 0xf0, 0x11, 0x00


	//----- nvinfo : EIATTR_KPARAM_INFO
	.align		4
.L_1465:
        /*00e8*/ 	.byte	0x04, 0x17
        /*00ea*/ 	.short	(.L_1467 - .L_1466)
.L_1466:
        /*00ec*/ 	.word	0x00000000
        /*00f0*/ 	.short	0x0002
        /*00f2*/ 	.short	0x0008
        /*00f4*/ 	.byte	0x00, 0xf0, 0x11, 0x00


	//----- nvinfo : EIATTR_KPARAM_INFO
	.align		4
.L_1467:
        /*00f8*/ 	.byte	0x04, 0x17
        /*00fa*/ 	.short	(.L_1469 - .L_1468)
.L_1468:
        /*00fc*/ 	.word	0x00000000
        /*0100*/ 	.short	0x0001
        /*0102*/ 	.short	0x0004
        /*0104*/ 	.byte	0x00, 0xf0, 0x11, 0x00


	//----- nvinfo : EIATTR_KPARAM_INFO
	.align		4
.L_1469:
        /*0108*/ 	.byte	0x04, 0x17
        /*010a*/ 	.short	(.L_1471 - .L_1470)
.L_1470:
        /*010c*/ 	.word	0x00000000
        /*0110*/ 	.short	0x0000
        /*0112*/ 	.short	0x0000
        /*0114*/ 	.byte	0x00, 0xf0, 0x11, 0x00


	//----- nvinfo : EIATTR_SPARSE_MMA_MASK
	.align		4
.L_1471:
        /*0118*/ 	.byte	0x03, 0x50
        /*011a*/ 	.short	0x0000


	//----- nvinfo : EIATTR_MAXREG_COUNT
	.align		4
        /*011c*/ 	.byte	0x03, 0x1b
        /*011e*/ 	.short	0x00ff


	//----- nvinfo : EIATTR_MERCURY_ISA_VERSION
	.align		4
        /*0120*/ 	.byte	0x03, 0x5f
        /*0122*/ 	.short	0x0101


	//----- nvinfo : EIATTR_VRC_CTA_INIT_COUNT
	.align		4
        /*0124*/ 	.byte	0x02, 0x4a
	.zero		1
	.zero		1


	//----- nvinfo : EIATTR_EXIT_INSTR_OFFSETS
	.align		4
        /*0128*/ 	.byte	0x04, 0x1c
        /*012a*/ 	.short	(.L_1473 - .L_1472)


	//   ....[0]....
.L_1472:
        /*012c*/ 	.word	0x00000030


	//   ....[1]....
        /*0130*/ 	.word	0x000000e0


	//   ....[2]....
        /*0134*/ 	.word	0x000007c0


	//   ....[3]....
        /*0138*/ 	.word	0x00000c40


	//----- nvinfo : EIATTR_CRS_STACK_SIZE
	.align		4
.L_1473:
        /*013c*/ 	.byte	0x04, 0x1e
        /*013e*/ 	.short	(.L_1475 - .L_1474)
.L_1474:
        /*0140*/ 	.word	0x00000000


	//----- nvinfo : EIATTR_CBANK_PARAM_SIZE
	.align		4
.L_1475:
        /*0144*/ 	.byte	0x03, 0x19
        /*0146*/ 	.short	0x0049


	//----- nvinfo : EIATTR_PARAM_CBANK
	.align		4
        /*0148*/ 	.byte	0x04, 0x0a
        /*014a*/ 	.short	(.L_1477 - .L_1476)
	.align		4
.L_1476:
        /*014c*/ 	.word	index@(.nv.constant0.ShapetoBatch4DNHWC)
        /*0150*/ 	.short	0x0380
        /*0152*/ 	.short	0x0049


	//----- nvinfo : EIATTR_SW_WAR
	.align		4
.L_1477:
        /*0154*/ 	.byte	0x04, 0x36
        /*0156*/ 	.short	(.L_1479 - .L_1478)
.L_1478:
        /*0158*/ 	.word	0x00000008
.L_1479:


//--------------------- .nv.info.SwapUpperLowerF16 --------------------------
	.section	.nv.info.SwapUpperLowerF16,"",@"SHT_CUDA_INFO"
	.sectionflags	@""
	.align	4


	//----- nvinfo : EIATTR_CUDA_API_VERSION
	.align		4
        /*0000*/ 	.byte	0x04, 0x37
        /*0002*/ 	.short	(.L_1481 - .L_1480)
.L_1480:
        /*0004*/ 	.word	0x00000082


	//----- nvinfo : EIATTR_KPARAM_INFO
	.align		4
.L_1481:
        /*0008*/ 	.byte	0x04, 0x17
        /*000a*/ 	.short	(.L_1483 - .L_1482)
.L_1482:
        /*000c*/ 	.word	0x00000000
        /*0010*/ 	.short	0x0006
        /*0012*/ 	.short	0x0020
        /*0014*/ 	.byte	0x00, 0xf0, 0x11, 0x00


	//----- nvinfo : EIATTR_KPARAM_INFO
	.align		4
.L_1483:
        /*0018*/ 	.byte	0x04, 0x17
        /*001a*/ 	.short	(.L_1485 - .L_1484)
.L_1484:
        /*001c*/ 	.word	0x00000000
        /*0020*/ 	.short	0x0005
        /*0022*/ 	.short	0x001c
        /*0024*/ 	.byte	0x00, 0xf0, 0x11, 0x00


	//----- nvinfo : EIATTR_KPARAM_INFO
	.align		4
.L_1485:
        /*0028*/ 	.byte	0x04, 0x17
        /*002a*/ 	.short	(.L_1487 - .L_1486)
.L_1486:
        /*002c*/ 	.word	0x00000000
        /*0030*/ 	.short	0x0004
        /*0032*/ 	.short	0x0018
        /*0034*/ 	.byte	0x00, 0xf0, 0x11, 0x00


	//----- nvinfo : EIATTR_KPARAM_INFO
	.align		4
.L_1487:
        /*0038*/ 	.byte	0x04, 0x17
        /*003a*/ 	.short	(.L_1489 - .L_1488)
.L_1488:
        /*003c*/ 	.word	0x00000000
        /*0040*/ 	.short	0x0003
        /*0042*/ 	.short	0x0010
        /*0044*/ 	.byte	0x00, 0xf5, 0x21, 0x00


	//----- nvinfo : EIATTR_KPARAM_INFO
	.align		4
.L_1489:
        /*0048*/ 	.byte	0x04, 0x17
        /*004a*/ 	.short	(.L_1491 - .L_1490)
.L_1490:
        /*004c*/ 	.word	0x00000000
        /*0050*/ 	.short	0x0002
        /*0052*/ 	.short	0x0008
        /*0054*/ 	.byte	0x00, 0xf5, 0x21, 0x00


	//----- nvinfo : EIATTR_KPARAM_INFO
	.align		4
.L_1491:
        /*0058*/ 	.byte	0x04, 0x17
        /*005a*/ 	.short	(.L_1493 - .L_1492)
.L_1492:
        /*005c*/ 	.word	0x00000000
        /*0060*/ 	.short	0x0001
        /*0062*/ 	.short	0x0004
        /*0064*/ 	.byte	0x00, 0xf0, 0x11, 0x00


	//----- nvinfo : EIATTR_KPARAM_INFO
	.align		4
.L_1493:
        /*0068*/ 	.byte	0x04, 0x17
        /*006a*/ 	.short	(.L_1495 - .L_1494)
.L_1494:
        /*006c*/ 	.word	0x00000000
        /*0070*/ 	.short	0x0000
        /*0072*/ 	.short	0x0000
        /*0074*/ 	.byte	0x00, 0xf0, 0x11, 0x00


	//----- nvinfo : EIATTR_SPARSE_MMA_MASK
	.align		4
.L_1495:
        /*0078*/ 	.byte	0x03, 0x50
        /*007a*/ 	.short	0x0000


	//----- nvinfo : EIATTR_MAXREG_COUNT
	.align		4
        /*007c*/ 	.byte	0x03, 0x1b
        /*007e*/ 	.short	0x00ff


	//----- nvinfo : EIATTR_MERCURY_ISA_VERSION
	.align		4
        /*0080*/ 	.byte	0x03, 0x5f
        /*0082*/ 	.short	0x0101


	//----- nvinfo : EIATTR_VRC_CTA_INIT_COUNT
	.align		4
        /*0084*/ 	.byte	0x02, 0x4a
	.zero		1
	.zero		1


	//----- nvinfo : EIATTR_EXIT_INSTR_OFFSETS
	.align		4
        /*0088*/ 	.byte	0x04, 0x1c
        /*008a*/ 	.short	(.L_1497 - .L_1496)


	//   ....[0]....
.L_1496:
        /*008c*/ 	.word	0x000000d0


	//   ....[1]....
        /*0090*/ 	.word	0x00000350


	//   ....[2]....
        /*0094*/ 	.word	0x000003e0


	//   ....[3]....
        /*0098*/ 	.word	0x00000650


	//----- nvinfo : EIATTR_CRS_STACK_SIZE
	.align		4
.L_1497:
        /*009c*/ 	.byte	0x04, 0x1e
        /*009e*/ 	.short	(.L_1499 - .L_1498)
.L_1498:
        /*00a0*/ 	.word	0x00000000


	//----- nvinfo : EIATTR_CBANK_PARAM_SIZE
	.align		4
.L_1499:
        /*00a4*/ 	.byte	0x03, 0x19
        /*00a6*/ 	.short	0x0024


	//----- nvinfo : EIATTR_PARAM_CBANK
	.align		4
        /*00a8*/ 	.byte	0x04, 0x0a
        /*00aa*/ 	.short	(.L_1501 - .L_1500)
	.align		4
.L_1500:
        /*00ac*/ 	.word	index@(.nv.constant0.SwapUpperLowerF16)
        /*00b0*/ 	.short	0x0380
        /*00b2*/ 	.short	0x0024


	//----- nvinfo : EIATTR_SW_WAR
	.align		4
.L_1501:
        /*00b4*/ 	.byte	0x04, 0x36
        /*00b6*/ 	.short	(.L_1503 - .L_1502)
.L_1502:
        /*00b8*/ 	.word	0x00000008
.L_1503:


//--------------------- .nv.info.SwapUpperLower   --------------------------
	.section	.nv.info.SwapUpperLower,"",@"SHT_CUDA_INFO"
	.sectionflags	@""
	.align	4


	//----- nvinfo : EIATTR_CUDA_API_VERSION
	.align		4
        /*0000*/ 	.byte	0x04, 0x37
        /*0002*/ 	.short	(.L_1505 - .L_1504)
.L_1504:
        /*0004*/ 	.word	0x00000082


	//----- nvinfo : EIATTR_KPARAM_INFO
	.align		4
.L_1505:
        /*0008*/ 	.byte	0x04, 0x17
        /*000a*/ 	.short	(.L_1507 - .L_1506)
.L_1506:
        /*000c*/ 	.word	0x00000000
        /*0010*/ 	.short	0x0006
        /*0012*/ 	.short	0x0020
        /*0014*/ 	.byte	0x00, 0xf0, 0x11, 0x00


	//----- nvinfo : EIATTR_KPARAM_INFO
	.align		4
.L_1507:
        /*0018*/ 	.byte	0x04, 0x17
        /*001a*/ 	.short	(.L_1509 - .L_1508)
.L_1508:
        /*001c*/ 	.word	0x00000000
        /*0020*/ 	.short	0x0005
        /*0022*/ 	.short	0x001c
        /*0024*/ 	.byte	0x00, 0xf0, 0x11, 0x00


	//----- nvinfo : EIATTR_KPARAM_INFO
	.align		4
.L_1509:
        /*0028*/ 	.byte	0x04, 0x17
        /*002a*/ 	.short	(.L_1511 - .L_1510)
.L_1510:
        /*002c*/ 	.word	0x00000000
        /*0030*/ 	.short	0x0004
        /*0032*/ 	.short	0x0018
        /*0034*/ 	.byte	0x00, 0xf0, 0x11, 0x00


	//----- nvinfo : EIATTR_KPARAM_INFO
	.align		4
.L_1511:
        /*0038*/ 	.byte	0x04, 0x17
        /*003a*/ 	.short	(.L_1513 - .L_1512)
.L_1512:
        /*003c*/ 	.word	0x00000000
        /*0040*/ 	.short	0x0003
        /*0042*/ 	.short	0x0010
        /*0044*/ 	.byte	0x00, 0xf5, 0x21, 0x00


	//----- nvinfo : EIATTR_KPARAM_INFO
	.align		4
.L_1513:
        /*0048*/ 	.byte	0x04, 0x17
        /*004a*/ 	.short	(.L_1515 - .L_1514)
.L_1514:
        /*004c*/ 	.word	0x00000000
        /*0050*/ 	.short	0x0002
        /*0052*/ 	.short	0x0008
        /*0054*/ 	.byte	0x00, 0xf5, 0x21, 0x00


	//----- nvinfo : EIATTR_KPARAM_INFO
	.align		4
.L_1515:
        /*0058*/ 	.byte	0x04, 0x17
        /*005a*/ 	.short	(.L_1517 - .L_1516)
.L_1516:
        /*005c*/ 	.word	0x00000000
        /*0060*/ 	.short	0x0001
        /*0062*/ 	.short	0x0004
        /*0064*/ 	.byte	0x00, 0xf0, 0x11, 0x00


	//----- nvinfo : EIATTR_KPARAM_INFO
	.align		4
.L_1517:
        /*0068*/ 	.byte	0x04, 0x17
        /*006a*/ 	.short	(.L_1519 - .L_1518)
.L_1518:
        /*006c*/ 	.word	0x00000000
        /*0070*/ 	.short	0x0000
        /*0072*/ 	.short	0x0000
        /*0074*/ 	.byte	0x00, 0xf0, 0x11, 0x00


	//----- nvinfo : EIATTR_SPARSE_MMA_MASK
	.align		4
.L_1519:
        /*0078*/ 	.byte	0x03, 0x50
        /*007a*/ 	.short	0x0000


	//----- nvinfo : EIATTR_MAXREG_COUNT
	.align		4
        /*007c*/ 	.byte	0x03, 0x1b
        /*007e*/ 	.short	0x00ff


	//----- nvinfo : EIATTR_MERCURY_ISA_VERSION
	.align		4
        /*0080*/ 	.byte	0x03, 0x5f
        /*0082*/ 	.short	0x0101


	//----- nvinfo : EIATTR_VRC_CTA_INIT_COUNT
	.align		4
        /*0084*/ 	.byte	0x02, 0x4a
	.zero		1
	.zero		1


	//----- nvinfo : EIATTR_EXIT_INSTR_OFFSETS
	.align		4
        /*0088*/ 	.byte	0x04, 0x1c
        /*008a*/ 	.short	(.L_1521 - .L_1520)


	//   ....[0]....
.L_1520:
        /*008c*/ 	.word	0x000000d0


	//   ....[1]....
        /*0090*/ 	.word	0x00000330


	//   ....[2]....
        /*0094*/ 	.word	0x000003c0


	//   ....[3]....
        /*0098*/ 	.word	0x00000610


	//----- nvinfo : EIATTR_CRS_STACK_SIZE
	.align		4
.L_1521:
        /*009c*/ 	.byte	0x04, 0x1e
        /*009e*/ 	.short	(.L_1523 - .L_1522)
.L_1522:
        /*00a0*/ 	.word	0x00000000


	//----- nvinfo : EIATTR_CBANK_PARAM_SIZE
	.align		4
.L_1523:
        /*00a4*/ 	.byte	0x03, 0x19
        /*00a6*/ 	.short	0x0024


	//----- nvinfo : EIATTR_PARAM_CBANK
	.align		4
        /*00a8*/ 	.byte	0x04, 0x0a
        /*00aa*/ 	.short	(.L_1525 - .L_1524)
	.align		4
.L_1524:
        /*00ac*/ 	.word	index@(.nv.constant0.SwapUpperLower)
        /*00b0*/ 	.short	0x0380
        /*00b2*/ 	.short	0x0024


	//----- nvinfo : EIATTR_SW_WAR
	.align		4
.L_1525:
        /*00b4*/ 	.byte	0x04, 0x36
        /*00b6*/ 	.short	(.L_1527 - .L_1526)
.L_1526:
        /*00b8*/ 	.word	0x00000008
.L_1527:


//--------------------- .nv.info.SwapEveryOtherF16 --------------------------
	.section	.nv.info.SwapEveryOtherF16,"",@"SHT_CUDA_INFO"
	.sectionflags	@""
	.align	4


	//----- nvinfo : EIATTR_CUDA_API_VERSION
	.align		4
        /*0000*/ 	.byte	0x04, 0x37
        /*0002*/ 	.short	(.L_1529 - .L_1528)
.L_1528:
        /*0004*/ 	.word	0x00000082


	//----- nvinfo : EIATTR_KPARAM_INFO
	.align		4
.L_1529:
        /*0008*/ 	.byte	0x04, 0x17
        /*000a*/ 	.short	(.L_1531 - .L_1530)
.L_1530:
        /*000c*/ 	.word	0x00000000
        /*0010*/ 	.short	0x0005
        /*0012*/ 	.short	0x001c
        /*0014*/ 	.byte	0x00, 0xf0, 0x11, 0x00


	//----- nvinfo : EIATTR_KPARAM_INFO
	.align		4
.L_1531:
        /*0018*/ 	.byte	0x04, 0x17
        /*001a*/ 	.short	(.L_1533 - .L_1532)
.L_1532:
        /*001c*/ 	.word	0x00000000
        /*0020*/ 	.short	0x0004
        /*0022*/ 	.short	0x0018
        /*0024*/ 	.byte	0x00, 0xf0, 0x11, 0x00


	//----- nvinfo : EIATTR_KPARAM_INFO
	.align		4
.L_1533:
        /*0028*/ 	.byte	0x04, 0x17
        /*002a*/ 	.short	(.L_1535 - .L_1534)
.L_1534:
        /*002c*/ 	.word	0x00000000
        /*0030*/ 	.short	0x0003
        /*0032*/ 	.short	0x0010
        /*0034*/ 	.byte	0x00, 0xf5, 0x21, 0x00


	//----- nvinfo : EIATTR_KPARAM_INFO
	.align		4
.L_1535:
        /*0038*/ 	.byte	0x04, 0x17
        /*003a*/ 	.short	(.L_1537 - .L_1536)
.L_1536:
        /*003c*/ 	.word	0x00000000
        /*0040*/ 	.short	0x0002
        /*0042*/ 	.short	0x0008
        /*0044*/ 	.byte	0x00, 0xf5, 0x21, 0x00


	//----- nvinfo : EIATTR_KPARAM_INFO
	.align		4
.L_1537:
        /*0048*/ 	.byte	0x04, 0x17
        /*004a*/ 	.short	(.L_1539 - .L_1538)
.L_1538:
        /*004c*/ 	.word	0x00000000
        /*0050*/ 	.short	0x0001
        /*0052*/ 	.short	0x0004
        /*0054*/ 	.byte	0x00, 0xf0, 0x11, 0x00


	//----- nvinfo : EIATTR_KPARAM_INFO
	.align		4
.L_1539:
        /*0058*/ 	.byte	0x04, 0x17
        /*005a*/ 	.short	(.L_1541 - .L_1540)
.L_1540:
        /*005c*/ 	.word	0x00000000
        /*0060*/ 	.short	0x0000
        /*0062*/ 	.short	0x0000
        /*0064*/ 	.byte	0x00, 0xf0, 0x11, 0x00


	//----- nvinfo : EIATTR_SPARSE_MMA_MASK
	.align		4
.L_1541:
        /*0068*/ 	.byte	0x03, 0x50
        /*006a*/ 	.short	0x0000


	//----- nvinfo : EIATTR_MAXREG_COUNT
	.align		4
        /*006c*/ 	.byte	0x03, 0x1b
        /*006e*/ 	.short	0x00ff


	//----- nvinfo : EIATTR_NUM_BARRIERS
	.align		4
        /*0070*/ 	.byte	0x02, 0x4c
        /*0072*/ 	.byte	0x01
	.zero		1


	//----- nvinfo : EIATTR_MERCURY_ISA_VERSION
	.align		4
        /*0074*/ 	.byte	0x03, 0x5f
        /*0076*/ 	.short	0x0101


	//----- nvinfo : EIATTR_VRC_CTA_INIT_COUNT
	.align		4
        /*0078*/ 	.byte	0x02, 0x4a
	.zero		1
	.zero		1


	//----- nvinfo : EIATTR_EXIT_INSTR_OFFSETS
	.align		4
        /*007c*/ 	.byte	0x04, 0x1c
        /*007e*/ 	.short	(.L_1543 - .L_1542)


	//   ....[0]....
.L_1542:
        /*0080*/ 	.word	0x00000040


	//   ....[1]....
        /*0084*/ 	.word	0x00000270


	//----- nvinfo : EIATTR_CRS_STACK_SIZE
	.align		4
.L_1543:
        /*0088*/ 	.byte	0x04, 0x1e
        /*008a*/ 	.short	(.L_1545 - .L_1544)
.L_1544:
        /*008c*/ 	.word	0x00000000


	//----- nvinfo : EIATTR_CBANK_PARAM_SIZE
	.align		4
.L_1545:
        /*0090*/ 	.byte	0x03, 0x19
        /*0092*/ 	.short	0x0020


	//----- nvinfo : EIATTR_PARAM_CBANK
	.align		4
        /*0094*/ 	.byte	0x04, 0x0a
        /*0096*/ 	.short	(.L_1547 - .L_1546)
	.align		4
.L_1546:
        /*0098*/ 	.word	index@(.nv.constant0.SwapEveryOtherF16)
        /*009c*/ 	.short	0x0380
        /*009e*/ 	.short	0x0020


	//----- nvinfo : EIATTR_SW_WAR
	.align		4
.L_1547:
        /*00a0*/ 	.byte	0x04, 0x36
        /*00a2*/ 	.short	(.L_1549 - .L_1548)
.L_1548:
        /*00a4*/ 	.word	0x00000008
.L_1549:


//--------------------- .nv.info.SwapEveryOther   --------------------------
	.section	.nv.info.SwapEveryOther,"",@"SHT_CUDA_INFO"
	.sectionflags	@""
	.align	4


	//----- nvinfo : EIATTR_CUDA_API_VERSION
	.align		4
        /*0000*/ 	.byte	0x04, 0x37
        /*0002*/ 	.short	(.L_1551 - .L_1550)
.L_1550:
        /*0004*/ 	.word	0x00000082


	//----- nvinfo : EIATTR_KPARAM_INFO
	.align		4
.L_1551:
        /*0008*/ 	.byte	0x04, 0x17
        /*000a*/ 	.short	(.L_1553 - .L_1552)
.L_1552:
        /*000c*/ 	.word	0x00000000
        /*0010*/ 	.short	0x0005
        /*0012*/ 	.short	0x001c
        /*0014*/ 	.byte	0x00, 0xf0, 0x11, 0x00


	//----- nvinfo : EIATTR_KPARAM_INFO
	.align		4
.L_1553:
        /*0018*/ 	.byte	0x04, 0x17
        /*001a*/ 	.short	(.L_1555 - .L_1554)
.L_1554:
        /*001c*/ 	.word	0x00000000
        /*0020*/ 	.short	0x0004
        /*0022*/ 	.short	0x0018
        /*0024*/ 	.byte	0x00, 0xf0, 0x11, 0x00


	//----- nvinfo : EIATTR_KPARAM_INFO
	.align		4
.L_1555:
        /*0028*/ 	.byte	0x04, 0x17
        /*002a*/ 	.short	(.L_1557 - .L_1556)
.L_1556:
        /*002c*/ 	.word	0x00000000
        /*0030*/ 	.short	0x0003
        /*0032*/ 	.short	0x0010
        /*0034*/ 	.byte	0x00, 0xf5, 0x21, 0x00


	//----- nvinfo : EIATTR_KPARAM_INFO
	.align		4
.L_1557:
        /*0038*/ 	.byte	0x04, 0x17
        /*003a*/ 	.short	(.L_1559 - .L_1558)
.L_1558:
        /*003c*/ 	.word	0x00000000
        /*0040*/ 	.short	0x0002
        /*0042*/ 	.short	0x0008
        /*0044*/ 	.byte	0x00, 0xf5, 0x21, 0x00


	//----- nvinfo : EIATTR_KPARAM_INFO
	.align		4
.L_1559:
        /*0048*/ 	.byte	0x04, 0x17
        /*004a*/ 	.short	(.L_1561 - .L_1560)
.L_1560:
        /*004c*/ 	.word	0x00000000
        /*0050*/ 	.short	0x0001
        /*0052*/ 	.short	0x0004
        /*0054*/ 	.byte	0x00, 0xf0, 0x11, 0x00


	//----- nvinfo : EIATTR_KPARAM_INFO
	.align		4
.L_1561:
        /*0058*/ 	.byte	0x04, 0x17
        /*005a*/ 	.short	(.L_1563 - .L_1562)
.L_1562:
        /*005c*/ 	.word	0x00000000
        /*0060*/ 	.short	0x0000
        /*0062*/ 	.short	0x0000
        /*0064*/ 	.byte	0x00, 0xf0, 0x11, 0x00


	//----- nvinfo : EIATTR_SPARSE_MMA_MASK
	.align		4
.L_1563:
        /*0068*/ 	.byte	0x03, 0x50
        /*006a*/ 	.short	0x0000


	//----- nvinfo : EIATTR_MAXREG_COUNT
	.align		4
        /*006c*/ 	.byte	0x03, 0x1b
        /*006e*/ 	.short	0x00ff


	//----- nvinfo : EIATTR_NUM_BARRIERS
	.align		4
        /*0070*/ 	.byte	0x02, 0x4c
        /*0072*/ 	.byte	0x01
	.zero		1


	//----- nvinfo : EIATTR_MERCURY_ISA_VERSION
	.align		4
        /*0074*/ 	.byte	0x03, 0x5f
        /*0076*/ 	.short	0x0101


	//----- nvinfo : EIATTR_VRC_CTA_INIT_COUNT
	.align		4
        /*0078*/ 	.byte	0x02, 0x4a
	.zero		1
	.zero		1


	//----- nvinfo : EIATTR_EXIT_INSTR_OFFSETS
	.align		4
        /*007c*/ 	.byte	0x04, 0x1c
        /*007e*/ 	.short	(.L_1565 - .L_1564)


	//   ....[0]....
.L_1564:
        /*0080*/ 	.word	0x00000040


	//   ....[1]....
        /*0084*/ 	.word	0x00000250


	//----- nvinfo : EIATTR_CRS_STACK_SIZE
	.align		4
.L_1565:
        /*0088*/ 	.byte	0x04, 0x1e
        /*008a*/ 	.short	(.L_1567 - .L_1566)
.L_1566:
        /*008c*/ 	.word	0x00000000


	//----- nvinfo : EIATTR_CBANK_PARAM_SIZE
	.align		4
.L_1567:
        /*0090*/ 	.byte	0x03, 0x19
        /*0092*/ 	.short	0x0020


	//----- nvinfo : EIATTR_PARAM_CBANK
	.align		4
        /*0094*/ 	.byte	0x04, 0x0a
        /*0096*/ 	.short	(.L_1569 - .L_1568)
	.align		4
.L_1568:
        /*0098*/ 	.word	index@(.nv.constant0.SwapEveryOther)
        /*009c*/ 	.short	0x0380
        /*009e*/ 	.short	0x0020


	//----- nvinfo : EIATTR_SW_WAR
	.align		4
.L_1569:
        /*00a0*/ 	.byte	0x04, 0x36
        /*00a2*/ 	.short	(.L_1571 - .L_1570)
.L_1570:
        /*00a4*/ 	.word	0x00000008
.L_1571:


//--------------------- .nv.info.TransposeF16     --------------------------
	.section	.nv.info.TransposeF16,"",@"SHT_CUDA_INFO"
	.sectionflags	@""
	.align	4


	//----- nvinfo : EIATTR_CUDA_API_VERSION
	.align		4
        /*0000*/ 	.byte	0x04, 0x37
        /*0002*/ 	.short	(.L_1573 - .L_1572)
.L_1572:
        /*0004*/ 	.word	0x00000082


	//----- nvinfo : EIATTR_KPARAM_INFO
	.align		4
.L_1573:
        /*0008*/ 	.byte	0x04, 0x17
        /*000a*/ 	.short	(.L_1575 - .L_1574)
.L_1574:
        /*000c*/ 	.word	0x00000000
        /*0010*/ 	.short	0x0004
        /*0012*/ 	.short	0x0020
        /*0014*/ 	.byte	0x00, 0xf5, 0x21, 0x00


	//----- nvinfo : EIATTR_KPARAM_INFO
	.align		4
.L_1575:
        /*0018*/ 	.byte	0x04, 0x17
        /*001a*/ 	.short	(.L_1577 - .L_1576)
.L_1576:
        /*001c*/ 	.word	0x00000000
        /*0020*/ 	.short	0x0003
        /*0022*/ 	.short	0x0018
        /*0024*/ 	.byte	0x00, 0xf0, 0x11, 0x00


	//----- nvinfo : EIATTR_KPARAM_INFO
	.align		4
.L_1577:
        /*0028*/ 	.byte	0x04, 0x17
        /*002a*/ 	.short	(.L_1579 - .L_1578)
.L_1578:
        /*002c*/ 	.word	0x00000000
        /*0030*/ 	.short	0x0002
        /*0032*/ 	.short	0x0010
        /*0034*/ 	.byte	0x00, 0xf5, 0x21, 0x00


	//----- nvinfo : EIATTR_KPARAM_INFO
	.align		4
.L_1579:
        /*0038*/ 	.byte	0x04, 0x17
        /*003a*/ 	.short	(.L_1581 - .L_1580)
.L_1580:
        /*003c*/ 	.word	0x00000000
        /*0040*/ 	.short	0x0001
        /*0042*/ 	.short	0x0008
        /*0044*/ 	.byte	0x00, 0xf5, 0x21, 0x00


	//----- nvinfo : EIATTR_KPARAM_INFO
	.align		4
.L_1581:
        /*0048*/ 	.byte	0x04, 0x17
        /*004a*/ 	.short	(.L_1583 - .L_1582)
.L_1582:
        /*004c*/ 	.word	0x00000000
        /*0050*/ 	.short	0x0000
        /*0052*/ 	.short	0x0000
        /*0054*/ 	.byte	0x00, 0xf0, 0x11, 0x00


	//----- nvinfo : EIATTR_SPARSE_MMA_MASK
	.align		4
.L_1583:
        /*0058*/ 	.byte	0x03, 0x50
        /*005a*/ 	.short	0x0000


	//----- nvinfo : EIATTR_MAXREG_COUNT
	.align		4
        /*005c*/ 	.byte	0x03, 0x1b
        /*005e*/ 	.short	0x00ff


	//----- nvinfo : EIATTR_MERCURY_ISA_VERSION
	.align		4
        /*0060*/ 	.byte	0x03, 0x5f
        /*0062*/ 	.short	0x0101


	//----- nvinfo : EIATTR_VRC_CTA_INIT_COUNT
	.align		4
        /*0064*/ 	.byte	0x02, 0x4a
	.zero		1
	.zero		1


	//----- nvinfo : EIATTR_EXIT_INSTR_OFFSETS
	.align		4
        /*0068*/ 	.byte	0x04, 0x1c
        /*006a*/ 	.short	(.L_1585 - .L_1584)


	//   ....[0]....
.L_1584:
        /*006c*/ 	.word	0x00000070


	//   ....[1]....
        /*0070*/ 	.word	0x00000160


	//   ....[2]....
        /*0074*/ 	.word	0x00002530


	//----- nvinfo : EIATTR_CRS_STACK_SIZE
	.align		4
.L_1585:
        /*0078*/ 	.byte	0x04, 0x1e
        /*007a*/ 	.short	(.L_1587 - .L_1586)
.L_1586:
        /*007c*/ 	.word	0x00000000


	//----- nvinfo : EIATTR_CBANK_PARAM_SIZE
	.align		4
.L_1587:
        /*0080*/ 	.byte	0x03, 0x19
        /*0082*/ 	.short	0x0028


	//----- nvinfo : EIATTR_PARAM_CBANK
	.align		4
        /*0084*/ 	.byte	0x04, 0x0a
        /*0086*/ 	.short	(.L_1589 - .L_1588)
	.align		4
.L_1588:
        /*0088*/ 	.word	index@(.nv.constant0.TransposeF16)
        /*008c*/ 	.short	0x0380
        /*008e*/ 	.short	0x0028


	//----- nvinfo : EIATTR_SW_WAR
	.align		4
.L_1589:
        /*0090*/ 	.byte	0x04, 0x36
        /*0092*/ 	.short	(.L_1591 - .L_1590)
.L_1590:
        /*0094*/ 	.word	0x00000008
.L_1591:


//--------------------- .nv.info.Transpose        --------------------------
	.section	.nv.info.Transpose,"",@"SHT_CUDA_INFO"
	.sectionflags	@""
	.align	4


	//----- nvinfo : EIATTR_CUDA_API_VERSION
	.align		4
        /*0000*/ 	.byte	0x04, 0x37
        /*0002*/ 	.short	(.L_1593 - .L_1592)
.L_1592:
        /*0004*/ 	.word	0x00000082


	//----- nvinfo : EIATTR_KPARAM_INFO
	.align		4
.L_1593:
        /*0008*/ 	.byte	0x04, 0x17
        /*000a*/ 	.short	(.L_1595 - .L_1594)
.L_1594:
        /*000c*/ 	.word	0x00000000
        /*0010*/ 	.short	0x0004
        /*0012*/ 	.short	0x0020
        /*0014*/ 	.byte	0x00, 0xf5, 0x21, 0x00


	//----- nvinfo : EIATTR_KPARAM_INFO
	.align		4
.L_1595:
        /*0018*/ 	.byte	0x04, 0x17
        /*001a*/ 	.short	(.L_1597 - .L_1596)
.L_1596:
        /*001c*/ 	.word	0x00000000
        /*0020*/ 	.short	0x0003
        /*0022*/ 	.short	0x0018
        /*0024*/ 	.byte	0x00, 0xf0, 0x11, 0x00


	//----- nvinfo : EIATTR_KPARAM_INFO
	.align		4
.L_1597:
        /*0028*/ 	.byte	0x04, 0x17
        /*002a*/ 	.short	(.L_1599 - .L_1598)
.L_1598:
        /*002c*/ 	.word	0x00000000
        /*0030*/ 	.short	0x0002
        /*0032*/ 	.short	0x0010
        /*0034*/ 	.byte	0x00, 0xf5, 0x21, 0x00


	//----- nvinfo : EIATTR_KPARAM_INFO
	.align		4
.L_1599:
        /*0038*/ 	.byte	0x04, 0x17
        /*003a*/ 	.short	(.L_1601 - .L_1600)
.L_1600:
        /*003c*/ 	.word	0x00000000
        /*0040*/ 	.short	0x0001
        /*0042*/ 	.short	0x0008
        /*0044*/ 	.byte	0x00, 0xf5, 0x21, 0x00


	//----- nvinfo : EIATTR_KPARAM_INFO
	.align		4
.L_1601:
        /*0048*/ 	.byte	0x04, 0x17
        /*004a*/ 	.short	(.L_1603 - .L_1602)
.L_1602:
        /*004c*/ 	.word	0x00000000
        /*0050*/ 	.short	0x0000
        /*0052*/ 	.short	0x0000
        /*0054*/ 	.byte	0x00, 0xf0, 0x11, 0x00


	//----- nvinfo : EIATTR_SPARSE_MMA_MASK
	.align		4
.L_1603:
        /*0058*/ 	.byte	0x03, 0x50
        /*005a*/ 	.short	0x0000


	//----- nvinfo : EIATTR_MAXREG_COUNT
	.align		4
        /*005c*/ 	.byte	0x03, 0x1b
        /*005e*/ 	.short	0x00ff


	//----- nvinfo : EIATTR_MERCURY_ISA_VERSION
	.align		4
        /*0060*/ 	.byte	0x03, 0x5f
        /*0062*/ 	.short	0x0101


	//----- nvinfo : EIATTR_VRC_CTA_INIT_COUNT
	.align		4
        /*0064*/ 	.byte	0x02, 0x4a
	.zero		1
	.zero		1


	//----- nvinfo : EIATTR_EXIT_INSTR_OFFSETS
	.align		4
        /*0068*/ 	.byte	0x04, 0x1c
        /*006a*/ 	.short	(.L_1605 - .L_1604)


	//   ....[0]....
.L_1604:
        /*006c*/ 	.word	0x00000070


	//   ....[1]....
        /*0070*/ 	.word	0x00000160


	//   ....[2]....
        /*0074*/ 	.word	0x00002530


	//----- nvinfo : EIATTR_CRS_STACK_SIZE
	.align		4
.L_1605:
        /*0078*/ 	.byte	0x04, 0x1e
        /*007a*/ 	.short	(.L_1607 - .L_1606)
.L_1606:
        /*007c*/ 	.word	0x00000000


	//----- nvinfo : EIATTR_CBANK_PARAM_SIZE
	.align		4
.L_1607:
        /*0080*/ 	.byte	0x03, 0x19
        /*0082*/ 	.short	0x0028


	//----- nvinfo : EIATTR_PARAM_CBANK
	.align		4
        /*0084*/ 	.byte	0x04, 0x0a
        /*0086*/ 	.short	(.L_1609 - .L_1608)
	.align		4
.L_1608:
        /*0088*/ 	.word	index@(.nv.constant0.Transpose)
        /*008c*/ 	.short	0x0380
        /*008e*/ 	.short	0x0028


	//----- nvinfo : EIATTR_SW_WAR
	.align		4
.L_1609:
        /*0090*/ 	.byte	0x04, 0x36
        /*0092*/ 	.short	(.L_1611 - .L_1610)
.L_1610:
        /*0094*/ 	.word	0x00000008
.L_1611:


//--------------------- .nv.callgraph             --------------------------
	.section	.nv.callgraph,"",@"SHT_CUDA_CALLGRAPH"
	.align	4
	.sectionentsize	8
	.align		4
        /*0000*/ 	.word	0x00000000
	.align		4
        /*0004*/ 	.word	0xffffffff
	.align		4
        /*0008*/ 	.word	0x00000000
	.align		4
        /*000c*/ 	.word	0xfffffffe
	.align		4
        /*0010*/ 	.word	0x00000000
	.align		4
        /*0014*/ 	.word	0xfffffffd
	.align		4
        /*0018*/ 	.word	0x00000000
	.align		4
        /*001c*/ 	.word	0xfffffffc


//--------------------- .text.MakePlanarImageBatchesUint8 --------------------------
	.section	.text.MakePlanarImageBatchesUint8,"ax",@progbits
	.align	128
        .global         MakePlanarImageBatchesUint8
        .type           MakePlanarImageBatchesUint8,@function
        .size           MakePlanarImageBatchesUint8,(.L_x_441 - MakePlanarImageBatchesUint8)
        .other          MakePlanarImageBatchesUint8,@"STO_CUDA_ENTRY STV_DEFAULT"
MakePlanarImageBatchesUint8:
.text.MakePlanarImageBatchesUint8:
[----:B------:R-:W-:Y:S08]  /*0000*/  LDC R1, c[0x0][0x37c] ;  /* 0x0000df00ff017b82 */ /* 0x000ff00000000800 */
[----:B------:R-:W0:Y:S02]  /*0010*/  LDC R0, c[0x0][0x384] ;  /* 0x0000e100ff007b82 */ /* 0x000e240000000800 */
[----:B0-----:R-:W-:-:S13]  /*0020*/  ISETP.GE.AND P0, PT, R0, 0x1, PT ;  /* 0x000000010000780c */ /* 0x001fda0003f06270 */
[----:B------:R-:W-:Y:S05]  /*0030*/  @!P0 EXIT ;  /* 0x000000000000894d */ /* 0x000fea0003800000 */
[----:B------:R-:W0:Y:S01]  /*0040*/  LDC R0, c[0x0][0x388] ;  /* 0x0000e200ff007b82 */ /* 0x000e220000000800 */
[----:B------:R-:W1:Y:S07]  /*0050*/  S2R R3, SR_TID.X ;  /* 0x0000000000037919 */ /* 0x000e6e0000002100 */
[----:B------:R-:W2:Y:S08]  /*0060*/  LDC R10, c[0x0][0x360] ;  /* 0x0000d800ff0a7b82 */ /* 0x000eb00000000800 */
[----:B------:R-:W3:Y:S01]  /*0070*/  S2UR UR4, SR_CTAID.X ;  /* 0x00000000000479c3 */ /* 0x000ee20000002500 */
[----:B0-----:R-:W-:-:S13]  /*0080*/  ISETP.GE.AND P0, PT, R0, 0x1, PT ;  /* 0x000000010000780c */ /* 0x001fda0003f06270 */
[----:B-123--:R-:W-:Y:S05]  /*0090*/  @!P0 EXIT ;  /* 0x000000000000894d */ /* 0x00efea0003800000 */
[----:B------:R-:W0:Y:S01]  /*00a0*/  LDCU UR5, c[0x0][0x370] ;  /* 0x00006e00ff0577ac */ /* 0x000e220008000800 */
[C---:B------:R-:W-:Y:S01]  /*00b0*/  IMAD R0, R10.reuse, UR4, R3 ;  /* 0x000000040a007c24 */ /* 0x040fe2000f8e0203 */
[----:B------:R-:W1:Y:S01]  /*00c0*/  LDCU.64 UR8, c[0x0][0x358] ;  /* 0x00006b00ff0877ac */ /* 0x000e620008000a00 */
[----:B------:R-:W-:Y:S01]  /*00d0*/  UMOV UR4, URZ ;  /* 0x000000ff00047c82 */ /* 0x000fe20008000000 */
[----:B0-----:R-:W-:-:S07]  /*00e0*/  IMAD R10, R10, UR5, RZ ;  /* 0x000000050a0a7c24 */ /* 0x001fce000f8e02ff */
.L_x_4:
[----:B0-----:R-:W0:Y:S01]  /*00f0*/  LDCU UR5, c[0x0][0x384] ;  /* 0x00007080ff0577ac */ /* 0x001e220008000800 */
[----:B------:R-:W-:Y:S01]  /*0100*/  UMOV UR7, UR4 ;  /* 0x0000000400077c82 */ /* 0x000fe20008000000 */
[----:B------:R-:W-:-:S04]  /*0110*/  UIADD3 UR4, UPT, UPT, UR4, 0x1, URZ ;  /* 0x0000000104047890 */ /* 0x000fc8000fffe0ff */
[----:B0-----:R-:W-:-:S03]  /*0120*/  UISETP.NE.AND UP1, UPT, UR4, UR5, UPT ;  /* 0x000000050400728c */ /* 0x001fc6000bf25270 */
[----:B------:R-:W-:-:S08]  /*0130*/  UMOV UR5, URZ ;  /* 0x000000ff00057c82 */ /* 0x000fd00008000000 */
.L_x_3:
[----:B0-----:R-:W0:Y:S01]  /*0140*/  LDC R17, c[0x0][0x380] ;  /* 0x0000e000ff117b82 */ /* 0x001e220000000800 */
[----:B------:R-:W-:Y:S01]  /*0150*/  BSSY.RECONVERGENT B0, `(.L_x_0) ;  /* 0x0000013000007945 */ /* 0x000fe20003800200 */
[----:B0-----:R-:W-:-:S13]  /*0160*/  ISETP.GE.AND P0, PT, R0, R17, PT ;  /* 0x000000110000720c */ /* 0x001fda0003f06270 */
[----:B------:R-:W-:Y:S05]  /*0170*/  @P0 BRA `(.L_x_1) ;  /* 0x0000000000400947 */ /* 0x000fea0003800000 */
[----:B------:R-:W0:Y:S01]  /*0180*/  LDCU UR6, c[0x0][0x388] ;  /* 0x00007100ff0677ac */ /* 0x000e220008000800 */
[----:B------:R-:W2:Y:S01]  /*0190*/  LDC.64 R6, c[0x0][0x390] ;  /* 0x0000e400ff067b82 */ /* 0x000ea20000000a00 */
[----:B------:R-:W-:Y:S01]  /*01a0*/  IMAD R13, R17, UR5, R0 ;  /* 0x00000005110d7c24 */ /* 0x000fe2000f8e0200 */
[----:B------:R-:W-:-:S06]  /*01b0*/  MOV R15, R0 ;  /* 0x00000000000f7202 */ /* 0x000fcc0000000f00 */
[----:B------:R-:W3:Y:S01]  /*01c0*/  LDC.64 R8, c[0x0][0x398] ;  /* 0x0000e600ff087b82 */ /* 0x000ee20000000a00 */
[----:B0-----:R-:W-:-:S06]  /*01d0*/  UIMAD UR6, UR7, UR6, UR5 ;  /* 0x00000006070672a4 */ /* 0x001fcc000f8e0205 */
[----:B------:R-:W-:-:S07]  /*01e0*/  IMAD R11, R17, UR6, R0 ;  /* 0x00000006110b7c24 */ /* 0x000fce000f8e0200 */
.L_x_2:
[----:B0-2---:R-:W-:-:S06]  /*01f0*/  IMAD.WIDE R2, R13, 0x4, R6 ;  /* 0x000000040d027825 */ /* 0x005fcc00078e0206 */
[----:B-1----:R-:W2:Y:S01]  /*0200*/  LDG.E R3, desc[UR8][R2.64] ;  /* 0x0000000802037981 */ /* 0x002ea2000c1e1900 */
[----:B---3--:R-:W-:Y:S01]  /*0210*/  IMAD.WIDE R4, R11, 0x4, R8 ;  /* 0x000000040b047825 */ /* 0x008fe200078e0208 */
[C---:B------:R-:W-:Y:S02]  /*0220*/  IADD3 R15, PT, PT, R10.reuse, R15, RZ ;  /* 0x0000000f0a0f7210 */ /* 0x040fe40007ffe0ff */
[C---:B------:R-:W-:Y:S02]  /*0230*/  IADD3 R11, PT, PT, R10.reuse, R11, RZ ;  /* 0x0000000b0a0b7210 */ /* 0x040fe40007ffe0ff */
[----:B------:R-:W-:Y:S02]  /*0240*/  ISETP.GE.AND P0, PT, R15, R17, PT ;  /* 0x000000110f00720c */ /* 0x000fe40003f06270 */
[----:B------:R-:W-:Y:S01]  /*0250*/  IADD3 R13, PT, PT, R10, R13, RZ ;  /* 0x0000000d0a0d7210 */ /* 0x000fe20007ffe0ff */
[----:B--2---:R0:W-:Y:S10]  /*0260*/  STG.E desc[UR8][R4.64], R3 ;  /* 0x0000000304007986 */ /* 0x0041f4000c101908 */
[----:B------:R-:W-:Y:S05]  /*0270*/  @!P0 BRA `(.L_x_2) ;  /* 0xfffffffc00dc8947 */ /* 0x000fea000383ffff */
.L_x_1:
[----:B-1----:R-:W-:Y:S05]  /*0280*/  BSYNC.RECONVERGENT B0 ;  /* 0x0000000000007941 */ /* 0x002fea0003800200 */
.L_x_0:
[----:B------:R-:W1:Y:S01]  /*0290*/  LDCU UR6, c[0x0][0x388] ;  /* 0x00007100ff0677ac */ /* 0x000e620008000800 */
[----:B------:R-:W-:-:S04]  /*02a0*/  UIADD3 UR5, UPT, UPT, UR5, 0x1, URZ ;  /* 0x0000000105057890 */ /* 0x000fc8000fffe0ff */
[----:B-1----:R-:W-:-:S09]  /*02b0*/  UISETP.NE.AND UP0, UPT, UR5, UR6, UPT ;  /* 0x000000060500728c */ /* 0x002fd2000bf05270 */
[----:B------:R-:W-:Y:S05]  /*02c0*/  BRA.U UP0, `(.L_x_3) ;  /* 0xfffffffd009c7547 */ /* 0x000fea000b83ffff */
[----:B------:R-:W-:Y:S05]  /*02d0*/  BRA.U UP1, `(.L_x_4) ;  /* 0xfffffffd01847547 */ /* 0x000fea000b83ffff */
[----:B------:R-:W-:Y:S05]  /*02e0*/  EXIT ;  /* 0x000000000000794d */ /* 0x000fea0003800000 */
.L_x_5:
[----:B------:R-:W-:-:S00]  /*02f0*/  BRA `(.L_x_5) ;  /* 0xfffffffc00fc7947 */ /* 0x000fc0000383ffff */
[----:B------:R-:W-:-:S00]  /*0300*/  NOP ;  /* 0x0000000000007918 */ /* 0x000fc00000000000 */
[----:B------:R-:W-:-:S00]  /*0310*/  NOP ;  /* 0x0000000000007918 */ /* 0x000fc00000000000 */
[----:B------:R-:W-:-:S00]  /*0320*/  NOP ;  /* 0x0000000000007918 */ /* 0x000fc00000000000 */
[----:B------:R-:W-:-:S00]  /*0330*/  NOP ;  /* 0x0000000000007918 */ /* 0x000fc00000000000 */
[----:B------:R-:W-:-:S00]  /*0340*/  NOP ;  /* 0x0000000000007918 */ /* 0x000fc00000000000 */
[----:B------:R-:W-:-:S00]  /*0350*/  NOP ;  /* 0x0000000000007918 */ /* 0x000fc00000000000 */
[----:B------:R-:W-:-:S00]  /*0360*/  NOP ;  /* 0x0000000000007918 */ /* 0x000fc00000000000 */
[----:B------:R-:W-:-:S00]  /*0370*/  NOP ;  /* 0x0000000000007918 */ /* 0x000fc00000000000 */
.L_x_441:


//--------------------- .text.ConcatBackwardNCHW  --------------------------
	.section	.text.ConcatBackwardNCHW,"ax",@progbits
	.align	128
        .global         ConcatBackwardNCHW
        .type           ConcatBackwardNCHW,@function
        .size           ConcatBackwardNCHW,(.L_x_442 - ConcatBackwardNCHW)
        .other          ConcatBackwardNCHW,@"STO_CUDA_ENTRY STV_DEFAULT"
ConcatBackwardNCHW:
.text.ConcatBackwardNCHW:
[----:B------:R-:W-:Y:S08]  /*0000*/  LDC R1, c[0x0][0x37c] ;  /* 0x0000df00ff017b82 */ /* 0x000ff00000000800 */
[----:B------:R-:W0:Y:S02]  /*0010*/  LDC R7, c[0x0][0x384] ;  /* 0x0000e100ff077b82 */ /* 0x000e240000000800 */
[----:B0-----:R-:W-:-:S13]  /*0020*/  ISETP.GE.AND P0, PT, R7, 0x1, PT ;  /* 0x000000010700780c */ /* 0x001fda0003f06270 */
[----:B------:R-:W-:Y:S05]  /*0030*/  @!P0 EXIT ;  /* 0x000000000000894d */ /* 0x000fea0003800000 */
[----:B------:R-:W0:Y:S01]  /*0040*/  LDC.64 R8, c[0x0][0x388] ;  /* 0x0000e200ff087b82 */ /* 0x000e220000000a00 */
[----:B------:R-:W1:Y:S01]  /*0050*/  S2R R5, SR_TID.X ;  /* 0x0000000000057919 */ /* 0x000e620000002100 */
[----:B------:R-:W2:Y:S01]  /*0060*/  LDCU UR6, c[0x0][0x39c] ;  /* 0x00007380ff0677ac */ /* 0x000ea20008000800 */
[----:B------:R-:W3:Y:S05]  /*0070*/  LDCU.64 UR8, c[0x0][0x358] ;  /* 0x00006b00ff0877ac */ /* 0x000eea0008000a00 */
[----:B------:R-:W1:Y:S08]  /*0080*/  S2UR UR4, SR_CTAID.X ;  /* 0x00000000000479c3 */ /* 0x000e700000002500 */
[----:B------:R-:W1:Y:S01]  /*0090*/  LDC R2, c[0x0][0x360] ;  /* 0x0000d800ff027b82 */ /* 0x000e620000000800 */
[----:B------:R-:W4:Y:S01]  /*00a0*/  LDCU UR5, c[0x0][0x370] ;  /* 0x00006e00ff0577ac */ /* 0x000f220008000800 */
[----:B0-----:R-:W-:-:S02]  /*00b0*/  ISETP.GE.AND P0, PT, R8, 0x1, PT ;  /* 0x000000010800780c */ /* 0x001fc40003f06270 */
[----:B--2---:R-:W-:-:S05]  /*00c0*/  IADD3 R12, PT, PT, R9, UR6, RZ ;  /* 0x00000006090c7c10 */ /* 0x004fca000fffe0ff */
[----:B------:R-:W-:Y:S02]  /*00d0*/  IMAD R3, R12, R7, R9 ;  /* 0x000000070c037224 */ /* 0x000fe400078e0209 */
[C---:B-1----:R-:W-:Y:S02]  /*00e0*/  IMAD R0, R2.reuse, UR4, R5 ;  /* 0x0000000402007c24 */ /* 0x042fe4000f8e0205 */
[----:B----4-:R-:W-:Y:S02]  /*00f0*/  IMAD R2, R2, UR5, RZ ;  /* 0x0000000502027c24 */ /* 0x010fe4000f8e02ff */
[----:B---3--:R-:W-:Y:S05]  /*0100*/  @!P0 BRA `(.L_x_6) ;  /* 0x0000000400848947 */ /* 0x008fea0003800000 */
[----:B------:R-:W0:Y:S02]  /*0110*/  LDCU UR4, c[0x0][0x398] ;  /* 0x00007300ff0477ac */ /* 0x000e240008000800 */
[----:B0-----:R-:W-:-:S09]  /*0120*/  UISETP.GT.AND UP0, UPT, UR4, URZ, UPT ;  /* 0x000000ff0400728c */ /* 0x001fd2000bf04270 */
[----:B------:R-:W-:Y:S05]  /*0130*/  BRA.U UP0, `(.L_x_7) ;  /* 0x0000000100887547 */ /* 0x000fea000b800000 */
[----:B------:R-:W-:-:S05]  /*0140*/  UMOV UR4, URZ ;  /* 0x000000ff00047c82 */ /* 0x000fca0008000000 */
.L_x_12:
[----:B0-----:R-:W-:-:S05]  /*0150*/  UMOV UR5, URZ ;  /* 0x000000ff00057c82 */ /* 0x001fca0008000000 */
.L_x_11:
[----:B0-----:R-:W0:Y:S01]  /*0160*/  LDC R14, c[0x0][0x380] ;  /* 0x0000e000ff0e7b82 */ /* 0x001e220000000800 */
[----:B------:R-:W-:Y:S01]  /*0170*/  BSSY.RECONVERGENT B0, `(.L_x_8) ;  /* 0x0000014000007945 */ /* 0x000fe20003800200 */
[----:B0-----:R-:W-:-:S13]  /*0180*/  ISETP.GE.AND P0, PT, R0, R14, PT ;  /* 0x0000000e0000720c */ /* 0x001fda0003f06270 */
[----:B------:R-:W-:Y:S05]  /*0190*/  @P0 BRA `(.L_x_9) ;  /* 0x0000000000440947 */ /* 0x000fea0003800000 */
[----:B------:R-:W0:Y:S01]  /*01a0*/  LDC R18, c[0x0][0x38c] ;  /* 0x0000e300ff127b82 */ /* 0x000e220000000800 */
[----:B------:R-:W1:Y:S01]  /*01b0*/  LDCU UR6, c[0x0][0x384] ;  /* 0x00007080ff0677ac */ /* 0x000e620008000800 */
[----:B------:R-:W-:Y:S01]  /*01c0*/  IMAD R3, R14, UR5, RZ ;  /* 0x000000050e037c24 */ /* 0x000fe2000f8e02ff */
[----:B------:R-:W-:-:S05]  /*01d0*/  MOV R13, R0 ;  /* 0x00000000000d7202 */ /* 0x000fca0000000f00 */
[----:B------:R-:W2:Y:S08]  /*01e0*/  LDC.64 R6, c[0x0][0x3a8] ;  /* 0x0000ea00ff067b82 */ /* 0x000eb00000000a00 */
[----:B------:R-:W3:Y:S01]  /*01f0*/  LDC.64 R4, c[0x0][0x390] ;  /* 0x0000e400ff047b82 */ /* 0x000ee20000000a00 */
[--C-:B-1----:R-:W-:Y:S02]  /*0200*/  IMAD R16, R12, UR6, R3.reuse ;  /* 0x000000060c107c24 */ /* 0x102fe4000f8e0203 */
[----:B0-----:R-:W-:-:S07]  /*0210*/  IMAD R18, R18, UR4, R3 ;  /* 0x0000000412127c24 */ /* 0x001fce000f8e0203 */
.L_x_10:
[----:B0-----:R-:W-:-:S04]  /*0220*/  IMAD.IADD R9, R16, 0x1, R13 ;  /* 0x0000000110097824 */ /* 0x001fc800078e020d */
[----:B--2---:R-:W-:-:S06]  /*0230*/  IMAD.WIDE R8, R9, 0x4, R6 ;  /* 0x0000000409087825 */ /* 0x004fcc00078e0206 */
[----:B------:R-:W2:Y:S01]  /*0240*/  LDG.E R9, desc[UR8][R8.64] ;  /* 0x0000000808097981 */ /* 0x000ea2000c1e1900 */
[-C--:B------:R-:W-:Y:S02]  /*0250*/  IADD3 R11, PT, PT, R18, R13.reuse, RZ ;  /* 0x0000000d120b7210 */ /* 0x080fe40007ffe0ff */
[----:B------:R-:W-:-:S03]  /*0260*/  IADD3 R13, PT, PT, R2, R13, RZ ;  /* 0x0000000d020d7210 */ /* 0x000fc60007ffe0ff */
[----:B---3--:R-:W-:Y:S01]  /*0270*/  IMAD.WIDE R10, R11, 0x4, R4 ;  /* 0x000000040b0a7825 */ /* 0x008fe200078e0204 */
[----:B------:R-:W-:-:S04]  /*0280*/  ISETP.GE.AND P0, PT, R13, R14, PT ;  /* 0x0000000e0d00720c */ /* 0x000fc80003f06270 */
[----:B--2---:R0:W-:Y:S09]  /*0290*/  STG.E desc[UR8][R10.64], R9 ;  /* 0x000000090a007986 */ /* 0x0041f2000c101908 */
[----:B------:R-:W-:Y:S05]  /*02a0*/  @!P0 BRA `(.L_x_10) ;  /* 0xfffffffc00dc8947 */ /* 0x000fea000383ffff */
.L_x_9:
[----:B------:R-:W-:Y:S05]  /*02b0*/  BSYNC.RECONVERGENT B0 ;  /* 0x0000000000007941 */ /* 0x000fea0003800200 */
.L_x_8:
[----:B------:R-:W1:Y:S01]  /*02c0*/  LDCU UR6, c[0x0][0x388] ;  /* 0x00007100ff0677ac */ /* 0x000e620008000800 */
[----:B------:R-:W-:-:S04]  /*02d0*/  UIADD3 UR5, UPT, UPT, UR5, 0x1, URZ ;  /* 0x0000000105057890 */ /* 0x000fc8000fffe0ff */
[----:B-1----:R-:W-:-:S09]  /*02e0*/  UISETP.NE.AND UP0, UPT, UR5, UR6, UPT ;  /* 0x000000060500728c */ /* 0x002fd2000bf05270 */
[----:B------:R-:W-:Y:S05]  /*02f0*/  BRA.U UP0, `(.L_x_11) ;  /* 0xfffffffd00987547 */ /* 0x000fea000b83ffff */
[----:B------:R-:W1:Y:S01]  /*0300*/  LDC R3, c[0x0][0x384] ;  /* 0x0000e100ff037b82 */ /* 0x000e620000000800 */
[----:B------:R-:W-:-:S06]  /*0310*/  UIADD3 UR6, UPT, UPT, UR4, 0x1, URZ ;  /* 0x0000000104067890 */ /* 0x000fcc000fffe0ff */
[----:B-1----:R-:W-:-:S13]  /*0320*/  ISETP.NE.AND P0, PT, R3, UR6, PT ;  /* 0x0000000603007c0c */ /* 0x002fda000bf05270 */
[----:B------:R-:W-:Y:S05]  /*0330*/  @!P0 EXIT ;  /* 0x000000000000894d */ /* 0x000fea0003800000 */
[----:B------:R-:W-:Y:S01]  /*0340*/  UMOV UR4, UR6 ;  /* 0x0000000600047c82 */ /* 0x000fe20008000000 */
[----:B------:R-:W-:Y:S05]  /*0350*/  BRA `(.L_x_12) ;  /* 0xfffffffc007c7947 */ /* 0x000fea000383ffff */
.L_x_7:
[----:B------:R-:W-:Y:S01]  /*0360*/  IMAD R4, R12, R7, R0 ;  /* 0x000000070c047224 */ /* 0x000fe200078e0200 */
[----:B------:R-:W-:-:S06]  /*0370*/  UMOV UR4, URZ ;  /* 0x000000ff00047c82 */ /* 0x000fcc0008000000 */
.L_x_21:
[----:B0-----:R-:W0:Y:S01]  /*0380*/  LDC R5, c[0x0][0x38c] ;  /* 0x0000e300ff057b82 */ /* 0x001e220000000800 */
[----:B------:R-:W-:Y:S01]  /*0390*/  UMOV UR5, URZ ;  /* 0x000000ff00057c82 */ /* 0x000fe20008000000 */
[----:B0-2---:R-:W-:-:S07]  /*03a0*/  IMAD R14, R5, UR4, R0 ;  /* 0x00000004050e7c24 */ /* 0x005fce000f8e0200 */
.L_x_16:
[----:B------:R-:W0:Y:S01]  /*03b0*/  LDC R19, c[0x0][0x380] ;  /* 0x0000e000ff137b82 */ /* 0x000e220000000800 */
[----:B------:R-:W-:Y:S01]  /*03c0*/  BSSY.RECONVERGENT B0, `(.L_x_13) ;  /* 0x0000011000007945 */ /* 0x000fe20003800200 */
[----:B0-----:R-:W-:-:S13]  /*03d0*/  ISETP.GE.AND P0, PT, R0, R19, PT ;  /* 0x000000130000720c */ /* 0x001fda0003f06270 */
[----:B--2---:R-:W-:Y:S05]  /*03e0*/  @P0 BRA `(.L_x_14) ;  /* 0x0000000000380947 */ /* 0x004fea0003800000 */
[----:B------:R-:W0:Y:S01]  /*03f0*/  LDC.64 R10, c[0x0][0x3a8] ;  /* 0x0000ea00ff0a7b82 */ /* 0x000e220000000a00 */
[C---:B------:R-:W-:Y:S02]  /*0400*/  IMAD R5, R19.reuse, UR5, R14 ;  /* 0x0000000513057c24 */ /* 0x040fe4000f8e020e */
[----:B------:R-:W-:Y:S02]  /*0410*/  IMAD R15, R19, UR5, R4 ;  /* 0x00000005130f7c24 */ /* 0x000fe4000f8e0204 */
[----:B------:R-:W-:-:S03]  /*0420*/  IMAD.MOV.U32 R17, RZ, RZ, R0 ;  /* 0x000000ffff117224 */ /* 0x000fc600078e0000 */
[----:B------:R-:W1:Y:S04]  /*0430*/  LDC.64 R12, c[0x0][0x390] ;  /* 0x0000e400ff0c7b82 */ /* 0x000e680000000a00 */
.L_x_15:
[----:B0-2---:R-:W-:-:S06]  /*0440*/  IMAD.WIDE R6, R15, 0x4, R10 ;  /* 0x000000040f067825 */ /* 0x005fcc00078e020a */
[----:B------:R-:W2:Y:S01]  /*0450*/  LDG.E R7, desc[UR8][R6.64] ;  /* 0x0000000806077981 */ /* 0x000ea2000c1e1900 */
[----:B-1----:R-:W-:Y:S01]  /*0460*/  IMAD.WIDE R8, R5, 0x4, R12 ;  /* 0x0000000405087825 */ /* 0x002fe200078e020c */
[C---:B------:R-:W-:Y:S02]  /*0470*/  IADD3 R17, PT, PT, R2.reuse, R17, RZ ;  /* 0x0000001102117210 */ /* 0x040fe40007ffe0ff */
[C---:B------:R-:W-:Y:S01]  /*0480*/  IADD3 R5, PT, PT, R2.reuse, R5, RZ ;  /* 0x0000000502057210 */ /* 0x040fe20007ffe0ff */
[----:B------:R-:W-:Y:S01]  /*0490*/  IMAD.IADD R15, R2, 0x1, R15 ;  /* 0x00000001020f7824 */ /* 0x000fe200078e020f */
[----:B------:R-:W-:Y:S01]  /*04a0*/  ISETP.GE.AND P0, PT, R17, R19, PT ;  /* 0x000000131100720c */ /* 0x000fe20003f06270 */
[----:B--2---:R2:W-:-:S12]  /*04b0*/  STG.E desc[UR8][R8.64], R7 ;  /* 0x0000000708007986 */ /* 0x0045d8000c101908 */
[----:B------:R-:W-:Y:S05]  /*04c0*/  @!P0 BRA `(.L_x_15) ;  /* 0xfffffffc00dc8947 */ /* 0x000fea000383ffff */
.L_x_14:
[----:B------:R-:W-:Y:S05]  /*04d0*/  BSYNC.RECONVERGENT B0 ;  /* 0x0000000000007941 */ /* 0x000fea0003800200 */
.L_x_13:
[----:B------:R-:W0:Y:S01]  /*04e0*/  LDCU UR6, c[0x0][0x388] ;  /* 0x00007100ff0677ac */ /* 0x000e220008000800 */
[----:B------:R-:W-:-:S04]  /*04f0*/  UIADD3 UR5, UPT, UPT, UR5, 0x1, URZ ;  /* 0x0000000105057890 */ /* 0x000fc8000fffe0ff */
[----:B0-----:R-:W-:-:S09]  /*0500*/  UISETP.NE.AND UP0, UPT, UR5, UR6, UPT ;  /* 0x000000060500728c */ /* 0x001fd2000bf05270 */
[----:B------:R-:W-:Y:S05]  /*0510*/  BRA.U UP0, `(.L_x_16) ;  /* 0xfffffffd00a47547 */ /* 0x000fea000b83ffff */
[----:B------:R-:W-:-:S05]  /*0520*/  UMOV UR5, URZ ;  /* 0x000000ff00057c82 */ /* 0x000fca0008000000 */
.L_x_20:
[----:B0-----:R-:W0:Y:S01]  /*0530*/  LDC R15, c[0x0][0x380] ;  /* 0x0000e000ff0f7b82 */ /* 0x001e220000000800 */
[----:B------:R-:W-:Y:S01]  /*0540*/  BSSY.RECONVERGENT B0, `(.L_x_17) ;  /* 0x0000013000007945 */ /* 0x000fe20003800200 */
[----:B0-----:R-:W-:-:S13]  /*0550*/  ISETP.GE.AND P0, PT, R0, R15, PT ;  /* 0x0000000f0000720c */ /* 0x001fda0003f06270 */
[----:B------:R-:W-:Y:S05]  /*0560*/  @P0 BRA `(.L_x_18) ;  /* 0x0000000000400947 */ /* 0x000fea0003800000 */
[----:B------:R-:W0:Y:S01]  /*0570*/  LDC R11, c[0x0][0x39c] ;  /* 0x0000e700ff0b7b82 */ /* 0x000e220000000800 */
[----:B------:R-:W-:Y:S01]  /*0580*/  IMAD R10, R15, UR5, RZ ;  /* 0x000000050f0a7c24 */ /* 0x000fe2000f8e02ff */
[----:B------:R-:W-:-:S04]  /*0590*/  MOV R5, R0 ;  /* 0x0000000000057202 */ /* 0x000fc80000000f00 */
[----:B------:R-:W-:Y:S02]  /*05a0*/  IADD3 R14, PT, PT, R3, R10, RZ ;  /* 0x0000000a030e7210 */ /* 0x000fe40007ffe0ff */
[----:B--2---:R-:W1:Y:S08]  /*05b0*/  LDC.64 R8, c[0x0][0x3a0] ;  /* 0x0000e800ff087b82 */ /* 0x004e700000000a00 */
[----:B------:R-:W2:Y:S01]  /*05c0*/  LDC.64 R6, c[0x0][0x3a8] ;  /* 0x0000ea00ff067b82 */ /* 0x000ea20000000a00 */
[----:B0-----:R-:W-:-:S07]  /*05d0*/  IMAD R16, R11, UR4, R10 ;  /* 0x000000040b107c24 */ /* 0x001fce000f8e020a */
.L_x_19:
[----:B0-----:R-:W-:-:S04]  /*05e0*/  IMAD.IADD R11, R14, 0x1, R5 ;  /* 0x000000010e0b7824 */ /* 0x001fc800078e0205 */
[----:B--2---:R-:W-:-:S06]  /*05f0*/  IMAD.WIDE R10, R11, 0x4, R6 ;  /* 0x000000040b0a7825 */ /* 0x004fcc00078e0206 */
[----:B------:R-:W2:Y:S01]  /*0600*/  LDG.E R11, desc[UR8][R10.64] ;  /* 0x000000080a0b7981 */ /* 0x000ea2000c1e1900 */
[-C--:B------:R-:W-:Y:S02]  /*0610*/  IADD3 R13, PT, PT, R16, R5.reuse, RZ ;  /* 0x00000005100d7210 */ /* 0x080fe40007ffe0ff */
[----:B------:R-:W-:-:S03]  /*0620*/  IADD3 R5, PT, PT, R2, R5, RZ ;  /* 0x0000000502057210 */ /* 0x000fc60007ffe0ff */
[----:B-1----:R-:W-:Y:S01]  /*0630*/  IMAD.WIDE R12, R13, 0x4, R8 ;  /* 0x000000040d0c7825 */ /* 0x002fe200078e0208 */
[----:B------:R-:W-:-:S04]  /*0640*/  ISETP.GE.AND P0, PT, R5, R15, PT ;  /* 0x0000000f0500720c */ /* 0x000fc80003f06270 */
[----:B--2---:R0:W-:Y:S09]  /*0650*/  STG.E desc[UR8][R12.64], R11 ;  /* 0x0000000b0c007986 */ /* 0x0041f2000c101908 */
[----:B------:R-:W-:Y:S05]  /*0660*/  @!P0 BRA `(.L_x_19) ;  /* 0xfffffffc00dc8947 */ /* 0x000fea000383ffff */
.L_x_18:
[----:B------:R-:W-:Y:S05]  /*0670*/  BSYNC.RECONVERGENT B0 ;  /* 0x0000000000007941 */ /* 0x000fea0003800200 */
.L_x_17:
        /* <DEDUP_REMOVED lines=10> */
.L_x_6:
[----:B------:R-:W0:Y:S02]  /*0720*/  LDC R4, c[0x0][0x398] ;  /* 0x0000e600ff047b82 */ /* 0x000e240000000800 */
[----:B0-----:R-:W-:-:S13]  /*0730*/  ISETP.GE.AND P0, PT, R4, 0x1, PT ;  /* 0x000000010400780c */ /* 0x001fda0003f06270 */
[----:B------:R-:W-:Y:S05]  /*0740*/  @!P0 EXIT ;  /* 0x000000000000894d */ /* 0x000fea0003800000 */
[----:B------:R-:W-:-:S05]  /*0750*/  UMOV UR4, URZ ;  /* 0x000000ff00047c82 */ /* 0x000fca0008000000 */
.L_x_26:
[----:B0-----:R-:W0:Y:S01]  /*0760*/  LDCU UR5, c[0x0][0x384] ;  /* 0x00007080ff0577ac */ /* 0x001e220008000800 */
[----:B------:R-:W-:Y:S01]  /*0770*/  UMOV UR6, UR4 ;  /* 0x0000000400067c82 */ /* 0x000fe20008000000 */
[----:B------:R-:W-:-:S04]  /*0780*/  UIADD3 UR4, UPT, UPT, UR4, 0x1, URZ ;  /* 0x0000000104047890 */ /* 0x000fc8000fffe0ff */
[----:B0-----:R-:W-:-:S03]  /*0790*/  UISETP.NE.AND UP1, UPT, UR4, UR5, UPT ;  /* 0x000000050400728c */ /* 0x001fc6000bf25270 */
[----:B------:R-:W-:-:S08]  /*07a0*/  UMOV UR5, URZ ;  /* 0x000000ff00057c82 */ /* 0x000fd00008000000 */
.L_x_25:
[----:B0-----:R-:W0:Y:S01]  /*07b0*/  LDC R15, c[0x0][0x380] ;  /* 0x0000e000ff0f7b82 */ /* 0x001e220000000800 */
[----:B------:R-:W-:Y:S01]  /*07c0*/  BSSY.RECONVERGENT B0, `(.L_x_22) ;  /* 0x0000013000007945 */ /* 0x000fe20003800200 */
[----:B0-----:R-:W-:-:S13]  /*07d0*/  ISETP.GE.AND P0, PT, R0, R15, PT ;  /* 0x0000000f0000720c */ /* 0x001fda0003f06270 */
[----:B------:R-:W-:Y:S05]  /*07e0*/  @P0 BRA `(.L_x_23) ;  /* 0x0000000000400947 */ /* 0x000fea0003800000 */
[----:B------:R-:W0:Y:S01]  /*07f0*/  LDC R9, c[0x0][0x39c] ;  /* 0x0000e700ff097b82 */ /* 0x000e220000000800 */
[----:B------:R-:W-:Y:S01]  /*0800*/  IMAD R8, R15, UR5, RZ ;  /* 0x000000050f087c24 */ /* 0x000fe2000f8e02ff */
[----:B------:R-:W-:-:S03]  /*0810*/  MOV R13, R0 ;  /* 0x00000000000d7202 */ /* 0x000fc60000000f00 */
[----:B------:R-:W-:-:S03]  /*0820*/  IMAD.IADD R12, R3, 0x1, R8 ;  /* 0x00000001030c7824 */ /* 0x000fc600078e0208 */
[----:B------:R-:W1:Y:S08]  /*0830*/  LDC.64 R4, c[0x0][0x3a0] ;  /* 0x0000e800ff047b82 */ /* 0x000e700000000a00 */
[----:B------:R-:W2:Y:S01]  /*0840*/  LDC.64 R6, c[0x0][0x3a8] ;  /* 0x0000ea00ff067b82 */ /* 0x000ea20000000a00 */
[----:B0-----:R-:W-:-:S07]  /*0850*/  IMAD R14, R9, UR6, R8 ;  /* 0x00000006090e7c24 */ /* 0x001fce000f8e0208 */
.L_x_24:
[----:B0-----:R-:W-:-:S05]  /*0860*/  IADD3 R9, PT, PT, R12, R13, RZ ;  /* 0x0000000d0c097210 */ /* 0x001fca0007ffe0ff */
        /* <DEDUP_REMOVED lines=8> */
.L_x_23:
[----:B------:R-:W-:Y:S05]  /*08f0*/  BSYNC.RECONVERGENT B0 ;  /* 0x0000000000007941 */ /* 0x000fea0003800200 */
.L_x_22:
[----:B------:R-:W1:Y:S01]  /*0900*/  LDCU UR7, c[0x0][0x398] ;  /* 0x00007300ff0777ac */ /* 0x000e620008000800 */
[----:B------:R-:W-:-:S04]  /*0910*/  UIADD3 UR5, UPT, UPT, UR5, 0x1, URZ ;  /* 0x0000000105057890 */ /* 0x000fc8000fffe0ff */
[----:B-1----:R-:W-:-:S09]  /*0920*/  UISETP.NE.AND UP0, UPT, UR5, UR7, UPT ;  /* 0x000000070500728c */ /* 0x002fd2000bf05270 */
[----:B------:R-:W-:Y:S05]  /*0930*/  BRA.U UP0, `(.L_x_25) ;  /* 0xfffffffd009c7547 */ /* 0x000fea000b83ffff */
[----:B------:R-:W-:Y:S05]  /*0940*/  BRA.U UP1, `(.L_x_26) ;  /* 0xfffffffd01847547 */ /* 0x000fea000b83ffff */
[----:B------:R-:W-:Y:S05]  /*0950*/  EXIT ;  /* 0x000000000000794d */ /* 0x000fea0003800000 */
.L_x_27:
        /* <DEDUP_REMOVED lines=10> */
.L_x_442:


//--------------------- .text.ConcatForwardNCHW   --------------------------
	.section	.text.ConcatForwardNCHW,"ax",@progbits
	.align	128
        .global         ConcatForwardNCHW
        .type           ConcatForwardNCHW,@function
        .size           ConcatForwardNCHW,(.L_x_443 - ConcatForwardNCHW)
        .other          ConcatForwardNCHW,@"STO_CUDA_ENTRY STV_DEFAULT"
ConcatForwardNCHW:
.text.ConcatForwardNCHW:
        /* <DEDUP_REMOVED lines=21> */
.L_x_34:
[----:B0-----:R-:W-:-:S05]  /*0150*/  UMOV UR5, URZ ;  /* 0x000000ff00057c82 */ /* 0x001fca0008000000 */
.L_x_33:
        /* <DEDUP_REMOVED lines=12> */
.L_x_32:
        /* <DEDUP_REMOVED lines=9> */
.L_x_31:
[----:B------:R-:W-:Y:S05]  /*02b0*/  BSYNC.RECONVERGENT B0 ;  /* 0x0000000000007941 */ /* 0x000fea0003800200 */
.L_x_30:
        /* <DEDUP_REMOVED lines=10> */
.L_x_29:
[----:B------:R-:W-:Y:S01]  /*0360*/  IMAD R4, R12, R7, R0 ;  /* 0x000000070c047224 */ /* 0x000fe200078e0200 */
[----:B------:R-:W-:-:S06]  /*0370*/  UMOV UR4, URZ ;  /* 0x000000ff00047c82 */ /* 0x000fcc0008000000 */
.L_x_43:
[----:B0-----:R-:W0:Y:S01]  /*0380*/  LDC R5, c[0x0][0x38c] ;  /* 0x0000e300ff057b82 */ /* 0x001e220000000800 */
[----:B------:R-:W-:Y:S01]  /*0390*/  UMOV UR5, URZ ;  /* 0x000000ff00057c82 */ /* 0x000fe20008000000 */
[----:B0-2---:R-:W-:-:S07]  /*03a0*/  IMAD R14, R5, UR4, R0 ;  /* 0x00000004050e7c24 */ /* 0x005fce000f8e0200 */
.L_x_38:
        /* <DEDUP_REMOVED lines=9> */
.L_x_37:
        /* <DEDUP_REMOVED lines=9> */
.L_x_36:
[----:B------:R-:W-:Y:S05]  /*04d0*/  BSYNC.RECONVERGENT B0 ;  /* 0x0000000000007941 */ /* 0x000fea0003800200 */
.L_x_35:
[----:B------:R-:W0:Y:S01]  /*04e0*/  LDCU UR6, c[0x0][0x388] ;  /* 0x00007100ff0677ac */ /* 0x000e220008000800 */
[----:B------:R-:W-:-:S04]  /*04f0*/  UIADD3 UR5, UPT, UPT, UR5, 0x1, URZ ;  /* 0x0000000105057890 */ /* 0x000fc8000fffe0ff */
[----:B0-----:R-:W-:-:S09]  /*0500*/  UISETP.NE.AND UP0, UPT, UR5, UR6, UPT ;  /* 0x000000060500728c */ /* 0x001fd2000bf05270 */
[----:B------:R-:W-:Y:S05]  /*0510*/  BRA.U UP0, `(.L_x_38) ;  /* 0xfffffffd00a47547 */ /* 0x000fea000b83ffff */
[----:B------:R-:W-:-:S05]  /*0520*/  UMOV UR5, URZ ;  /* 0x000000ff00057c82 */ /* 0x000fca0008000000 */
.L_x_42:
        /* <DEDUP_REMOVED lines=11> */
.L_x_41:
[----:B0-----:R-:W-:-:S04]  /*05e0*/  IMAD.IADD R11, R14, 0x1, R5 ;  /* 0x000000010e0b7824 */ /* 0x001fc800078e0205 */
[----:B-1----:R-:W-:-:S06]  /*05f0*/  IMAD.WIDE R10, R11, 0x4, R8 ;  /* 0x000000040b0a7825 */ /* 0x002fcc00078e0208 */
[----:B------:R-:W3:Y:S01]  /*0600*/  LDG.E R11, desc[UR8][R10.64] ;  /* 0x000000080a0b7981 */ /* 0x000ee2000c1e1900 */
[-C--:B------:R-:W-:Y:S02]  /*0610*/  IADD3 R13, PT, PT, R16, R5.reuse, RZ ;  /* 0x00000005100d7210 */ /* 0x080fe40007ffe0ff */
[----:B------:R-:W-:-:S03]  /*0620*/  IADD3 R5, PT, PT, R2, R5, RZ ;  /* 0x0000000502057210 */ /* 0x000fc60007ffe0ff */
[----:B--2---:R-:W-:Y:S01]  /*0630*/  IMAD.WIDE R12, R13, 0x4, R6 ;  /* 0x000000040d0c7825 */ /* 0x004fe200078e0206 */
[----:B------:R-:W-:-:S04]  /*0640*/  ISETP.GE.AND P0, PT, R5, R15, PT ;  /* 0x0000000f0500720c */ /* 0x000fc80003f06270 */
[----:B---3--:R0:W-:Y:S09]  /*0650*/  STG.E desc[UR8][R12.64], R11 ;  /* 0x0000000b0c007986 */ /* 0x0081f2000c101908 */
[----:B------:R-:W-:Y:S05]  /*0660*/  @!P0 BRA `(.L_x_41) ;  /* 0xfffffffc00dc8947 */ /* 0x000fea000383ffff */
.L_x_40:
[----:B------:R-:W-:Y:S05]  /*0670*/  BSYNC.RECONVERGENT B0 ;  /* 0x0000000000007941 */ /* 0x000fea0003800200 */
.L_x_39:
        /* <DEDUP_REMOVED lines=10> */
.L_x_28:
[----:B------:R-:W0:Y:S02]  /*0720*/  LDC R4, c[0x0][0x398] ;  /* 0x0000e600ff047b82 */ /* 0x000e240000000800 */
[----:B0-----:R-:W-:-:S13]  /*0730*/  ISETP.GE.AND P0, PT, R4, 0x1, PT ;  /* 0x000000010400780c */ /* 0x001fda0003f06270 */
[----:B------:R-:W-:Y:S05]  /*0740*/  @!P0 EXIT ;  /* 0x000000000000894d */ /* 0x000fea0003800000 */
[----:B------:R-:W-:-:S05]  /*0750*/  UMOV UR4, URZ ;  /* 0x000000ff00047c82 */ /* 0x000fca0008000000 */
.L_x_48:
[----:B0-----:R-:W0:Y:S01]  /*0760*/  LDCU UR5, c[0x0][0x384] ;  /* 0x00007080ff0577ac */ /* 0x001e220008000800 */
[----:B------:R-:W-:Y:S01]  /*0770*/  UMOV UR6, UR4 ;  /* 0x0000000400067c82 */ /* 0x000fe20008000000 */
[----:B------:R-:W-:-:S04]  /*0780*/  UIADD3 UR4, UPT, UPT, UR4, 0x1, URZ ;  /* 0x0000000104047890 */ /* 0x000fc8000fffe0ff */
[----:B0-----:R-:W-:-:S03]  /*0790*/  UISETP.NE.AND UP1, UPT, UR4, UR5, UPT ;  /* 0x000000050400728c */ /* 0x001fc6000bf25270 */
[----:B------:R-:W-:-:S08]  /*07a0*/  UMOV UR5, URZ ;  /* 0x000000ff00057c82 */ /* 0x000fd00008000000 */
.L_x_47:
        /* <DEDUP_REMOVED lines=11> */
.L_x_46:
[----:B0-----:R-:W-:-:S05]  /*0860*/  IADD3 R9, PT, PT, R12, R13, RZ ;  /* 0x0000000d0c097210 */ /* 0x001fca0007ffe0ff */
        /* <DEDUP_REMOVED lines=8> */
.L_x_45:
[----:B------:R-:W-:Y:S05]  /*08f0*/  BSYNC.RECONVERGENT B0 ;  /* 0x0000000000007941 */ /* 0x000fea0003800200 */
.L_x_44:
[----:B------:R-:W1:Y:S01]  /*0900*/  LDCU UR7, c[0x0][0x398] ;  /* 0x00007300ff0777ac */ /* 0x000e620008000800 */
[----:B------:R-:W-:-:S04]  /*0910*/  UIADD3 UR5, UPT, UPT, UR5, 0x1, URZ ;  /* 0x0000000105057890 */ /* 0x000fc8000fffe0ff */
[----:B-1----:R-:W-:-:S09]  /*0920*/  UISETP.NE.AND UP0, UPT, UR5, UR7, UPT ;  /* 0x000000070500728c */ /* 0x002fd2000bf05270 */
[----:B------:R-:W-:Y:S05]  /*0930*/  BRA.U UP0, `(.L_x_47) ;  /* 0xfffffffd009c7547 */ /* 0x000fea000b83ffff */
[----:B------:R-:W-:Y:S05]  /*0940*/  BRA.U UP1, `(.L_x_48) ;  /* 0xfffffffd01847547 */ /* 0x000fea000b83ffff */
[----:B------:R-:W-:Y:S05]  /*0950*/  EXIT ;  /* 0x000000000000794d */ /* 0x000fea0003800000 */
.L_x_49:
        /* <DEDUP_REMOVED lines=10> */
.L_x_443:


//--------------------- .text.MSELossbyBatches    --------------------------
	.section	.text.MSELossbyBatches,"ax",@progbits
	.align	128
        .global         MSELossbyBatches
        .type           MSELossbyBatches,@function
        .size           MSELossbyBatches,(.L_x_444 - MSELossbyBatches)
        .other          MSELossbyBatches,@"STO_CUDA_ENTRY STV_DEFAULT"
MSELossbyBatches:
.text.MSELossbyBatches:
[----:B------:R-:W-:Y:S01]  /*0000*/  LDC R1, c[0x0][0x37c] ;  /* 0x0000df00ff017b82 */ /* 0x000fe20000000800 */
[----:B------:R-:W0:Y:S07]  /*0010*/  S2R R0, SR_TID.X ;  /* 0x0000000000007919 */ /* 0x000e2e0000002100 */
[----:B------:R-:W0:Y:S01]  /*0020*/  S2UR UR4, SR_CTAID.X ;  /* 0x00000000000479c3 */ /* 0x000e220000002500 */
[----:B------:R-:W1:Y:S07]  /*0030*/  LDCU UR5, c[0x0][0x380] ;  /* 0x00007000ff0577ac */ /* 0x000e6e0008000800 */
[----:B------:R-:W0:Y:S02]  /*0040*/  LDC R19, c[0x0][0x360] ;  /* 0x0000d800ff137b82 */ /* 0x000e240000000800 */
[----:B0-----:R-:W-:-:S05]  /*0050*/  IMAD R0, R19, UR4, R0 ;  /* 0x0000000413007c24 */ /* 0x001fca000f8e0200 */
[----:B-1----:R-:W-:-:S13]  /*0060*/  ISETP.GE.AND P0, PT, R0, UR5, PT ;  /* 0x0000000500007c0c */ /* 0x002fda000bf06270 */
[----:B------:R-:W-:Y:S05]  /*0070*/  @P0 EXIT ;  /* 0x000000000000094d */ /* 0x000fea0003800000 */
[----:B------:R-:W0:Y:S01]  /*0080*/  S2R R16, SR_TID.Y ;  /* 0x0000000000107919 */ /* 0x000e220000002200 */
[----:B------:R-:W0:Y:S01]  /*0090*/  S2UR UR4, SR_CTAID.Y ;  /* 0x00000000000479c3 */ /* 0x000e220000002600 */
[----:B------:R-:W1:Y:S07]  /*00a0*/  LDCU.64 UR8, c[0x0][0x358] ;  /* 0x00006b00ff0877ac */ /* 0x000e6e0008000a00 */
[----:B------:R-:W0:Y:S01]  /*00b0*/  LDC R17, c[0x0][0x364] ;  /* 0x0000d900ff117b82 */ /* 0x000e220000000800 */
[----:B------:R-:W2:Y:S01]  /*00c0*/  LDCU UR5, c[0x0][0x374] ;  /* 0x00006e80ff0577ac */ /* 0x000ea20008000800 */
[----:B------:R-:W3:Y:S02]  /*00d0*/  LDCU UR6, c[0x0][0x370] ;  /* 0x00006e00ff0677ac */ /* 0x000ee40008000800 */
[----:B---3--:R-:W-:-:S02]  /*00e0*/  IMAD R19, R19, UR6, RZ ;  /* 0x0000000613137c24 */ /* 0x008fc4000f8e02ff */
[C---:B0-----:R-:W-:Y:S02]  /*00f0*/  IMAD R16, R17.reuse, UR4, R16 ;  /* 0x0000000411107c24 */ /* 0x041fe4000f8e0210 */
[----:B-12---:R-:W-:-:S07]  /*0100*/  IMAD R17, R17, UR5, RZ ;  /* 0x0000000511117c24 */ /* 0x006fce000f8e02ff */
.L_x_53:
[----:B0-----:R-:W0:Y:S01]  /*0110*/  LDC R25, c[0x0][0x384] ;  /* 0x0000e100ff197b82 */ /* 0x001e220000000800 */
[----:B------:R-:W-:Y:S01]  /*0120*/  BSSY.RECONVERGENT B0, `(.L_x_50) ;  /* 0x0000016000007945 */ /* 0x000fe20003800200 */
[----:B0-----:R-:W-:-:S13]  /*0130*/  ISETP.GE.AND P0, PT, R16, R25, PT ;  /* 0x000000191000720c */ /* 0x001fda0003f06270 */
[----:B------:R-:W-:Y:S05]  /*0140*/  @P0 BRA `(.L_x_51) ;  /* 0x00000000004c0947 */ /* 0x000fea0003800000 */
[----:B------:R-:W0:Y:S01]  /*0150*/  LDC.64 R8, c[0x0][0x3a0] ;  /* 0x0000e800ff087b82 */ /* 0x000e220000000a00 */
[----:B------:R-:W-:-:S07]  /*0160*/  MOV R18, R16 ;  /* 0x0000001000127202 */ /* 0x000fce0000000f00 */
[----:B------:R-:W1:Y:S08]  /*0170*/  LDC.64 R2, c[0x0][0x388] ;  /* 0x0000e200ff027b82 */ /* 0x000e700000000a00 */
[----:B------:R-:W2:Y:S08]  /*0180*/  LDC.64 R4, c[0x0][0x390] ;  /* 0x0000e400ff047b82 */ /* 0x000eb00000000a00 */
[----:B------:R-:W3:Y:S01]  /*0190*/  LDC.64 R6, c[0x0][0x398] ;  /* 0x0000e600ff067b82 */ /* 0x000ee20000000a00 */
[----:B0-----:R-:W-:-:S07]  /*01a0*/  IMAD.WIDE R8, R0, 0x4, R8 ;  /* 0x0000000400087825 */ /* 0x001fce00078e0208 */
.L_x_52:
[----:B0-----:R-:W-:-:S04]  /*01b0*/  IMAD R15, R0, R25, R18 ;  /* 0x00000019000f7224 */ /* 0x001fc800078e0212 */
[----:B---3--:R-:W-:-:S04]  /*01c0*/  IMAD.WIDE R10, R15, 0x4, R6 ;  /* 0x000000040f0a7825 */ /* 0x008fc800078e0206 */
[----:B--2---:R-:W-:Y:S02]  /*01d0*/  IMAD.WIDE R12, R15, 0x4, R4 ;  /* 0x000000040f0c7825 */ /* 0x004fe400078e0204 */
[----:B------:R-:W2:Y:S04]  /*01e0*/  LDG.E R10, desc[UR8][R10.64] ;  /* 0x000000080a0a7981 */ /* 0x000ea8000c1e1900 */
[----:B------:R-:W2:Y:S01]  /*01f0*/  LDG.E R13, desc[UR8][R12.64] ;  /* 0x000000080c0d7981 */ /* 0x000ea2000c1e1900 */
[----:B------:R-:W-:Y:S01]  /*0200*/  IADD3 R18, PT, PT, R17, R18, RZ ;  /* 0x0000001211127210 */ /* 0x000fe20007ffe0ff */
[----:B-1----:R-:W-:-:S03]  /*0210*/  IMAD.WIDE R14, R15, 0x4, R2 ;  /* 0x000000040f0e7825 */ /* 0x002fc600078e0202 */
[----:B------:R-:W-:Y:S01]  /*0220*/  ISETP.GE.AND P0, PT, R18, R25, PT ;  /* 0x000000191200720c */ /* 0x000fe20003f06270 */
[----:B--2---:R-:W-:-:S04]  /*0230*/  FADD R21, R10, -R13 ;  /* 0x8000000d0a157221 */ /* 0x004fc80000000000 */
[----:B------:R-:W-:Y:S01]  /*0240*/  FMUL.D2 R23, R21, R21 ;  /* 0x0000001515177220 */ /* 0x000fe20000300000 */
[----:B------:R0:W-:Y:S04]  /*0250*/  STG.E desc[UR8][R14.64], R21 ;  /* 0x000000150e007986 */ /* 0x0001e8000c101908 */
[----:B------:R0:W-:Y:S03]  /*0260*/  REDG.E.ADD.F32.FTZ.RN.STRONG.GPU desc[UR8][R8.64], R23 ;  /* 0x00000017080079a6 */ /* 0x0001e6000c12f308 */
[----:B------:R-:W-:Y:S05]  /*0270*/  @!P0 BRA `(.L_x_52) ;  /* 0xfffffffc00cc8947 */ /* 0x000fea000383ffff */
.L_x_51:
[----:B------:R-:W-:Y:S05]  /*0280*/  BSYNC.RECONVERGENT B0 ;  /* 0x0000000000007941 */ /* 0x000fea0003800200 */
.L_x_50:
[----:B------:R-:W1:Y:S01]  /*0290*/  LDCU UR4, c[0x0][0x380] ;  /* 0x00007000ff0477ac */ /* 0x000e620008000800 */
[----:B------:R-:W-:-:S04]  /*02a0*/  IADD3 R0, PT, PT, R19, R0, RZ ;  /* 0x0000000013007210 */ /* 0x000fc80007ffe0ff */
[----:B-1----:R-:W-:-:S13]  /*02b0*/  ISETP.GE.AND P0, PT, R0, UR4, PT ;  /* 0x0000000400007c0c */ /* 0x002fda000bf06270 */
[----:B------:R-:W-:Y:S05]  /*02c0*/  @!P0 BRA `(.L_x_53) ;  /* 0xfffffffc00908947 */ /* 0x000fea000383ffff */
[----:B------:R-:W-:Y:S05]  /*02d0*/  EXIT ;  /* 0x000000000000794d */ /* 0x000fea0003800000 */
.L_x_54:
        /* <DEDUP_REMOVED lines=10> */
.L_x_444:


//--------------------- .text.MSELoss             --------------------------
	.section	.text.MSELoss,"ax",@progbits
	.align	128
        .global         MSELoss
        .type           MSELoss,@function
        .size           MSELoss,(.L_x_445 - MSELoss)
        .other          MSELoss,@"STO_CUDA_ENTRY STV_DEFAULT"
MSELoss:
.text.MSELoss:
[----:B------:R-:W-:Y:S01]  /*0000*/  LDC R1, c[0x0][0x37c] ;  /* 0x0000df00ff017b82 */ /* 0x000fe20000000800 */
[----:B------:R-:W0:Y:S07]  /*0010*/  S2R R0, SR_TID.X ;  /* 0x0000000000007919 */ /* 0x000e2e0000002100 */
[----:B------:R-:W0:Y:S01]  /*0020*/  S2UR UR6, SR_CTAID.X ;  /* 0x00000000000679c3 */ /* 0x000e220000002500 */
[----:B------:R-:W1:Y:S01]  /*0030*/  LDCU UR7, c[0x0][0x380] ;  /* 0x00007000ff0777ac */ /* 0x000e620008000800 */
[----:B------:R-:W2:Y:S06]  /*0040*/  LDCU.64 UR4, c[0x0][0x358] ;  /* 0x00006b00ff0477ac */ /* 0x000eac0008000a00 */
[----:B------:R-:W0:Y:S08]  /*0050*/  LDC R17, c[0x0][0x360] ;  /* 0x0000d800ff117b82 */ /* 0x000e300000000800 */
[----:B------:R-:W2:Y:S01]  /*0060*/  LDC.64 R2, c[0x0][0x3a0] ;  /* 0x0000e800ff027b82 */ /* 0x000ea20000000a00 */
[----:B0-----:R-:W-:-:S05]  /*0070*/  IMAD R0, R17, UR6, R0 ;  /* 0x0000000611007c24 */ /* 0x001fca000f8e0200 */
[----:B-1----:R-:W-:Y:S01]  /*0080*/  ISETP.GE.AND P0, PT, R0, UR7, PT ;  /* 0x0000000700007c0c */ /* 0x002fe2000bf06270 */
[----:B--2---:R0:W-:-:S12]  /*0090*/  STG.E desc[UR4][R2.64], RZ ;  /* 0x000000ff02007986 */ /* 0x0041d8000c101904 */
[----:B0-----:R-:W-:Y:S05]  /*00a0*/  @P0 EXIT ;  /* 0x000000000000094d */ /* 0x001fea0003800000 */
[----:B------:R-:W0:Y:S01]  /*00b0*/  LDC.64 R4, c[0x0][0x388] ;  /* 0x0000e200ff047b82 */ /* 0x000e220000000a00 */
[----:B------:R-:W1:Y:S07]  /*00c0*/  LDCU UR6, c[0x0][0x370] ;  /* 0x00006e00ff0677ac */ /* 0x000e6e0008000800 */
[----:B------:R-:W2:Y:S08]  /*00d0*/  LDC.64 R6, c[0x0][0x390] ;  /* 0x0000e400ff067b82 */ /* 0x000eb00000000a00 */
[----:B------:R-:W3:Y:S01]  /*00e0*/  LDC.64 R8, c[0x0][0x398] ;  /* 0x0000e600ff087b82 */ /* 0x000ee20000000a00 */
[----:B-1----:R-:W-:-:S07]  /*00f0*/  IMAD R17, R17, UR6, RZ ;  /* 0x0000000611117c24 */ /* 0x002fce000f8e02ff */
.L_x_55:
[----:B---3--:R-:W-:-:S04]  /*0100*/  IMAD.WIDE R10, R0, 0x4, R8 ;  /* 0x00000004000a7825 */ /* 0x008fc800078e0208 */
[C---:B--2---:R-:W-:Y:S02]  /*0110*/  IMAD.WIDE R12, R0.reuse, 0x4, R6 ;  /* 0x00000004000c7825 */ /* 0x044fe400078e0206 */
[----:B------:R-:W2:Y:S04]  /*0120*/  LDG.E R10, desc[UR4][R10.64] ;  /* 0x000000040a0a7981 */ /* 0x000ea8000c1e1900 */
[----:B------:R-:W2:Y:S01]  /*0130*/  LDG.E R13, desc[UR4][R12.64] ;  /* 0x000000040c0d7981 */ /* 0x000ea2000c1e1900 */
[----:B01----:R-:W-:Y:S01]  /*0140*/  IMAD.WIDE R14, R0, 0x4, R4 ;  /* 0x00000004000e7825 */ /* 0x003fe200078e0204 */
[----:B------:R-:W-:-:S04]  /*0150*/  IADD3 R0, PT, PT, R17, R0, RZ ;  /* 0x0000000011007210 */ /* 0x000fc80007ffe0ff */
[----:B------:R-:W-:Y:S01]  /*0160*/  ISETP.GE.AND P0, PT, R0, UR7, PT ;  /* 0x0000000700007c0c */ /* 0x000fe2000bf06270 */
[----:B--2---:R-:W-:-:S04]  /*0170*/  FADD R19, R10, -R13 ;  /* 0x8000000d0a137221 */ /* 0x004fc80000000000 */
[----:B------:R-:W-:Y:S01]  /*0180*/  FMUL.D2 R21, R19, R19 ;  /* 0x0000001313157220 */ /* 0x000fe20000300000 */
[----:B------:R1:W-:Y:S04]  /*0190*/  STG.E desc[UR4][R14.64], R19 ;  /* 0x000000130e007986 */ /* 0x0003e8000c101904 */
[----:B------:R1:W-:Y:S03]  /*01a0*/  REDG.E.ADD.F32.FTZ.RN.STRONG.GPU desc[UR4][R2.64], R21 ;  /* 0x00000015020079a6 */ /* 0x0003e6000c12f304 */
[----:B------:R-:W-:Y:S05]  /*01b0*/  @!P0 BRA `(.L_x_55) ;  /* 0xfffffffc00d08947 */ /* 0x000fea000383ffff */
[----:B------:R-:W-:Y:S05]  /*01c0*/  EXIT ;  /* 0x000000000000794d */ /* 0x000fea0003800000 */
.L_x_56:
        /* <DEDUP_REMOVED lines=11> */
.L_x_445:


//--------------------- .text.backwardleakyfloat  --------------------------
	.section	.text.backwardleakyfloat,"ax",@progbits
	.align	128
        .global         backwardleakyfloat
        .type           backwardleakyfloat,@function
        .size           backwardleakyfloat,(.L_x_446 - backwardleakyfloat)
        .other          backwardleakyfloat,@"STO_CUDA_ENTRY STV_DEFAULT"
backwardleakyfloat:
.text.backwardleakyfloat:
        /* <DEDUP_REMOVED lines=8> */
[----:B------:R-:W0:Y:S01]  /*0080*/  LDC.64 R8, c[0x0][0x388] ;  /* 0x0000e200ff087b82 */ /* 0x000e220000000a00 */
[----:B------:R-:W1:Y:S01]  /*0090*/  LDCU UR4, c[0x0][0x370] ;  /* 0x00006e00ff0477ac */ /* 0x000e620008000800 */
[----:B------:R-:W2:Y:S06]  /*00a0*/  LDCU.64 UR6, c[0x0][0x358] ;  /* 0x00006b00ff0677ac */ /* 0x000eac0008000a00 */
[----:B------:R-:W3:Y:S01]  /*00b0*/  LDC.64 R12, c[0x0][0x390] ;  /* 0x0000e400ff0c7b82 */ /* 0x000ee20000000a00 */
[----:B------:R-:W4:Y:S07]  /*00c0*/  LDCU UR5, c[0x0][0x380] ;  /* 0x00007000ff0577ac */ /* 0x000f2e0008000800 */
[----:B------:R-:W0:Y:S01]  /*00d0*/  LDC.64 R10, c[0x0][0x398] ;  /* 0x0000e600ff0a7b82 */ /* 0x000e220000000a00 */
[----:B-1----:R-:W-:-:S07]  /*00e0*/  IMAD R15, R15, UR4, RZ ;  /* 0x000000040f0f7c24 */ /* 0x002fce000f8e02ff */
.L_x_57:
[----:B0-----:R-:W-:-:S06]  /*00f0*/  IMAD.WIDE R2, R0, 0x4, R8 ;  /* 0x0000000400027825 */ /* 0x001fcc00078e0208 */
[----:B--2---:R-:W2:Y:S01]  /*0100*/  LDG.E R2, desc[UR6][R2.64] ;  /* 0x0000000602027981 */ /* 0x004ea2000c1e1900 */
[----:B------:R-:W-:-:S05]  /*0110*/  IMAD.WIDE R4, R0, 0x4, R10 ;  /* 0x0000000400047825 */ /* 0x000fca00078e020a */
[----:B-1----:R-:W5:Y:S01]  /*0120*/  LDG.E R17, desc[UR6][R4.64] ;  /* 0x0000000604117981 */ /* 0x002f62000c1e1900 */
[----:B---3--:R-:W-:Y:S01]  /*0130*/  IMAD.WIDE R6, R0, 0x4, R12 ;  /* 0x0000000400067825 */ /* 0x008fe200078e020c */
[----:B------:R-:W-:Y:S02]  /*0140*/  IADD3 R0, PT, PT, R15, R0, RZ ;  /* 0x000000000f007210 */ /* 0x000fe40007ffe0ff */
[----:B--2---:R-:W-:-:S13]  /*0150*/  FSETP.GT.AND P0, PT, R2, RZ, PT ;  /* 0x000000ff0200720b */ /* 0x004fda0003f04000 */
[----:B------:R-:W5:Y:S02]  /*0160*/  @!P0 LDC R14, c[0x0][0x3a0] ;  /* 0x0000e800ff0e8b82 */ /* 0x000f640000000800 */
[----:B-----5:R-:W-:Y:S01]  /*0170*/  @!P0 FMUL R17, R17, R14 ;  /* 0x0000000e11118220 */ /* 0x020fe20000400000 */
[----:B----4-:R-:W-:-:S04]  /*0180*/  ISETP.GE.AND P0, PT, R0, UR5, PT ;  /* 0x0000000500007c0c */ /* 0x010fc8000bf06270 */
[----:B------:R1:W-:Y:S09]  /*0190*/  STG.E desc[UR6][R6.64], R17 ;  /* 0x0000001106007986 */ /* 0x0003f2000c101906 */
[----:B------:R-:W-:Y:S05]  /*01a0*/  @!P0 BRA `(.L_x_57) ;  /* 0xfffffffc00d08947 */ /* 0x000fea000383ffff */
[----:B------:R-:W-:Y:S05]  /*01b0*/  EXIT ;  /* 0x000000000000794d */ /* 0x000fea0003800000 */
.L_x_58:
        /* <DEDUP_REMOVED lines=12> */
.L_x_446:


//--------------------- .text.forwardleakyfloat   --------------------------
	.section	.text.forwardleakyfloat,"ax",@progbits
	.align	128
        .global         forwardleakyfloat
        .type           forwardleakyfloat,@function
        .size           forwardleakyfloat,(.L_x_447 - forwardleakyfloat)
        .other          forwardleakyfloat,@"STO_CUDA_ENTRY STV_DEFAULT"
forwardleakyfloat:
.text.forwardleakyfloat:
        /* <DEDUP_REMOVED lines=12> */
[----:B------:R-:W4:Y:S01]  /*00c0*/  LDCU UR8, c[0x0][0x398] ;  /* 0x00007300ff0877ac */ /* 0x000f220008000800 */
[----:B-1----:R-:W-:-:S07]  /*00d0*/  IMAD R11, R11, UR4, RZ ;  /* 0x000000040b0b7c24 */ /* 0x002fce000f8e02ff */
.L_x_59:
[----:B0-----:R-:W-:-:S05]  /*00e0*/  IMAD.WIDE R2, R0, 0x4, R6 ;  /* 0x0000000400027825 */ /* 0x001fca00078e0206 */
[----:B-12---:R-:W2:Y:S01]  /*00f0*/  LDG.E R13, desc[UR6][R2.64] ;  /* 0x00000006020d7981 */ /* 0x006ea2000c1e1900 */
[----:B---3--:R-:W-:Y:S01]  /*0100*/  IMAD.WIDE R4, R0, 0x4, R8 ;  /* 0x0000000400047825 */ /* 0x008fe200078e0208 */
[----:B------:R-:W-:Y:S02]  /*0110*/  IADD3 R0, PT, PT, R11, R0, RZ ;  /* 0x000000000b007210 */ /* 0x000fe40007ffe0ff */
[----:B--2---:R-:W-:-:S13]  /*0120*/  FSETP.GT.AND P0, PT, R13, RZ, PT ;  /* 0x000000ff0d00720b */ /* 0x004fda0003f04000 */
[----:B----4-:R-:W-:Y:S01]  /*0130*/  @!P0 FMUL R13, R13, UR8 ;  /* 0x000000080d0d8c20 */ /* 0x010fe20008400000 */
[----:B------:R-:W-:-:S04]  /*0140*/  ISETP.GE.AND P0, PT, R0, UR5, PT ;  /* 0x0000000500007c0c */ /* 0x000fc8000bf06270 */
[----:B------:R1:W-:Y:S09]  /*0150*/  STG.E desc[UR6][R4.64], R13 ;  /* 0x0000000d04007986 */ /* 0x0003f2000c101906 */
[----:B------:R-:W-:Y:S05]  /*0160*/  @!P0 BRA `(.L_x_59) ;  /* 0xfffffffc00dc8947 */ /* 0x000fea000383ffff */
[----:B------:R-:W-:Y:S05]  /*0170*/  EXIT ;  /* 0x000000000000794d */ /* 0x000fea0003800000 */
.L_x_60:
        /* <DEDUP_REMOVED lines=16> */
.L_x_447:


//--------------------- .text.backwardleakyfloatalpha --------------------------
	.section	.text.backwardleakyfloatalpha,"ax",@progbits
	.align	128
        .global         backwardleakyfloatalpha
        .type           backwardleakyfloatalpha,@function
        .size           backwardleakyfloatalpha,(.L_x_448 - backwardleakyfloatalpha)
        .other          backwardleakyfloatalpha,@"STO_CUDA_ENTRY STV_DEFAULT"
backwardleakyfloatalpha:
.text.backwardleakyfloatalpha:
        /* <DEDUP_REMOVED lines=13> */
[----:B------:R-:W0:Y:S06]  /*00d0*/  LDCU UR5, c[0x0][0x3a4] ;  /* 0x00007480ff0577ac */ /* 0x000e2c0008000800 */
[----:B------:R-:W0:Y:S01]  /*00e0*/  LDC.64 R6, c[0x0][0x398] ;  /* 0x0000e600ff067b82 */ /* 0x000e220000000a00 */
[----:B-1----:R-:W-:-:S07]  /*00f0*/  IMAD R15, R15, UR4, RZ ;  /* 0x000000040f0f7c24 */ /* 0x002fce000f8e02ff */
.L_x_61:
[----:B0-----:R-:W-:-:S06]  /*0100*/  IMAD.WIDE R8, R0, 0x4, R2 ;  /* 0x0000000400087825 */ /* 0x001fcc00078e0202 */
[----:B--2---:R-:W2:Y:S01]  /*0110*/  LDG.E R8, desc[UR6][R8.64] ;  /* 0x0000000608087981 */ /* 0x004ea2000c1e1900 */
[----:B------:R-:W-:-:S05]  /*0120*/  IMAD.WIDE R10, R0, 0x4, R6 ;  /* 0x00000004000a7825 */ /* 0x000fca00078e0206 */
[----:B------:R-:W5:Y:S01]  /*0130*/  LDG.E R14, desc[UR6][R10.64] ;  /* 0x000000060a0e7981 */ /* 0x000f62000c1e1900 */
[----:B------:R-:W-:Y:S05]  /*0140*/  WARPSYNC.ALL ;  /* 0x0000000000007948 */ /* 0x000fea0003800000 */
[----:B--2---:R-:W-:-:S13]  /*0150*/  FSETP.GT.AND P0, PT, R8, RZ, PT ;  /* 0x000000ff0800720b */ /* 0x004fda0003f04000 */
[----:B-1----:R-:W5:Y:S02]  /*0160*/  @!P0 LDC R13, c[0x0][0x3a0] ;  /* 0x0000e800ff0d8b82 */ /* 0x002f640000000800 */
[----:B-----5:R-:W-:Y:S01]  /*0170*/  @!P0 FMUL R14, R14, R13 ;  /* 0x0000000d0e0e8220 */ /* 0x020fe20000400000 */
[----:B---3--:R-:W-:Y:S01]  /*0180*/  IMAD.WIDE R12, R0, 0x4, R4 ;  /* 0x00000004000c7825 */ /* 0x008fe200078e0204 */
[----:B------:R-:W-:-:S03]  /*0190*/  IADD3 R0, PT, PT, R15, R0, RZ ;  /* 0x000000000f007210 */ /* 0x000fc60007ffe0ff */
[----:B------:R-:W-:Y:S01]  /*01a0*/  FMUL R17, R14, UR5 ;  /* 0x000000050e117c20 */ /* 0x000fe20008400000 */
[----:B----4-:R-:W-:-:S04]  /*01b0*/  ISETP.GE.AND P0, PT, R0, UR8, PT ;  /* 0x0000000800007c0c */ /* 0x010fc8000bf06270 */
[----:B------:R1:W-:Y:S01]  /*01c0*/  STG.E desc[UR6][R12.64], R17 ;  /* 0x000000110c007986 */ /* 0x0003e2000c101906 */
[----:B------:R-:W-:Y:S08]  /*01d0*/  BAR.SYNC.DEFER_BLOCKING 0x0 ;  /* 0x0000000000007b1d */ /* 0x000ff00000010000 */
[----:B------:R-:W-:Y:S05]  /*01e0*/  @!P0 BRA `(.L_x_61) ;  /* 0xfffffffc00c48947 */ /* 0x000fea000383ffff */
[----:B------:R-:W-:Y:S05]  /*01f0*/  EXIT ;  /* 0x000000000000794d */ /* 0x000fea0003800000 */
.L_x_62:
        /* <DEDUP_REMOVED lines=16> */
.L_x_448:


//--------------------- .text.forwardleakyfloatalpha --------------------------
	.section	.text.forwardleakyfloatalpha,"ax",@progbits
	.align	128
        .global         forwardleakyfloatalpha
        .type           forwardleakyfloatalpha,@function
        .size           forwardleakyfloatalpha,(.L_x_449 - forwardleakyfloatalpha)
        .other          forwardleakyfloatalpha,@"STO_CUDA_ENTRY STV_DEFAULT"
forwardleakyfloatalpha:
.text.forwardleakyfloatalpha:
        /* <DEDUP_REMOVED lines=12> */
[----:B------:R-:W4:Y:S01]  /*00c0*/  LDCU.64 UR8, c[0x0][0x398] ;  /* 0x00007300ff0877ac */ /* 0x000f220008000a00 */
[----:B-1----:R-:W-:-:S07]  /*00d0*/  IMAD R11, R11, UR4, RZ ;  /* 0x000000040b0b7c24 */ /* 0x002fce000f8e02ff */
.L_x_63:
[----:B0-----:R-:W-:-:S06]  /*00e0*/  IMAD.WIDE R2, R0, 0x4, R6 ;  /* 0x0000000400027825 */ /* 0x001fcc00078e0206 */
[----:B--2---:R-:W4:Y:S01]  /*00f0*/  LDG.E R2, desc[UR6][R2.64] ;  /* 0x0000000602027981 */ /* 0x004f22000c1e1900 */
[----:B------:R-:W-:Y:S05]  /*0100*/  WARPSYNC.ALL ;  /* 0x0000000000007948 */ /* 0x000fea0003800000 */
[C---:B-1--4-:R-:W-:Y:S01]  /*0110*/  FMUL R4, R2.reuse, UR8 ;  /* 0x0000000802047c20 */ /* 0x052fe20008400000 */
[----:B------:R-:W-:-:S04]  /*0120*/  FSETP.GT.AND P0, PT, R2, RZ, PT ;  /* 0x000000ff0200720b */ /* 0x000fc80003f04000 */
[----:B------:R-:W-:Y:S01]  /*0130*/  FSEL R10, R4, UR9, !P0 ;  /* 0x00000009040a7c08 */ /* 0x000fe2000c000000 */
[----:B---3--:R-:W-:Y:S01]  /*0140*/  IMAD.WIDE R4, R0, 0x4, R8 ;  /* 0x0000000400047825 */ /* 0x008fe200078e0208 */
[----:B------:R-:W-:Y:S02]  /*0150*/  IADD3 R0, PT, PT, R11, R0, RZ ;  /* 0x000000000b007210 */ /* 0x000fe40007ffe0ff */
[----:B------:R-:W-:Y:S02]  /*0160*/  FSEL R13, R2, UR9, P0 ;  /* 0x00000009020d7c08 */ /* 0x000fe40008000000 */
[----:B------:R-:W-:-:S03]  /*0170*/  ISETP.GE.AND P0, PT, R0, UR5, PT ;  /* 0x0000000500007c0c */ /* 0x000fc6000bf06270 */
[----:B------:R-:W-:-:S05]  /*0180*/  FMUL R13, R10, R13 ;  /* 0x0000000d0a0d7220 */ /* 0x000fca0000400000 */
[----:B------:R1:W-:Y:S01]  /*0190*/  STG.E desc[UR6][R4.64], R13 ;  /* 0x0000000d04007986 */ /* 0x0003e2000c101906 */
[----:B------:R-:W-:Y:S06]  /*01a0*/  BAR.SYNC.DEFER_BLOCKING 0x0 ;  /* 0x0000000000007b1d */ /* 0x000fec0000010000 */
[----:B------:R-:W-:Y:S05]  /*01b0*/  @!P0 BRA `(.L_x_63) ;  /* 0xfffffffc00c88947 */ /* 0x000fea000383ffff */
[----:B------:R-:W-:Y:S05]  /*01c0*/  EXIT ;  /* 0x000000000000794d */ /* 0x000fea0003800000 */
.L_x_64:
        /* <DEDUP_REMOVED lines=11> */
.L_x_449:


//--------------------- .text.backwardleakyfloatalphabeta --------------------------
	.section	.text.backwardleakyfloatalphabeta,"ax",@progbits
	.align	128
        .global         backwardleakyfloatalphabeta
        .type           backwardleakyfloatalphabeta,@function
        .size           backwardleakyfloatalphabeta,(.L_x_450 - backwardleakyfloatalphabeta)
        .other          backwardleakyfloatalphabeta,@"STO_CUDA_ENTRY STV_DEFAULT"
backwardleakyfloatalphabeta:
.text.backwardleakyfloatalphabeta:
        /* <DEDUP_REMOVED lines=15> */
[----:B------:R-:W0:Y:S01]  /*00f0*/  LDCU UR8, c[0x0][0x3a8] ;  /* 0x00007500ff0877ac */ /* 0x000e220008000800 */
[----:B-1----:R-:W-:-:S07]  /*0100*/  IMAD R15, R15, UR4, RZ ;  /* 0x000000040f0f7c24 */ /* 0x002fce000f8e02ff */
.L_x_65:
[----:B---3--:R-:W-:-:S06]  /*0110*/  IMAD.WIDE R8, R0, 0x4, R4 ;  /* 0x0000000400087825 */ /* 0x008fcc00078e0204 */
[----:B--2---:R-:W2:Y:S01]  /*0120*/  LDG.E R8, desc[UR6][R8.64] ;  /* 0x0000000608087981 */ /* 0x004ea2000c1e1900 */
[----:B0-----:R-:W-:-:S05]  /*0130*/  IMAD.WIDE R10, R0, 0x4, R6 ;  /* 0x00000004000a7825 */ /* 0x001fca00078e0206 */
[----:B------:R-:W3:Y:S01]  /*0140*/  LDG.E R14, desc[UR6][R10.64] ;  /* 0x000000060a0e7981 */ /* 0x000ee2000c1e1900 */
[----:B-1----:R-:W-:-:S05]  /*0150*/  IMAD.WIDE R12, R0, 0x4, R2 ;  /* 0x00000004000c7825 */ /* 0x002fca00078e0202 */
[----:B------:R-:W5:Y:S01]  /*0160*/  LDG.E R19, desc[UR6][R12.64] ;  /* 0x000000060c137981 */ /* 0x000f62000c1e1900 */
[----:B------:R-:W-:Y:S01]  /*0170*/  IADD3 R0, PT, PT, R15, R0, RZ ;  /* 0x000000000f007210 */ /* 0x000fe20007ffe0ff */
[----:B------:R-:W-:Y:S05]  /*0180*/  WARPSYNC.ALL ;  /* 0x0000000000007948 */ /* 0x000fea0003800000 */
[----:B--2---:R-:W-:-:S13]  /*0190*/  FSETP.GT.AND P0, PT, R8, RZ, PT ;  /* 0x000000ff0800720b */ /* 0x004fda0003f04000 */
[----:B------:R-:W3:Y:S02]  /*01a0*/  @!P0 LDC R17, c[0x0][0x3a0] ;  /* 0x0000e800ff118b82 */ /* 0x000ee40000000800 */
[----:B---3--:R-:W-:Y:S01]  /*01b0*/  @!P0 FMUL R14, R14, R17 ;  /* 0x000000110e0e8220 */ /* 0x008fe20000400000 */
[----:B----4-:R-:W-:-:S03]  /*01c0*/  ISETP.GE.AND P0, PT, R0, UR9, PT ;  /* 0x0000000900007c0c */ /* 0x010fc6000bf06270 */
[----:B------:R-:W-:-:S04]  /*01d0*/  FMUL R14, R14, UR5 ;  /* 0x000000050e0e7c20 */ /* 0x000fc80008400000 */
[----:B-----5:R-:W-:-:S05]  /*01e0*/  FFMA R17, R19, UR8, R14 ;  /* 0x0000000813117c23 */ /* 0x020fca000800000e */
[----:B------:R1:W-:Y:S01]  /*01f0*/  STG.E desc[UR6][R12.64], R17 ;  /* 0x000000110c007986 */ /* 0x0003e2000c101906 */
[----:B------:R-:W-:Y:S06]  /*0200*/  BAR.SYNC.DEFER_BLOCKING 0x0 ;  /* 0x0000000000007b1d */ /* 0x000fec0000010000 */
[----:B------:R-:W-:Y:S05]  /*0210*/  @!P0 BRA `(.L_x_65) ;  /* 0xfffffffc00bc8947 */ /* 0x000fea000383ffff */
[----:B------:R-:W-:Y:S05]  /*0220*/  EXIT ;  /* 0x000000000000794d */ /* 0x000fea0003800000 */
.L_x_66:
        /* <DEDUP_REMOVED lines=13> */
.L_x_450:


//--------------------- .text.forwardleakyfloatalphabeta --------------------------
	.section	.text.forwardleakyfloatalphabeta,"ax",@progbits
	.align	128
        .global         forwardleakyfloatalphabeta
        .type           forwardleakyfloatalphabeta,@function
        .size           forwardleakyfloatalphabeta,(.L_x_451 - forwardleakyfloatalphabeta)
        .other          forwardleakyfloatalphabeta,@"STO_CUDA_ENTRY STV_DEFAULT"
forwardleakyfloatalphabeta:
.text.forwardleakyfloatalphabeta:
        /* <DEDUP_REMOVED lines=13> */
[----:B------:R-:W0:Y:S01]  /*00d0*/  LDCU.64 UR8, c[0x0][0x398] ;  /* 0x00007300ff0877ac */ /* 0x000e220008000a00 */
[----:B-1----:R-:W-:-:S07]  /*00e0*/  IMAD R11, R11, UR4, RZ ;  /* 0x000000040b0b7c24 */ /* 0x002fce000f8e02ff */
.L_x_67:
[----:B---3--:R-:W-:-:S05]  /*00f0*/  IMAD.WIDE R4, R0, 0x4, R8 ;  /* 0x0000000400047825 */ /* 0x008fca00078e0208 */
[----:B--2---:R-:W2:Y:S01]  /*0100*/  LDG.E R12, desc[UR6][R4.64] ;  /* 0x00000006040c7981 */ /* 0x004ea2000c1e1900 */
[----:B01----:R-:W-:-:S05]  /*0110*/  IMAD.WIDE R2, R0, 0x4, R6 ;  /* 0x0000000400027825 */ /* 0x003fca00078e0206 */
[----:B------:R-:W4:Y:S01]  /*0120*/  LDG.E R10, desc[UR6][R2.64] ;  /* 0x00000006020a7981 */ /* 0x000f22000c1e1900 */
[----:B------:R-:W-:Y:S01]  /*0130*/  IADD3 R0, PT, PT, R11, R0, RZ ;  /* 0x000000000b007210 */ /* 0x000fe20007ffe0ff */
[----:B------:R-:W-:Y:S05]  /*0140*/  WARPSYNC.ALL ;  /* 0x0000000000007948 */ /* 0x000fea0003800000 */
[----:B--2---:R-:W-:-:S13]  /*0150*/  FSETP.GT.AND P0, PT, R12, RZ, PT ;  /* 0x000000ff0c00720b */ /* 0x004fda0003f04000 */
[----:B------:R-:W-:Y:S01]  /*0160*/  @!P0 FMUL R12, R12, UR8 ;  /* 0x000000080c0c8c20 */ /* 0x000fe20008400000 */
[----:B------:R-:W-:-:S03]  /*0170*/  ISETP.GE.AND P0, PT, R0, UR5, PT ;  /* 0x0000000500007c0c */ /* 0x000fc6000bf06270 */
[----:B------:R-:W-:-:S04]  /*0180*/  FMUL R13, R12, UR9 ;  /* 0x000000090c0d7c20 */ /* 0x000fc80008400000 */
[----:B----4-:R-:W-:-:S05]  /*0190*/  FFMA R13, R10, UR10, R13 ;  /* 0x0000000a0a0d7c23 */ /* 0x010fca000800000d */
[----:B------:R1:W-:Y:S01]  /*01a0*/  STG.E desc[UR6][R2.64], R13 ;  /* 0x0000000d02007986 */ /* 0x0003e2000c101906 */
[----:B------:R-:W-:Y:S06]  /*01b0*/  BAR.SYNC.DEFER_BLOCKING 0x0 ;  /* 0x0000000000007b1d */ /* 0x000fec0000010000 */
[----:B------:R-:W-:Y:S05]  /*01c0*/  @!P0 BRA `(.L_x_67) ;  /* 0xfffffffc00c88947 */ /* 0x000fea000383ffff */
[----:B------:R-:W-:Y:S05]  /*01d0*/  EXIT ;  /* 0x000000000000794d */ /* 0x000fea0003800000 */
.L_x_68:
        /* <DEDUP_REMOVED lines=10> */
.L_x_451:


//--------------------- .text.PreluBackward       --------------------------
	.section	.text.PreluBackward,"ax",@progbits
	.align	128
        .global         PreluBackward
        .type           PreluBackward,@function
        .size           PreluBackward,(.L_x_452 - PreluBackward)
        .other          PreluBackward,@"STO_CUDA_ENTRY STV_DEFAULT"
PreluBackward:
.text.PreluBackward:
[----:B------:R-:W-:Y:S08]  /*0000*/  LDC R1, c[0x0][0x37c] ;  /* 0x0000df00ff017b82 */ /* 0x000ff00000000800 */
[----:B------:R-:W0:Y:S02]  /*0010*/  LDC R0, c[0x0][0x384] ;  /* 0x0000e100ff007b82 */ /* 0x000e240000000800 */
[----:B0-----:R-:W-:-:S13]  /*0020*/  ISETP.GE.AND P0, PT, R0, 0x1, PT ;  /* 0x000000010000780c */ /* 0x001fda0003f06270 */
[----:B------:R-:W-:Y:S05]  /*0030*/  @!P0 EXIT ;  /* 0x000000000000894d */ /* 0x000fea0003800000 */
[----:B------:R-:W0:Y:S01]  /*0040*/  S2R R3, SR_TID.X ;  /* 0x0000000000037919 */ /* 0x000e220000002100 */
[----:B------:R-:W0:Y:S01]  /*0050*/  S2UR UR4, SR_CTAID.X ;  /* 0x00000000000479c3 */ /* 0x000e220000002500 */
[----:B------:R-:W1:Y:S07]  /*0060*/  LDCU.64 UR6, c[0x0][0x358] ;  /* 0x00006b00ff0677ac */ /* 0x000e6e0008000a00 */
[----:B------:R-:W0:Y:S01]  /*0070*/  LDC R8, c[0x0][0x360] ;  /* 0x0000d800ff087b82 */ /* 0x000e220000000800 */
[----:B------:R-:W2:Y:S01]  /*0080*/  LDCU UR5, c[0x0][0x370] ;  /* 0x00006e00ff0577ac */ /* 0x000ea20008000800 */
[C---:B0-----:R-:W-:Y:S01]  /*0090*/  IMAD R0, R8.reuse, UR4, R3 ;  /* 0x0000000408007c24 */ /* 0x041fe2000f8e0203 */
[----:B------:R-:W-:Y:S01]  /*00a0*/  UMOV UR4, URZ ;  /* 0x000000ff00047c82 */ /* 0x000fe20008000000 */
[----:B-12---:R-:W-:-:S07]  /*00b0*/  IMAD R8, R8, UR5, RZ ;  /* 0x0000000508087c24 */ /* 0x006fce000f8e02ff */
.L_x_72:
[----:B------:R-:W0:Y:S01]  /*00c0*/  LDCU UR5, c[0x0][0x380] ;  /* 0x00007000ff0577ac */ /* 0x000e220008000800 */
[----:B------:R-:W-:Y:S01]  /*00d0*/  BSSY.RECONVERGENT B0, `(.L_x_69) ;  /* 0x0000021000007945 */ /* 0x000fe20003800200 */
[----:B0-----:R-:W-:-:S13]  /*00e0*/  ISETP.GE.AND P0, PT, R0, UR5, PT ;  /* 0x0000000500007c0c */ /* 0x001fda000bf06270 */
[----:B------:R-:W-:Y:S05]  /*00f0*/  @P0 BRA `(.L_x_70) ;  /* 0x0000000000780947 */ /* 0x000fea0003800000 */
[----:B------:R-:W-:-:S07]  /*0100*/  MOV R10, R0 ;  /* 0x00000000000a7202 */ /* 0x000fce0000000f00 */
.L_x_71:
[----:B------:R-:W0:Y:S08]  /*0110*/  LDC R9, c[0x0][0x380] ;  /* 0x0000e000ff097b82 */ /* 0x000e300000000800 */
[----:B------:R-:W1:Y:S08]  /*0120*/  LDC.64 R2, c[0x0][0x390] ;  /* 0x0000e400ff027b82 */ /* 0x000e700000000a00 */
[----:B------:R-:W2:Y:S01]  /*0130*/  LDC.64 R6, c[0x0][0x398] ;  /* 0x0000e600ff067b82 */ /* 0x000ea20000000a00 */
[----:B0-----:R-:W-:-:S07]  /*0140*/  IMAD R17, R9, UR4, R10 ;  /* 0x0000000409117c24 */ /* 0x001fce000f8e020a */
[----:B------:R-:W0:Y:S01]  /*0150*/  LDC.64 R14, c[0x0][0x3a0] ;  /* 0x0000e800ff0e7b82 */ /* 0x000e220000000a00 */
[----:B-1----:R-:W-:-:S05]  /*0160*/  IMAD.WIDE R2, R17, 0x4, R2 ;  /* 0x0000000411027825 */ /* 0x002fca00078e0202 */
[----:B------:R-:W3:Y:S01]  /*0170*/  LDG.E R4, desc[UR6][R2.64] ;  /* 0x0000000602047981 */ /* 0x000ee2000c1e1900 */
[----:B--2---:R-:W-:Y:S01]  /*0180*/  IMAD.WIDE R12, R17, 0x4, R6 ;  /* 0x00000004110c7825 */ /* 0x004fe200078e0206 */
[----:B---3--:R-:W-:Y:S02]  /*0190*/  FSETP.GT.AND P0, PT, R4, RZ, PT ;  /* 0x000000ff0400720b */ /* 0x008fe40003f04000 */
[----:B------:R-:W1:Y:S11]  /*01a0*/  LDC.64 R4, c[0x0][0x388] ;  /* 0x0000e200ff047b82 */ /* 0x000e760000000a00 */
[----:B------:R-:W2:Y:S01]  /*01b0*/  @P0 LDG.E R11, desc[UR6][R12.64] ;  /* 0x000000060c0b0981 */ /* 0x000ea2000c1e1900 */
[----:B0-----:R-:W-:-:S04]  /*01c0*/  @!P0 IMAD.WIDE R14, R10, 0x4, R14 ;  /* 0x000000040a0e8825 */ /* 0x001fc800078e020e */
[----:B-1----:R-:W-:Y:S02]  /*01d0*/  IMAD.WIDE R4, R17, 0x4, R4 ;  /* 0x0000000411047825 */ /* 0x002fe400078e0204 */
[----:B------:R-:W0:Y:S03]  /*01e0*/  LDC.64 R16, c[0x0][0x3a8] ;  /* 0x0000ea00ff107b82 */ /* 0x000e260000000a00 */
[----:B--2---:R1:W-:Y:S04]  /*01f0*/  @P0 STG.E desc[UR6][R4.64], R11 ;  /* 0x0000000b04000986 */ /* 0x0043e8000c101906 */
[----:B------:R-:W2:Y:S04]  /*0200*/  @!P0 LDG.E R19, desc[UR6][R12.64] ;  /* 0x000000060c138981 */ /* 0x000ea8000c1e1900 */
[----:B------:R-:W2:Y:S01]  /*0210*/  @!P0 LDG.E R14, desc[UR6][R14.64] ;  /* 0x000000060e0e8981 */ /* 0x000ea2000c1e1900 */
[----:B------:R-:W-:-:S04]  /*0220*/  @!P0 IMAD.WIDE R6, R10, 0x4, R6 ;  /* 0x000000040a068825 */ /* 0x000fc800078e0206 */
[----:B0-----:R-:W-:-:S04]  /*0230*/  @!P0 IMAD.WIDE R16, R10, 0x4, R16 ;  /* 0x000000040a108825 */ /* 0x001fc800078e0210 */
[----:B--2---:R-:W-:-:S05]  /*0240*/  @!P0 FMUL R19, R14, R19 ;  /* 0x000000130e138220 */ /* 0x004fca0000400000 */
[----:B------:R1:W-:Y:S04]  /*0250*/  @!P0 STG.E desc[UR6][R4.64], R19 ;  /* 0x0000001304008986 */ /* 0x0003e8000c101906 */
[----:B------:R-:W2:Y:S04]  /*0260*/  @!P0 LDG.E R6, desc[UR6][R6.64] ;  /* 0x0000000606068981 */ /* 0x000ea8000c1e1900 */
[----:B------:R-:W2:Y:S04]  /*0270*/  @!P0 LDG.E R3, desc[UR6][R2.64] ;  /* 0x0000000602038981 */ /* 0x000ea8000c1e1900 */
[----:B------:R-:W2:Y:S01]  /*0280*/  @!P0 LDG.E R21, desc[UR6][R16.64] ;  /* 0x0000000610158981 */ /* 0x000ea2000c1e1900 */
[----:B------:R-:W-:Y:S01]  /*0290*/  IADD3 R10, PT, PT, R8, R10, RZ ;  /* 0x0000000a080a7210 */ /* 0x000fe20007ffe0ff */
[----:B--2---:R-:W-:-:S05]  /*02a0*/  @!P0 FFMA R21, R6, R3, R21 ;  /* 0x0000000306158223 */ /* 0x004fca0000000015 */
[----:B------:R1:W-:Y:S01]  /*02b0*/  @!P0 STG.E desc[UR6][R16.64], R21 ;  /* 0x0000001510008986 */ /* 0x0003e2000c101906 */
[----:B------:R-:W-:-:S13]  /*02c0*/  ISETP.GE.AND P0, PT, R10, R9, PT ;  /* 0x000000090a00720c */ /* 0x000fda0003f06270 */
[----:B-1----:R-:W-:Y:S05]  /*02d0*/  @!P0 BRA `(.L_x_71) ;  /* 0xfffffffc008c8947 */ /* 0x002fea000383ffff */
.L_x_70:
[----:B------:R-:W-:Y:S05]  /*02e0*/  BSYNC.RECONVERGENT B0 ;  /* 0x0000000000007941 */ /* 0x000fea0003800200 */
.L_x_69:
[----:B------:R-:W0:Y:S01]  /*02f0*/  LDCU UR5, c[0x0][0x384] ;  /* 0x00007080ff0577ac */ /* 0x000e220008000800 */
[----:B------:R-:W-:-:S04]  /*0300*/  UIADD3 UR4, UPT, UPT, UR4, 0x1, URZ ;  /* 0x0000000104047890 */ /* 0x000fc8000fffe0ff */
[----:B0-----:R-:W-:-:S09]  /*0310*/  UISETP.NE.AND UP0, UPT, UR4, UR5, UPT ;  /* 0x000000050400728c */ /* 0x001fd2000bf05270 */
[----:B------:R-:W-:Y:S05]  /*0320*/  BRA.U UP0, `(.L_x_72) ;  /* 0xfffffffd00647547 */ /* 0x000fea000b83ffff */
[----:B------:R-:W-:Y:S05]  /*0330*/  EXIT ;  /* 0x000000000000794d */ /* 0x000fea0003800000 */
.L_x_73:
        /* <DEDUP_REMOVED lines=12> */
.L_x_452:


//--------------------- .text.PreluForward        --------------------------
	.section	.text.PreluForward,"ax",@progbits
	.align	128
        .global         PreluForward
        .type           PreluForward,@function
        .size           PreluForward,(.L_x_453 - PreluForward)
        .other          PreluForward,@"STO_CUDA_ENTRY STV_DEFAULT"
PreluForward:
.text.PreluForward:
        /* <DEDUP_REMOVED lines=12> */
.L_x_77:
[----:B------:R-:W0:Y:S01]  /*00c0*/  LDCU UR5, c[0x0][0x380] ;  /* 0x00007000ff0577ac */ /* 0x000e220008000800 */
[----:B------:R-:W-:Y:S01]  /*00d0*/  BSSY.RECONVERGENT B0, `(.L_x_74) ;  /* 0x0000014000007945 */ /* 0x000fe20003800200 */
[----:B0-----:R-:W-:-:S13]  /*00e0*/  ISETP.GE.AND P0, PT, R0, UR5, PT ;  /* 0x0000000500007c0c */ /* 0x001fda000bf06270 */
[----:B---3--:R-:W-:Y:S05]  /*00f0*/  @P0 BRA `(.L_x_75) ;  /* 0x0000000000440947 */ /* 0x008fea0003800000 */
[----:B------:R-:W0:Y:S01]  /*0100*/  LDC R14, c[0x0][0x380] ;  /* 0x0000e000ff0e7b82 */ /* 0x000e220000000800 */
[----:B------:R-:W-:-:S07]  /*0110*/  MOV R13, R0 ;  /* 0x00000000000d7202 */ /* 0x000fce0000000f00 */
[----:B------:R-:W1:Y:S08]  /*0120*/  LDC.64 R8, c[0x0][0x388] ;  /* 0x0000e200ff087b82 */ /* 0x000e700000000a00 */
[----:B------:R-:W2:Y:S02]  /*0130*/  LDC.64 R10, c[0x0][0x390] ;  /* 0x0000e400ff0a7b82 */ /* 0x000ea40000000a00 */
.L_x_76:
[----:B0--3--:R-:W-:-:S04]  /*0140*/  IMAD R7, R14, UR4, R13 ;  /* 0x000000040e077c24 */ /* 0x009fc8000f8e020d */
[----:B-1----:R-:W-:-:S05]  /*0150*/  IMAD.WIDE R2, R7, 0x4, R8 ;  /* 0x0000000407027825 */ /* 0x002fca00078e0208 */
[----:B------:R-:W3:Y:S02]  /*0160*/  LDG.E R15, desc[UR6][R2.64] ;  /* 0x00000006020f7981 */ /* 0x000ee4000c1e1900 */
[----:B---3--:R-:W-:-:S13]  /*0170*/  FSETP.GT.AND P0, PT, R15, RZ, PT ;  /* 0x000000ff0f00720b */ /* 0x008fda0003f04000 */
[----:B------:R-:W0:Y:S02]  /*0180*/  @!P0 LDC.64 R4, c[0x0][0x398] ;  /* 0x0000e600ff048b82 */ /* 0x000e240000000a00 */
[----:B0-----:R-:W-:-:S06]  /*0190*/  @!P0 IMAD.WIDE R4, R13, 0x4, R4 ;  /* 0x000000040d048825 */ /* 0x001fcc00078e0204 */
[----:B------:R-:W3:Y:S01]  /*01a0*/  @!P0 LDG.E R4, desc[UR6][R4.64] ;  /* 0x0000000604048981 */ /* 0x000ee2000c1e1900 */
[----:B--2---:R-:W-:Y:S01]  /*01b0*/  IMAD.WIDE R6, R7, 0x4, R10 ;  /* 0x0000000407067825 */ /* 0x004fe200078e020a */
[----:B------:R-:W-:-:S03]  /*01c0*/  IADD3 R13, PT, PT, R12, R13, RZ ;  /* 0x0000000d0c0d7210 */ /* 0x000fc60007ffe0ff */
[----:B---3--:R-:W-:Y:S01]  /*01d0*/  @!P0 FMUL R15, R15, R4 ;  /* 0x000000040f0f8220 */ /* 0x008fe20000400000 */
[----:B------:R-:W-:-:S04]  /*01e0*/  ISETP.GE.AND P0, PT, R13, R14, PT ;  /* 0x0000000e0d00720c */ /* 0x000fc80003f06270 */
[----:B------:R3:W-:Y:S09]  /*01f0*/  STG.E desc[UR6][R6.64], R15 ;  /* 0x0000000f06007986 */ /* 0x0007f2000c101906 */
[----:B------:R-:W-:Y:S05]  /*0200*/  @!P0 BRA `(.L_x_76) ;  /* 0xfffffffc00cc8947 */ /* 0x000fea000383ffff */
.L_x_75:
[----:B------:R-:W-:Y:S05]  /*0210*/  BSYNC.RECONVERGENT B0 ;  /* 0x0000000000007941 */ /* 0x000fea0003800200 */
.L_x_74:
[----:B------:R-:W0:Y:S01]  /*0220*/  LDCU UR5, c[0x0][0x384] ;  /* 0x00007080ff0577ac */ /* 0x000e220008000800 */
[----:B------:R-:W-:-:S04]  /*0230*/  UIADD3 UR4, UPT, UPT, UR4, 0x1, URZ ;  /* 0x0000000104047890 */ /* 0x000fc8000fffe0ff */
[----:B0-----:R-:W-:-:S09]  /*0240*/  UISETP.NE.AND UP0, UPT, UR4, UR5, UPT ;  /* 0x000000050400728c */ /* 0x001fd2000bf05270 */
[----:B------:R-:W-:Y:S05]  /*0250*/  BRA.U UP0, `(.L_x_77) ;  /* 0xfffffffd00987547 */ /* 0x000fea000b83ffff */
[----:B------:R-:W-:Y:S05]  /*0260*/  EXIT ;  /* 0x000000000000794d */ /* 0x000fea0003800000 */
.L_x_78:
        /* <DEDUP_REMOVED lines=9> */
.L_x_453:


//--------------------- .text.ThreshBackward      --------------------------
	.section	.text.ThreshBackward,"ax",@progbits
	.align	128
        .global         ThreshBackward
        .type           ThreshBackward,@function
        .size           ThreshBackward,(.L_x_454 - ThreshBackward)
        .other          ThreshBackward,@"STO_CUDA_ENTRY STV_DEFAULT"
ThreshBackward:
.text.ThreshBackward:
        /* <DEDUP_REMOVED lines=12> */
.L_x_82:
[----:B------:R-:W0:Y:S01]  /*00c0*/  LDCU UR5, c[0x0][0x380] ;  /* 0x00007000ff0577ac */ /* 0x000e220008000800 */
[----:B------:R-:W-:Y:S01]  /*00d0*/  BSSY.RECONVERGENT B0, `(.L_x_79) ;  /* 0x000002f000007945 */ /* 0x000fe20003800200 */
[----:B0-----:R-:W-:-:S13]  /*00e0*/  ISETP.GE.AND P0, PT, R0, UR5, PT ;  /* 0x0000000500007c0c */ /* 0x001fda000bf06270 */
[----:B------:R-:W-:Y:S05]  /*00f0*/  @P0 BRA `(.L_x_80) ;  /* 0x0000000000b00947 */ /* 0x000fea0003800000 */
[----:B------:R-:W-:-:S07]  /*0100*/  MOV R6, R0 ;  /* 0x0000000000067202 */ /* 0x000fce0000000f00 */
.L_x_81:
[----:B------:R-:W0:Y:S08]  /*0110*/  LDC R5, c[0x0][0x380] ;  /* 0x0000e000ff057b82 */ /* 0x000e300000000800 */
[----:B------:R-:W1:Y:S08]  /*0120*/  LDC.64 R10, c[0x0][0x3b0] ;  /* 0x0000ec00ff0a7b82 */ /* 0x000e700000000a00 */
[----:B------:R-:W2:Y:S01]  /*0130*/  LDC.64 R2, c[0x0][0x388] ;  /* 0x0000e200ff027b82 */ /* 0x000ea20000000a00 */
[----:B0-----:R-:W-:-:S07]  /*0140*/  IMAD R21, R5, UR4, R6 ;  /* 0x0000000405157c24 */ /* 0x001fce000f8e0206 */
[----:B------:R-:W0:Y:S01]  /*0150*/  LDC.64 R12, c[0x0][0x398] ;  /* 0x0000e600ff0c7b82 */ /* 0x000e220000000a00 */
[----:B-1----:R-:W-:-:S07]  /*0160*/  IMAD.WIDE R10, R6, 0x4, R10 ;  /* 0x00000004060a7825 */ /* 0x002fce00078e020a */
[----:B------:R-:W1:Y:S01]  /*0170*/  LDC.64 R18, c[0x0][0x390] ;  /* 0x0000e400ff127b82 */ /* 0x000e620000000a00 */
[----:B------:R-:W3:Y:S01]  /*0180*/  LDG.E R10, desc[UR6][R10.64] ;  /* 0x000000060a0a7981 */ /* 0x000ee2000c1e1900 */
[----:B--2---:R-:W-:-:S05]  /*0190*/  IMAD.WIDE R2, R21, 0x4, R2 ;  /* 0x0000000415027825 */ /* 0x004fca00078e0202 */
[----:B------:R-:W3:Y:S01]  /*01a0*/  LDG.E R7, desc[UR6][R2.64] ;  /* 0x0000000602077981 */ /* 0x000ee2000c1e1900 */
[----:B0-----:R-:W-:Y:S01]  /*01b0*/  IMAD.WIDE R8, R21, 0x4, R12 ;  /* 0x0000000415087825 */ /* 0x001fe200078e020c */
[----:B---3--:R-:W-:-:S13]  /*01c0*/  FSETP.GT.AND P0, PT, R7, R10, PT ;  /* 0x0000000a0700720b */ /* 0x008fda0003f04000 */
[----:B------:R-:W0:Y:S01]  /*01d0*/  @P0 LDC.64 R16, c[0x0][0x3b8] ;  /* 0x0000ee00ff100b82 */ /* 0x000e220000000a00 */
[----:B------:R-:W2:Y:S07]  /*01e0*/  @P0 LDG.E R7, desc[UR6][R8.64] ;  /* 0x0000000608070981 */ /* 0x000eae000c1e1900 */
[----:B------:R-:W3:Y:S01]  /*01f0*/  @P0 LDC.64 R14, c[0x0][0x3c0] ;  /* 0x0000f000ff0e0b82 */ /* 0x000ee20000000a00 */
[----:B0-----:R-:W-:-:S06]  /*0200*/  @P0 IMAD.WIDE R16, R6, 0x4, R16 ;  /* 0x0000000406100825 */ /* 0x001fcc00078e0210 */
[----:B------:R-:W2:Y:S01]  /*0210*/  @P0 LDG.E R16, desc[UR6][R16.64] ;  /* 0x0000000610100981 */ /* 0x000ea2000c1e1900 */
[----:B-1----:R-:W-:-:S04]  /*0220*/  IMAD.WIDE R10, R21, 0x4, R18 ;  /* 0x00000004150a7825 */ /* 0x002fc800078e0212 */
[----:B------:R-:W-:-:S04]  /*0230*/  IMAD.WIDE R12, R6, 0x4, R12 ;  /* 0x00000004060c7825 */ /* 0x000fc800078e020c */
[----:B---3--:R-:W-:-:S04]  /*0240*/  @P0 IMAD.WIDE R14, R6, 0x4, R14 ;  /* 0x00000004060e0825 */ /* 0x008fc800078e020e */
[----:B--2---:R-:W-:Y:S02]  /*0250*/  @P0 FMUL R7, R16, R7 ;  /* 0x0000000710070220 */ /* 0x004fe40000400000 */
[----:B------:R-:W0:Y:S03]  /*0260*/  LDC.64 R16, c[0x0][0x3a0] ;  /* 0x0000e800ff107b82 */ /* 0x000e260000000a00 */
[----:B------:R1:W-:Y:S04]  /*0270*/  @P0 STG.E desc[UR6][R10.64], R7 ;  /* 0x000000070a000986 */ /* 0x0003e8000c101906 */
[----:B------:R-:W2:Y:S04]  /*0280*/  @P0 LDG.E R18, desc[UR6][R12.64] ;  /* 0x000000060c120981 */ /* 0x000ea8000c1e1900 */
[----:B------:R-:W2:Y:S04]  /*0290*/  @P0 LDG.E R19, desc[UR6][R2.64] ;  /* 0x0000000602130981 */ /* 0x000ea8000c1e1900 */
[----:B------:R-:W2:Y:S01]  /*02a0*/  @P0 LDG.E R21, desc[UR6][R14.64] ;  /* 0x000000060e150981 */ /* 0x000ea2000c1e1900 */
[----:B0-----:R-:W-:-:S04]  /*02b0*/  @!P0 IMAD.WIDE R16, R6, 0x4, R16 ;  /* 0x0000000406108825 */ /* 0x001fc800078e0210 */
[----:B--2---:R-:W-:Y:S02]  /*02c0*/  @P0 FFMA R21, R18, R19, R21 ;  /* 0x0000001312150223 */ /* 0x004fe40000000015 */
[----:B------:R-:W0:Y:S03]  /*02d0*/  LDC.64 R18, c[0x0][0x3a8] ;  /* 0x0000ea00ff127b82 */ /* 0x000e260000000a00 */
[----:B------:R1:W-:Y:S04]  /*02e0*/  @P0 STG.E desc[UR6][R14.64], R21 ;  /* 0x000000150e000986 */ /* 0x0003e8000c101906 */
[----:B------:R-:W2:Y:S04]  /*02f0*/  @!P0 LDG.E R9, desc[UR6][R8.64] ;  /* 0x0000000608098981 */ /* 0x000ea8000c1e1900 */
[----:B------:R-:W2:Y:S01]  /*0300*/  @!P0 LDG.E R16, desc[UR6][R16.64] ;  /* 0x0000000610108981 */ /* 0x000ea2000c1e1900 */
        /* <DEDUP_REMOVED lines=11> */
.L_x_80:
[----:B------:R-:W-:Y:S05]  /*03c0*/  BSYNC.RECONVERGENT B0 ;  /* 0x0000000000007941 */ /* 0x000fea0003800200 */
.L_x_79:
[----:B------:R-:W0:Y:S01]  /*03d0*/  LDCU UR5, c[0x0][0x384] ;  /* 0x00007080ff0577ac */ /* 0x000e220008000800 */
[----:B------:R-:W-:-:S04]  /*03e0*/  UIADD3 UR4, UPT, UPT, UR4, 0x1, URZ ;  /* 0x0000000104047890 */ /* 0x000fc8000fffe0ff */
[----:B0-----:R-:W-:-:S09]  /*03f0*/  UISETP.NE.AND UP0, UPT, UR4, UR5, UPT ;  /* 0x000000050400728c */ /* 0x001fd2000bf05270 */
[----:B------:R-:W-:Y:S05]  /*0400*/  BRA.U UP0, `(.L_x_82) ;  /* 0xfffffffd002c7547 */ /* 0x000fea000b83ffff */
[----:B------:R-:W-:Y:S05]  /*0410*/  EXIT ;  /* 0x000000000000794d */ /* 0x000fea0003800000 */
.L_x_83:
        /* <DEDUP_REMOVED lines=14> */
.L_x_454:


//--------------------- .text.ThreshForwardhalf   --------------------------
	.section	.text.ThreshForwardhalf,"ax",@progbits
	.align	128
        .global         ThreshForwardhalf
        .type           ThreshForwardhalf,@function
        .size           ThreshForwardhalf,(.L_x_455 - ThreshForwardhalf)
        .other          ThreshForwardhalf,@"STO_CUDA_ENTRY STV_DEFAULT"
ThreshForwardhalf:
.text.ThreshForwardhalf:
        /* <DEDUP_REMOVED lines=12> */
.L_x_87:
[----:B------:R-:W0:Y:S01]  /*00c0*/  LDCU UR5, c[0x0][0x380] ;  /* 0x00007000ff0577ac */ /* 0x000e220008000800 */
[----:B------:R-:W-:Y:S01]  /*00d0*/  BSSY.RECONVERGENT B0, `(.L_x_84) ;  /* 0x000001b000007945 */ /* 0x000fe20003800200 */
[----:B0-----:R-:W-:-:S13]  /*00e0*/  ISETP.GE.AND P0, PT, R0, UR5, PT ;  /* 0x0000000500007c0c */ /* 0x001fda000bf06270 */
[----:B------:R-:W-:Y:S05]  /*00f0*/  @P0 BRA `(.L_x_85) ;  /* 0x0000000000600947 */ /* 0x000fea0003800000 */
[----:B------:R-:W0:Y:S01]  /*0100*/  LDC R9, c[0x0][0x380] ;  /* 0x0000e000ff097b82 */ /* 0x000e220000000800 */
[----:B------:R-:W-:-:S07]  /*0110*/  MOV R10, R0 ;  /* 0x00000000000a7202 */ /* 0x000fce0000000f00 */
[----:B------:R-:W1:Y:S08]  /*0120*/  LDC.64 R2, c[0x0][0x388] ;  /* 0x0000e200ff027b82 */ /* 0x000e700000000a00 */
[----:B------:R-:W2:Y:S08]  /*0130*/  LDC.64 R4, c[0x0][0x3a0] ;  /* 0x0000e800ff047b82 */ /* 0x000eb00000000a00 */
[----:B------:R-:W3:Y:S02]  /*0140*/  LDC.64 R6, c[0x0][0x390] ;  /* 0x0000e400ff067b82 */ /* 0x000ee40000000a00 */
.L_x_86:
[----:B0-----:R-:W-:Y:S02]  /*0150*/  IMAD R21, R9, UR4, R10 ;  /* 0x0000000409157c24 */ /* 0x001fe4000f8e020a */
[----:B--2---:R-:W-:-:S04]  /*0160*/  IMAD.WIDE R14, R10, 0x2, R4 ;  /* 0x000000020a0e7825 */ /* 0x004fc800078e0204 */
[----:B-1----:R-:W-:Y:S02]  /*0170*/  IMAD.WIDE R12, R21, 0x2, R2 ;  /* 0x00000002150c7825 */ /* 0x002fe400078e0202 */
[----:B------:R-:W2:Y:S04]  /*0180*/  LDG.E.U16 R14, desc[UR6][R14.64] ;  /* 0x000000060e0e7981 */ /* 0x000ea8000c1e1500 */
[----:B------:R-:W2:Y:S02]  /*0190*/  LDG.E.U16 R13, desc[UR6][R12.64] ;  /* 0x000000060c0d7981 */ /* 0x000ea4000c1e1500 */
[----:B--2---:R-:W-:-:S13]  /*01a0*/  HSETP2.GT.AND P0, PT, R13.H0_H0, R14.H0_H0, PT ;  /* 0x2000000e0d007234 */ /* 0x004fda0003f04800 */
[----:B------:R-:W0:Y:S08]  /*01b0*/  @P0 LDC.64 R16, c[0x0][0x3a8] ;  /* 0x0000ea00ff100b82 */ /* 0x000e300000000a00 */
[----:B------:R-:W1:Y:S01]  /*01c0*/  @!P0 LDC.64 R18, c[0x0][0x398] ;  /* 0x0000e600ff128b82 */ /* 0x000e620000000a00 */
[----:B0-----:R-:W-:-:S06]  /*01d0*/  @P0 IMAD.WIDE R16, R10, 0x2, R16 ;  /* 0x000000020a100825 */ /* 0x001fcc00078e0210 */
[----:B------:R-:W2:Y:S01]  /*01e0*/  @P0 LDG.E.U16 R16, desc[UR6][R16.64] ;  /* 0x0000000610100981 */ /* 0x000ea2000c1e1500 */
[----:B-1----:R-:W-:-:S06]  /*01f0*/  @!P0 IMAD.WIDE R18, R10, 0x2, R18 ;  /* 0x000000020a128825 */ /* 0x002fcc00078e0212 */
[----:B------:R-:W4:Y:S01]  /*0200*/  @!P0 LDG.E.U16 R18, desc[UR6][R18.64] ;  /* 0x0000000612128981 */ /* 0x000f22000c1e1500 */
[----:B------:R-:W-:Y:S01]  /*0210*/  IADD3 R10, PT, PT, R8, R10, RZ ;  /* 0x0000000a080a7210 */ /* 0x000fe20007ffe0ff */
[----:B--2---:R-:W-:Y:S02]  /*0220*/  @P0 HMUL2 R11, R13.H0_H0, R16.H0_H0 ;  /* 0x200000100d0b0232 */ /* 0x004fe40000000800 */
[----:B----4-:R-:W-:Y:S02]  /*0230*/  @!P0 HMUL2 R11, R18.H0_H0, R13.H0_H0 ;  /* 0x2000000d120b8232 */ /* 0x010fe40000000800 */
[----:B---3--:R-:W-:-:S05]  /*0240*/  IMAD.WIDE R12, R21, 0x2, R6 ;  /* 0x00000002150c7825 */ /* 0x008fca00078e0206 */
[----:B------:R4:W-:Y:S01]  /*0250*/  STG.E.U16 desc[UR6][R12.64], R11 ;  /* 0x0000000b0c007986 */ /* 0x0009e2000c101506 */
[----:B------:R-:W-:-:S13]  /*0260*/  ISETP.GE.AND P0, PT, R10, R9, PT ;  /* 0x000000090a00720c */ /* 0x000fda0003f06270 */
[----:B----4-:R-:W-:Y:S05]  /*0270*/  @!P0 BRA `(.L_x_86) ;  /* 0xfffffffc00b48947 */ /* 0x010fea000383ffff */
.L_x_85:
[----:B------:R-:W-:Y:S05]  /*0280*/  BSYNC.RECONVERGENT B0 ;  /* 0x0000000000007941 */ /* 0x000fea0003800200 */
.L_x_84:
[----:B------:R-:W0:Y:S01]  /*0290*/  LDCU UR5, c[0x0][0x384] ;  /* 0x00007080ff0577ac */ /* 0x000e220008000800 */
[----:B------:R-:W-:-:S04]  /*02a0*/  UIADD3 UR4, UPT, UPT, UR4, 0x1, URZ ;  /* 0x0000000104047890 */ /* 0x000fc8000fffe0ff */
[----:B0-----:R-:W-:-:S09]  /*02b0*/  UISETP.NE.AND UP0, UPT, UR4, UR5, UPT ;  /* 0x000000050400728c */ /* 0x001fd2000bf05270 */
[----:B------:R-:W-:Y:S05]  /*02c0*/  BRA.U UP0, `(.L_x_87) ;  /* 0xfffffffd007c7547 */ /* 0x000fea000b83ffff */
[----:B------:R-:W-:Y:S05]  /*02d0*/  EXIT ;  /* 0x000000000000794d */ /* 0x000fea0003800000 */
.L_x_88:
        /* <DEDUP_REMOVED lines=10> */
.L_x_455:


//--------------------- .text.ThreshForward       --------------------------
	.section	.text.ThreshForward,"ax",@progbits
	.align	128
        .global         ThreshForward
        .type           ThreshForward,@function
        .size           ThreshForward,(.L_x_456 - ThreshForward)
        .other          ThreshForward,@"STO_CUDA_ENTRY STV_DEFAULT"
ThreshForward:
.text.ThreshForward:
        /* <DEDUP_REMOVED lines=12> */
.L_x_92:
        /* <DEDUP_REMOVED lines=9> */
.L_x_91:
[----:B0-----:R-:W-:Y:S02]  /*0150*/  IMAD R21, R9, UR4, R10 ;  /* 0x0000000409157c24 */ /* 0x001fe4000f8e020a */
[----:B--2---:R-:W-:-:S04]  /*0160*/  IMAD.WIDE R14, R10, 0x4, R4 ;  /* 0x000000040a0e7825 */ /* 0x004fc800078e0204 */
[----:B-1----:R-:W-:Y:S02]  /*0170*/  IMAD.WIDE R12, R21, 0x4, R2 ;  /* 0x00000004150c7825 */ /* 0x002fe400078e0202 */
[----:B------:R-:W2:Y:S04]  /*0180*/  LDG.E R14, desc[UR6][R14.64] ;  /* 0x000000060e0e7981 */ /* 0x000ea8000c1e1900 */
[----:B------:R-:W2:Y:S02]  /*0190*/  LDG.E R11, desc[UR6][R12.64] ;  /* 0x000000060c0b7981 */ /* 0x000ea4000c1e1900 */
[----:B--2---:R-:W-:-:S13]  /*01a0*/  FSETP.GT.AND P0, PT, R11, R14, PT ;  /* 0x0000000e0b00720b */ /* 0x004fda0003f04000 */
[----:B------:R-:W0:Y:S08]  /*01b0*/  @P0 LDC.64 R16, c[0x0][0x3a8] ;  /* 0x0000ea00ff100b82 */ /* 0x000e300000000a00 */
[----:B------:R-:W1:Y:S01]  /*01c0*/  @!P0 LDC.64 R18, c[0x0][0x398] ;  /* 0x0000e600ff128b82 */ /* 0x000e620000000a00 */
[----:B0-----:R-:W-:-:S05]  /*01d0*/  @P0 IMAD.WIDE R16, R10, 0x4, R16 ;  /* 0x000000040a100825 */ /* 0x001fca00078e0210 */
[----:B------:R-:W2:Y:S01]  /*01e0*/  @P0 LDG.E R20, desc[UR6][R16.64] ;  /* 0x0000000610140981 */ /* 0x000ea2000c1e1900 */
[----:B-1----:R-:W-:-:S06]  /*01f0*/  @!P0 IMAD.WIDE R18, R10, 0x4, R18 ;  /* 0x000000040a128825 */ /* 0x002fcc00078e0212 */
[----:B------:R-:W4:Y:S01]  /*0200*/  @!P0 LDG.E R18, desc[UR6][R18.64] ;  /* 0x0000000612128981 */ /* 0x000f22000c1e1900 */
[----:B---3--:R-:W-:Y:S01]  /*0210*/  IMAD.WIDE R12, R21, 0x4, R6 ;  /* 0x00000004150c7825 */ /* 0x008fe200078e0206 */
[----:B------:R-:W-:Y:S02]  /*0220*/  IADD3 R10, PT, PT, R8, R10, RZ ;  /* 0x0000000a080a7210 */ /* 0x000fe40007ffe0ff */
[----:B------:R-:W-:Y:S02]  /*0230*/  @!P0 MOV R20, R11 ;  /* 0x0000000b00148202 */ /* 0x000fe40000000f00 */
[----:B----4-:R-:W-:-:S05]  /*0240*/  @!P0 MOV R11, R18 ;  /* 0x00000012000b8202 */ /* 0x010fca0000000f00 */
[----:B--2---:R-:W-:-:S05]  /*0250*/  FMUL R11, R20, R11 ;  /* 0x0000000b140b7220 */ /* 0x004fca0000400000 */
[----:B------:R4:W-:Y:S01]  /*0260*/  STG.E desc[UR6][R12.64], R11 ;  /* 0x0000000b0c007986 */ /* 0x0009e2000c101906 */
[----:B------:R-:W-:-:S13]  /*0270*/  ISETP.GE.AND P0, PT, R10, R9, PT ;  /* 0x000000090a00720c */ /* 0x000fda0003f06270 */
[----:B----4-:R-:W-:Y:S05]  /*0280*/  @!P0 BRA `(.L_x_91) ;  /* 0xfffffffc00b08947 */ /* 0x010fea000383ffff */
.L_x_90:
[----:B------:R-:W-:Y:S05]  /*0290*/  BSYNC.RECONVERGENT B0 ;  /* 0x0000000000007941 */ /* 0x000fea0003800200 */
.L_x_89:
[----:B------:R-:W0:Y:S01]  /*02a0*/  LDCU UR5, c[0x0][0x384] ;  /* 0x00007080ff0577ac */ /* 0x000e220008000800 */
[----:B------:R-:W-:-:S04]  /*02b0*/  UIADD3 UR4, UPT, UPT, UR4, 0x1, URZ ;  /* 0x0000000104047890 */ /* 0x000fc8000fffe0ff */
[----:B0-----:R-:W-:-:S09]  /*02c0*/  UISETP.NE.AND UP0, UPT, UR4, UR5, UPT ;  /* 0x000000050400728c */ /* 0x001fd2000bf05270 */
[----:B------:R-:W-:Y:S05]  /*02d0*/  BRA.U UP0, `(.L_x_92) ;  /* 0xfffffffd00787547 */ /* 0x000fea000b83ffff */
[----:B------:R-:W-:Y:S05]  /*02e0*/  EXIT ;  /* 0x000000000000794d */ /* 0x000fea0003800000 */
.L_x_93:
        /* <DEDUP_REMOVED lines=9> */
.L_x_456:


//--------------------- .text.l1l2regularizationhalf --------------------------
	.section	.text.l1l2regularizationhalf,"ax",@progbits
	.align	128
        .global         l1l2regularizationhalf
        .type           l1l2regularizationhalf,@function
        .size           l1l2regularizationhalf,(.L_x_457 - l1l2regularizationhalf)
        .other          l1l2regularizationhalf,@"STO_CUDA_ENTRY STV_DEFAULT"
l1l2regularizationhalf:
.text.l1l2regularizationhalf:
        /* <DEDUP_REMOVED lines=8> */
[----:B------:R-:W0:Y:S01]  /*0080*/  LDCU UR4, c[0x0][0x370] ;  /* 0x00006e00ff0477ac */ /* 0x000e220008000800 */
[----:B------:R-:W1:Y:S01]  /*0090*/  LDCU.64 UR6, c[0x0][0x358] ;  /* 0x00006b00ff0677ac */ /* 0x000e620008000a00 */
[----:B0-----:R-:W-:-:S07]  /*00a0*/  IMAD R8, R8, UR4, RZ ;  /* 0x0000000408087c24 */ /* 0x001fce000f8e02ff */
.L_x_98:
[----:B0-----:R-:W0:Y:S01]  /*00b0*/  LDC.64 R2, c[0x0][0x390] ;  /* 0x0000e400ff027b82 */ /* 0x001e220000000a00 */
[----:B------:R-:W2:Y:S07]  /*00c0*/  LDCU UR4, c[0x0][0x380] ;  /* 0x00007000ff0477ac */ /* 0x000eae0008000800 */
[----:B------:R-:W3:Y:S08]  /*00d0*/  LDC.64 R4, c[0x0][0x398] ;  /* 0x0000e600ff047b82 */ /* 0x000ef00000000a00 */
[----:B------:R-:W4:Y:S01]  /*00e0*/  LDC.U16 R11, c[0x0][0x3aa] ;  /* 0x0000ea80ff0b7b82 */ /* 0x000f220000000400 */
[----:B0-----:R-:W-:-:S05]  /*00f0*/  IMAD.WIDE R2, R9, 0x2, R2 ;  /* 0x0000000209027825 */ /* 0x001fca00078e0202 */
[----:B-1----:R-:W4:Y:S01]  /*0100*/  LDG.E.U16 R14, desc[UR6][R2.64] ;  /* 0x00000006020e7981 */ /* 0x002f22000c1e1500 */
[----:B------:R-:W-:Y:S02]  /*0110*/  HFMA2 R13, -RZ, RZ, 0, 0.19775390625 ;  /* 0x00003254ff0d7431 */ /* 0x000fe400000001ff */
[----:B------:R-:W-:Y:S01]  /*0120*/  IMAD.MOV.U32 R12, RZ, RZ, R9 ;  /* 0x000000ffff0c7224 */ /* 0x000fe200078e0009 */
[C---:B---3--:R-:W-:Y:S01]  /*0130*/  LOP3.LUT R6, R4.reuse, 0xfffffffd, RZ, 0xc0, !PT ;  /* 0xfffffffd04067812 */ /* 0x048fe200078ec0ff */
[----:B------:R-:W-:Y:S01]  /*0140*/  IMAD.MOV.U32 R7, RZ, RZ, R5 ;  /* 0x000000ffff077224 */ /* 0x000fe200078e0005 */
[----:B------:R-:W-:Y:S01]  /*0150*/  LOP3.LUT R5, R4, 0x2, RZ, 0xc0, !PT ;  /* 0x0000000204057812 */ /* 0x000fe200078ec0ff */
[----:B------:R-:W-:Y:S01]  /*0160*/  IMAD.IADD R9, R8, 0x1, R9 ;  /* 0x0000000108097824 */ /* 0x000fe200078e0209 */
[----:B------:R-:W-:Y:S02]  /*0170*/  BSSY.RECONVERGENT B0, `(.L_x_94) ;  /* 0x000000f000007945 */ /* 0x000fe40003800200 */
[----:B------:R0:W5:Y:S01]  /*0180*/  LD.E R15, desc[UR6][R6.64] ;  /* 0x00000006060f7980 */ /* 0x000162000c101900 */
[----:B------:R-:W-:-:S02]  /*0190*/  ISETP.EQ.U32.AND P2, PT, R5, RZ, PT ;  /* 0x000000ff0500720c */ /* 0x000fc40003f42070 */
[----:B--2---:R-:W-:Y:S02]  /*01a0*/  ISETP.GE.AND P1, PT, R9, UR4, PT ;  /* 0x0000000409007c0c */ /* 0x004fe4000bf26270 */
[----:B------:R-:W-:Y:S02]  /*01b0*/  SEL R5, R13, 0x7610, P2 ;  /* 0x000076100d057807 */ /* 0x000fe40001000000 */
[----:B----4-:R-:W-:-:S13]  /*01c0*/  HSETP2.GEU.AND P0, PT, R14.H0_H0, RZ.H0_H0, PT ;  /* 0x200000ff0e007234 */ /* 0x010fda0003f0e800 */
[----:B------:R-:W-:-:S05]  /*01d0*/  @!P0 HADD2 R0, -R14.H0_H0, -RZ.H0_H0 ;  /* 0xa00000ff0e008230 */ /* 0x000fca0000000900 */
[----:B------:R-:W-:-:S05]  /*01e0*/  @!P0 PRMT R14, R0, 0x5410, RZ ;  /* 0x00005410000e8816 */ /* 0x000fca00000000ff */
[----:B0-----:R-:W-:-:S07]  /*01f0*/  HMUL2 R16, R14.H0_H0, R11.H0_H0 ;  /* 0x2000000b0e107232 */ /* 0x001fce0000000800 */
.L_x_95:
[----:B-----5:R-:W-:-:S05]  /*0200*/  HADD2 R14, R15, R16.H0_H0 ;  /* 0x200000100f0e7230 */ /* 0x020fca0000000000 */
[----:B------:R-:W-:-:S05]  /*0210*/  PRMT R17, R15, R5, R14 ;  /* 0x000000050f117216 */ /* 0x000fca000000000e */
[----:B------:R-:W2:Y:S02]  /*0220*/  ATOM.E.CAS.STRONG.GPU PT, R14, [R6], R15, R17 ;  /* 0x0000000f060e738b */ /* 0x000ea400001ee111 */
[----:B--2---:R-:W-:Y:S01]  /*0230*/  ISETP.NE.U32.AND P0, PT, R14, R15, PT ;  /* 0x0000000f0e00720c */ /* 0x004fe20003f05070 */
[----:B------:R-:W-:-:S12]  /*0240*/  IMAD.MOV.U32 R15, RZ, RZ, R14 ;  /* 0x000000ffff0f7224 */ /* 0x000fd800078e000e */
[----:B------:R-:W-:Y:S05]  /*0250*/  @P0 BRA `(.L_x_95) ;  /* 0xfffffffc00e80947 */ /* 0x000fea000383ffff */
[----:B------:R-:W-:Y:S05]  /*0260*/  BSYNC.RECONVERGENT B0 ;  /* 0x0000000000007941 */ /* 0x000fea0003800200 */
.L_x_94:
[----:B------:R-:W2:Y:S01]  /*0270*/  LDG.E.U16 R14, desc[UR6][R2.64] ;  /* 0x00000006020e7981 */ /* 0x000ea2000c1e1500 */
[----:B------:R-:W0:Y:S01]  /*0280*/  LDC.U16 R15, c[0x0][0x3ac] ;  /* 0x0000eb00ff0f7b82 */ /* 0x000e220000000400 */
[----:B------:R-:W-:Y:S07]  /*0290*/  BSSY.RECONVERGENT B0, `(.L_x_96) ;  /* 0x0000019000007945 */ /* 0x000fee0003800200 */
[----:B------:R-:W1:Y:S02]  /*02a0*/  LDC.64 R4, c[0x0][0x3a0] ;  /* 0x0000e800ff047b82 */ /* 0x000e640000000a00 */
[----:B-1----:R-:W-:Y:S01]  /*02b0*/  IMAD.MOV.U32 R7, RZ, RZ, R5 ;  /* 0x000000ffff077224 */ /* 0x002fe200078e0005 */
[----:B------:R-:W-:-:S02]  /*02c0*/  LOP3.LUT R6, R4, 0xfffffffd, RZ, 0xc0, !PT ;  /* 0xfffffffd04067812 */ /* 0x000fc400078ec0ff */
[----:B------:R-:W-:-:S03]  /*02d0*/  LOP3.LUT R16, R4, 0x2, RZ, 0xc0, !PT ;  /* 0x0000000204107812 */ /* 0x000fc600078ec0ff */
[----:B------:R1:W5:Y:S01]  /*02e0*/  LD.E R17, desc[UR6][R6.64] ;  /* 0x0000000606117980 */ /* 0x000362000c101900 */
[----:B--2---:R-:W-:-:S04]  /*02f0*/  HMUL2 R14, R14.H0_H0, R14.H0_H0 ;  /* 0x2000000e0e0e7232 */ /* 0x004fc80000000800 */
[----:B0-----:R-:W-:-:S05]  /*0300*/  HMUL2 R14, R14.H0_H0, R15.H0_H0 ;  /* 0x2000000f0e0e7232 */ /* 0x001fca0000000800 */
[----:B------:R-:W-:-:S05]  /*0310*/  HADD2.F32 R14, -RZ, R14.H0_H0 ;  /* 0x2000000eff0e7230 */ /* 0x000fca0000004100 */
[----:B------:R-:W-:-:S05]  /*0320*/  FMUL R19, R14, 0.5 ;  /* 0x3f0000000e137820 */ /* 0x000fca0000400000 */
[----:B------:R-:W-:-:S05]  /*0330*/  F2FP.F16.F32.PACK_AB R5, RZ, R19 ;  /* 0x00000013ff05723e */ /* 0x000fca00000000ff */
[C---:B------:R-:W-:Y:S02]  /*0340*/  HSETP2.GEU.AND P2, PT, |R5|.reuse.H0_H0, 8.523464202880859375e-06, 8.523464202880859375e-06, PT ;  /* 0x008f008f05007434 */ /* 0x040fe40003f4ea00 */
[----:B------:R-:W-:-:S05]  /*0350*/  HSETP2.GT.AND P0, PT, |R5|.H0_H0, RZ.H0_H0, PT ;  /* 0x200000ff05007234 */ /* 0x000fca0003f04a00 */
[----:B------:R-:W-:Y:S02]  /*0360*/  PLOP3.LUT P0, PT, P2, P0, PT, 0xf2, 0x2f ;  /* 0x00000000002f781c */ /* 0x000fe40001701e72 */
[----:B------:R-:W-:-:S04]  /*0370*/  ISETP.EQ.U32.AND P2, PT, R16, RZ, PT ;  /* 0x000000ff1000720c */ /* 0x000fc80003f42070 */
[----:B------:R-:W-:-:S07]  /*0380*/  SEL R13, R13, 0x7610, P2 ;  /* 0x000076100d0d7807 */ /* 0x000fce0001000000 */
[----:B------:R-:W-:-:S04]  /*0390*/  @!P0 FFMA R14, R19, -2, R14 ;  /* 0xc0000000130e8823 */ /* 0x000fc8000000000e */
[----:B------:R-:W-:-:S05]  /*03a0*/  @!P0 FFMA R14, R14, 0.5, R19 ;  /* 0x3f0000000e0e8823 */ /* 0x000fca0000000013 */
[----:B-1----:R-:W-:-:S07]  /*03b0*/  @!P0 F2FP.F16.F32.PACK_AB R5, RZ, R14 ;  /* 0x0000000eff05823e */ /* 0x002fce00000000ff */
.L_x_97:
[----:B-----5:R-:W-:-:S05]  /*03c0*/  HADD2 R14, R17, R5.H0_H0 ;  /* 0x20000005110e7230 */ /* 0x020fca0000000000 */
[----:B------:R-:W-:-:S05]  /*03d0*/  PRMT R19, R17, R13, R14 ;  /* 0x0000000d11137216 */ /* 0x000fca000000000e */
[----:B------:R-:W2:Y:S02]  /*03e0*/  ATOM.E.CAS.STRONG.GPU PT, R14, [R6], R17, R19 ;  /* 0x00000011060e738b */ /* 0x000ea400001ee113 */
[----:B--2---:R-:W-:Y:S02]  /*03f0*/  ISETP.NE.U32.AND P0, PT, R14, R17, PT ;  /* 0x000000110e00720c */ /* 0x004fe40003f05070 */
[----:B------:R-:W-:-:S11]  /*0400*/  MOV R17, R14 ;  /* 0x0000000e00117202 */ /* 0x000fd60000000f00 */
[----:B------:R-:W-:Y:S05]  /*0410*/  @P0 BRA `(.L_x_97) ;  /* 0xfffffffc00e80947 */ /* 0x000fea000383ffff */
[----:B------:R-:W-:Y:S05]  /*0420*/  BSYNC.RECONVERGENT B0 ;  /* 0x0000000000007941 */ /* 0x000fea0003800200 */
.L_x_96:
[----:B------:R-:W0:Y:S01]  /*0430*/  LDC.64 R4, c[0x0][0x388] ;  /* 0x0000e200ff047b82 */ /* 0x000e220000000a00 */
[----:B------:R-:W2:Y:S07]  /*0440*/  LDG.E.U16 R3, desc[UR6][R2.64] ;  /* 0x0000000602037981 */ /* 0x000eae000c1e1500 */
[----:B------:R-:W1:Y:S01]  /*0450*/  LDC.U16 R7, c[0x0][0x3a8] ;  /* 0x0000ea00ff077b82 */ /* 0x000e620000000400 */
[----:B0-----:R-:W-:-:S05]  /*0460*/  IMAD.WIDE R4, R12, 0x2, R4 ;  /* 0x000000020c047825 */ /* 0x001fca00078e0204 */
[----:B------:R-:W3:Y:S01]  /*0470*/  LDG.E.U16 R12, desc[UR6][R4.64] ;  /* 0x00000006040c7981 */ /* 0x000ee2000c1e1500 */
[----:B------:R-:W0:Y:S01]  /*0480*/  I2F.F16 R6, 0x1 ;  /* 0x0000000100067906 */ /* 0x000e220000200c00 */
[----:B-1----:R-:W-:-:S07]  /*0490*/  HADD2.F32 R7, -RZ, R7.H0_H0 ;  /* 0x20000007ff077230 */ /* 0x002fce0000004100 */
[----:B------:R-:W1:Y:S01]  /*04a0*/  MUFU.RCP R13, R7 ;  /* 0x00000007000d7308 */ /* 0x000e620000001000 */
[----:B--2---:R-:W-:-:S13]  /*04b0*/  HSETP2.GT.AND P0, PT, R3.H0_H0, RZ.H0_H0, PT ;  /* 0x200000ff03007234 */ /* 0x004fda0003f04800 */
[----:B0-----:R-:W-:-:S05]  /*04c0*/  @!P0 HADD2 R10, -R6.H0_H0, -RZ.H0_H0 ;  /* 0xa00000ff060a8230 */ /* 0x001fca0000000900 */
[----:B------:R-:W-:Y:S01]  /*04d0*/  @!P0 PRMT R6, R10, 0x5410, RZ ;  /* 0x000054100a068816 */ /* 0x000fe200000000ff */
[----:B---3--:R-:W-:-:S04]  /*04e0*/  HFMA2 R3, R3.H0_H0, R15.H0_H0, R12.H0_H0 ;  /* 0x2000000f03037231 */ /* 0x008fc8000004080c */
[----:B------:R-:W-:-:S05]  /*04f0*/  HFMA2 R3, R6.H0_H0, R11.H0_H0, R3.H0_H0 ;  /* 0x2000000b06037231 */ /* 0x000fca0000040803 */
[----:B------:R-:W-:-:S05]  /*0500*/  HADD2.F32 R6, -RZ, R3.H0_H0 ;  /* 0x20000003ff067230 */ /* 0x000fca0000004100 */
[----:B-1----:R-:W-:-:S05]  /*0510*/  FMUL R12, R6, R13 ;  /* 0x0000000d060c7220 */ /* 0x002fca0000400000 */
[----:B------:R-:W-:-:S05]  /*0520*/  F2FP.F16.F32.PACK_AB R2, RZ, R12 ;  /* 0x0000000cff02723e */ /* 0x000fca00000000ff */
[C---:B------:R-:W-:Y:S02]  /*0530*/  HSETP2.GEU.AND P2, PT, |R2|.reuse.H0_H0, 8.523464202880859375e-06, 8.523464202880859375e-06, PT ;  /* 0x008f008f02007434 */ /* 0x040fe40003f4ea00 */
[----:B------:R-:W-:-:S05]  /*0540*/  HSETP2.GT.AND P0, PT, |R2|.H0_H0, RZ.H0_H0, PT ;  /* 0x200000ff02007234 */ /* 0x000fca0003f04a00 */
[----:B------:R-:W-:-:S13]  /*0550*/  PLOP3.LUT P0, PT, P2, P0, PT, 0xf2, 0x2f ;  /* 0x00000000002f781c */ /* 0x000fda0001701e72 */
[----:B------:R-:W-:-:S04]  /*0560*/  @!P0 FFMA R6, -R7, R12, R6 ;  /* 0x0000000c07068223 */ /* 0x000fc80000000106 */
[----:B------:R-:W-:-:S05]  /*0570*/  @!P0 FFMA R6, R13, R6, R12 ;  /* 0x000000060d068223 */ /* 0x000fca000000000c */
[----:B------:R-:W-:-:S05]  /*0580*/  @!P0 F2FP.F16.F32.PACK_AB R2, RZ, R6 ;  /* 0x00000006ff02823e */ /* 0x000fca00000000ff */
[----:B------:R0:W-:Y:S01]  /*0590*/  STG.E.U16 desc[UR6][R4.64], R2 ;  /* 0x0000000204007986 */ /* 0x0001e2000c101506 */
[----:B------:R-:W-:Y:S05]  /*05a0*/  @!P1 BRA `(.L_x_98) ;  /* 0xfffffff800c09947 */ /* 0x000fea000383ffff */
[----:B------:R-:W-:Y:S05]  /*05b0*/  EXIT ;  /* 0x000000000000794d */ /* 0x000fea0003800000 */
.L_x_99:
        /* <DEDUP_REMOVED lines=12> */
.L_x_457:


//--------------------- .text.l1l2regularizationfloat --------------------------
	.section	.text.l1l2regularizationfloat,"ax",@progbits
	.align	128
        .global         l1l2regularizationfloat
        .type           l1l2regularizationfloat,@function
        .size           l1l2regularizationfloat,(.L_x_433 - l1l2regularizationfloat)
        .other          l1l2regularizationfloat,@"STO_CUDA_ENTRY STV_DEFAULT"
l1l2regularizationfloat:
.text.l1l2regularizationfloat:
        /* <DEDUP_REMOVED lines=16> */
.L_x_102:
[----:B0-----:R-:W-:-:S05]  /*0100*/  IMAD.WIDE R14, R13, 0x4, R10 ;  /* 0x000000040d0e7825 */ /* 0x001fca00078e020a */
[----:B--2---:R-:W2:Y:S01]  /*0110*/  LDG.E R0, desc[UR6][R14.64] ;  /* 0x000000060e007981 */ /* 0x004ea2000c1e1900 */
[----:B------:R-:W0:Y:S01]  /*0120*/  LDC.64 R16, c[0x0][0x398] ;  /* 0x0000e600ff107b82 */ /* 0x000e220000000a00 */
[----:B------:R-:W-:Y:S07]  /*0130*/  YIELD ;  /* 0x0000000000007946 */ /* 0x000fee0003800000 */
[----:B-1----:R-:W1:Y:S01]  /*0140*/  LDC.64 R18, c[0x0][0x3a0] ;  /* 0x0000e800ff127b82 */ /* 0x002e620000000a00 */
[----:B--2---:R-:W-:-:S05]  /*0150*/  FMUL R3, |R0|, R7 ;  /* 0x0000000700037220 */ /* 0x004fca0000400200 */
[----:B0-----:R0:W-:Y:S04]  /*0160*/  REDG.E.ADD.F32.FTZ.RN.STRONG.GPU desc[UR6][R16.64], R3 ;  /* 0x00000003100079a6 */ /* 0x0011e8000c12f306 */
[----:B------:R-:W2:Y:S01]  /*0170*/  LDG.E R0, desc[UR6][R14.64] ;  /* 0x000000060e007981 */ /* 0x000ea2000c1e1900 */
[----:B---3--:R-:W-:-:S04]  /*0180*/  IMAD.WIDE R4, R13, 0x4, R8 ;  /* 0x000000040d047825 */ /* 0x008fc800078e0208 */
[----:B--2---:R-:W-:-:S04]  /*0190*/  FMUL R0, R0, R0 ;  /* 0x0000000000007220 */ /* 0x004fc80000400000 */
[----:B------:R-:W-:-:S05]  /*01a0*/  FMUL.D2 R21, R0, UR5 ;  /* 0x0000000500157c20 */ /* 0x000fca0008300000 */
[----:B-1----:R1:W-:Y:S04]  /*01b0*/  REDG.E.ADD.F32.FTZ.RN.STRONG.GPU desc[UR6][R18.64], R21 ;  /* 0x00000015120079a6 */ /* 0x0023e8000c12f306 */
[----:B------:R-:W2:Y:S04]  /*01c0*/  LDG.E R0, desc[UR6][R14.64] ;  /* 0x000000060e007981 */ /* 0x000ea8000c1e1900 */
[----:B------:R-:W3:Y:S01]  /*01d0*/  LDG.E R23, desc[UR6][R4.64] ;  /* 0x0000000604177981 */ /* 0x000ee2000c1e1900 */
[----:B------:R-:W5:Y:S01]  /*01e0*/  MUFU.RCP R25, R6 ;  /* 0x0000000600197308 */ /* 0x000f620000001000 */
[----:B------:R-:W-:Y:S01]  /*01f0*/  IMAD.IADD R13, R2, 0x1, R13 ;  /* 0x00000001020d7824 */ /* 0x000fe200078e020d */
[----:B------:R-:W-:Y:S04]  /*0200*/  BSSY.RECONVERGENT B0, `(.L_x_100) ;  /* 0x0000010000007945 */ /* 0x000fe80003800200 */
[----:B----4-:R-:W-:Y:S01]  /*0210*/  ISETP.GE.AND P2, PT, R13, UR8, PT ;  /* 0x000000080d007c0c */ /* 0x010fe2000bf46270 */
[----:B-----5:R-:W-:-:S04]  /*0220*/  FFMA R12, R25, -R6, 1 ;  /* 0x3f800000190c7423 */ /* 0x020fc80000000806 */
[----:B------:R-:W-:Y:S01]  /*0230*/  FFMA R25, R25, R12, R25 ;  /* 0x0000000c19197223 */ /* 0x000fe20000000019 */
[----:B--2---:R-:W-:-:S04]  /*0240*/  FSETP.GT.AND P0, PT, R0, RZ, PT ;  /* 0x000000ff0000720b */ /* 0x004fc80003f04000 */
[----:B0-----:R-:W-:Y:S01]  /*0250*/  FSEL R3, R7, -R7, P0 ;  /* 0x8000000707037208 */ /* 0x001fe20000000000 */
[----:B---3--:R-:W-:-:S04]  /*0260*/  FFMA R0, R0, UR5, R23 ;  /* 0x0000000500007c23 */ /* 0x008fc80008000017 */
[----:B------:R-:W-:-:S04]  /*0270*/  FADD R0, R3, R0 ;  /* 0x0000000003007221 */ /* 0x000fc80000000000 */
[----:B------:R-:W0:Y:S01]  /*0280*/  FCHK P0, R0, R6 ;  /* 0x0000000600007302 */ /* 0x000e220000000000 */
[----:B------:R-:W-:-:S04]  /*0290*/  FFMA R3, R0, R25, RZ ;  /* 0x0000001900037223 */ /* 0x000fc800000000ff */
[----:B------:R-:W-:-:S04]  /*02a0*/  FFMA R12, R3, -R6, R0 ;  /* 0x80000006030c7223 */ /* 0x000fc80000000000 */
[----:B------:R-:W-:Y:S01]  /*02b0*/  FFMA R3, R25, R12, R3 ;  /* 0x0000000c19037223 */ /* 0x000fe20000000003 */
[----:B01----:R-:W-:Y:S06]  /*02c0*/  @!P0 BRA `(.L_x_101) ;  /* 0x00000000000c8947 */ /* 0x003fec0003800000 */
[----:B------:R-:W-:-:S07]  /*02d0*/  MOV R12, 0x2f0 ;  /* 0x000002f0000c7802 */ /* 0x000fce0000000f00 */
[----:B------:R-:W-:Y:S05]  /*02e0*/  CALL.REL.NOINC `($__internal_0_$__cuda_sm3x_div_rn_noftz_f32_slowpath) ;  /* 0x0000000000147944 */ /* 0x000fea0003c00000 */
[----:B------:R-:W-:-:S07]  /*02f0*/  IMAD.MOV.U32 R3, RZ, RZ, R0 ;  /* 0x000000ffff037224 */ /* 0x000fce00078e0000 */
.L_x_101:
[----:B------:R-:W-:Y:S05]  /*0300*/  BSYNC.RECONVERGENT B0 ;  /* 0x0000000000007941 */ /* 0x000fea0003800200 */
.L_x_100:
[----:B------:R1:W-:Y:S01]  /*0310*/  STG.E desc[UR6][R4.64], R3 ;  /* 0x0000000304007986 */ /* 0x0003e2000c101906 */
[----:B------:R-:W-:Y:S05]  /*0320*/  @!P2 BRA `(.L_x_102) ;  /* 0xfffffffc0074a947 */ /* 0x000fea000383ffff */
[----:B------:R-:W-:Y:S05]  /*0330*/  EXIT ;  /* 0x000000000000794d */ /* 0x000fea0003800000 */
        .weak           $__internal_0_$__cuda_sm3x_div_rn_noftz_f32_slowpath
        .type           $__internal_0_$__cuda_sm3x_div_rn_noftz_f32_slowpath,@function
        .size           $__internal_0_$__cuda_sm3x_div_rn_noftz_f32_slowpath,(.L_x_433 - $__internal_0_$__cuda_sm3x_div_rn_noftz_f32_slowpath)
$__internal_0_$__cuda_sm3x_div_rn_noftz_f32_slowpath:
[----:B------:R-:W0:Y:S01]  /*0340*/  LDC R3, c[0x0][0x3a8] ;  /* 0x0000ea00ff037b82 */ /* 0x000e220000000800 */
[--C-:B------:R-:W-:Y:S01]  /*0350*/  SHF.R.U32.HI R15, RZ, 0x17, R0.reuse ;  /* 0x00000017ff0f7819 */ /* 0x100fe20000011600 */
[----:B------:R-:W1:Y:S01]  /*0360*/  LDCU UR4, c[0x0][0x3a8] ;  /* 0x00007500ff0477ac */ /* 0x000e620008000800 */
[----:B------:R-:W-:Y:S01]  /*0370*/  BSSY.RECONVERGENT B1, `(.L_x_103) ;  /* 0x0000064000017945 */ /* 0x000fe20003800200 */
[----:B------:R-:W-:Y:S01]  /*0380*/  IMAD.MOV.U32 R16, RZ, RZ, R0 ;  /* 0x000000ffff107224 */ /* 0x000fe200078e0000 */
[----:B------:R-:W-:-:S05]  /*0390*/  LOP3.LUT R20, R15, 0xff, RZ, 0xc0, !PT ;  /* 0x000000ff0f147812 */ /* 0x000fca00078ec0ff */
[----:B------:R-:W-:Y:S02]  /*03a0*/  VIADD R19, R20, 0xffffffff ;  /* 0xffffffff14137836 */ /* 0x000fe40000000000 */
[----:B-1----:R-:W-:Y:S01]  /*03b0*/  IMAD.U32 R17, RZ, RZ, UR4 ;  /* 0x00000004ff117e24 */ /* 0x002fe2000f8e00ff */
[----:B0-----:R-:W-:-:S04]  /*03c0*/  SHF.R.U32.HI R14, RZ, 0x17, R3 ;  /* 0x00000017ff0e7819 */ /* 0x001fc80000011603 */
[----:B------:R-:W-:-:S05]  /*03d0*/  LOP3.LUT R14, R14, 0xff, RZ, 0xc0, !PT ;  /* 0x000000ff0e0e7812 */ /* 0x000fca00078ec0ff */
[----:B------:R-:W-:-:S05]  /*03e0*/  VIADD R18, R14, 0xffffffff ;  /* 0xffffffff0e127836 */ /* 0x000fca0000000000 */
[----:B------:R-:W-:-:S04]  /*03f0*/  ISETP.GT.U32.AND P0, PT, R18, 0xfd, PT ;  /* 0x000000fd1200780c */ /* 0x000fc80003f04070 */
[----:B------:R-:W-:-:S13]  /*0400*/  ISETP.GT.U32.OR P0, PT, R19, 0xfd, P0 ;  /* 0x000000fd1300780c */ /* 0x000fda0000704470 */
[----:B------:R-:W-:Y:S01]  /*0410*/  @!P0 IMAD.MOV.U32 R15, RZ, RZ, RZ ;  /* 0x000000ffff0f8224 */ /* 0x000fe200078e00ff */
[----:B------:R-:W-:Y:S06]  /*0420*/  @!P0 BRA `(.L_x_104) ;  /* 0x00000000005c8947 */ /* 0x000fec0003800000 */
[----:B------:R-:W-:Y:S02]  /*0430*/  FSETP.GTU.FTZ.AND P1, PT, |R3|, +INF , PT ;  /* 0x7f8000000300780b */ /* 0x000fe40003f3c200 */
[----:B------:R-:W-:-:S04]  /*0440*/  FSETP.GTU.FTZ.AND P0, PT, |R0|, +INF , PT ;  /* 0x7f8000000000780b */ /* 0x000fc80003f1c200 */
[----:B------:R-:W-:-:S13]  /*0450*/  PLOP3.LUT P0, PT, P0, P1, PT, 0xf8, 0x8f ;  /* 0x00000000008f781c */ /* 0x000fda0000703f70 */
[----:B------:R-:W-:Y:S05]  /*0460*/  @P0 BRA `(.L_x_105) ;  /* 0x00000004004c0947 */ /* 0x000fea0003800000 */
[----:B------:R-:W-:-:S13]  /*0470*/  LOP3.LUT P0, RZ, R17, 0x7fffffff, R16, 0xc8, !PT ;  /* 0x7fffffff11ff7812 */ /* 0x000fda000780c810 */
[----:B------:R-:W-:Y:S05]  /*0480*/  @!P0 BRA `(.L_x_106) ;  /* 0x00000004003c8947 */ /* 0x000fea0003800000 */
[C---:B------:R-:W-:Y:S02]  /*0490*/  FSETP.NEU.FTZ.AND P3, PT, |R0|.reuse, +INF , PT ;  /* 0x7f8000000000780b */ /* 0x040fe40003f7d200 */
[----:B------:R-:W-:Y:S02]  /*04a0*/  FSETP.NEU.FTZ.AND P1, PT, |R3|, +INF , PT ;  /* 0x7f8000000300780b */ /* 0x000fe40003f3d200 */
[----:B------:R-:W-:-:S11]  /*04b0*/  FSETP.NEU.FTZ.AND P0, PT, |R0|, +INF , PT ;  /* 0x7f8000000000780b */ /* 0x000fd60003f1d200 */
[----:B------:R-:W-:Y:S05]  /*04c0*/  @!P1 BRA !P3, `(.L_x_106) ;  /* 0x00000004002c9947 */ /* 0x000fea0005800000 */
[----:B------:R-:W-:-:S04]  /*04d0*/  LOP3.LUT P3, RZ, R16, 0x7fffffff, RZ, 0xc0, !PT ;  /* 0x7fffffff10ff7812 */ /* 0x000fc8000786c0ff */
[----:B------:R-:W-:-:S13]  /*04e0*/  PLOP3.LUT P1, PT, P1, P3, PT, 0x2f, 0xf2 ;  /* 0x0000000000f2781c */ /* 0x000fda0000f26577 */
[----:B------:R-:W-:Y:S05]  /*04f0*/  @P1 BRA `(.L_x_107) ;  /* 0x0000000400181947 */ /* 0x000fea0003800000 */
[----:B------:R-:W-:-:S04]  /*0500*/  LOP3.LUT P1, RZ, R17, 0x7fffffff, RZ, 0xc0, !PT ;  /* 0x7fffffff11ff7812 */ /* 0x000fc8000782c0ff */
[----:B------:R-:W-:-:S13]  /*0510*/  PLOP3.LUT P0, PT, P0, P1, PT, 0x2f, 0xf2 ;  /* 0x0000000000f2781c */ /* 0x000fda0000702577 */
[----:B------:R-:W-:Y:S05]  /*0520*/  @P0 BRA `(.L_x_108) ;  /* 0x0000000400000947 */ /* 0x000fea0003800000 */
[----:B------:R-:W-:Y:S02]  /*0530*/  ISETP.GE.AND P0, PT, R19, RZ, PT ;  /* 0x000000ff1300720c */ /* 0x000fe40003f06270 */
[----:B------:R-:W-:-:S11]  /*0540*/  ISETP.GE.AND P1, PT, R18, RZ, PT ;  /* 0x000000ff1200720c */ /* 0x000fd60003f26270 */
[----:B------:R-:W-:Y:S02]  /*0550*/  @P0 IMAD.MOV.U32 R15, RZ, RZ, RZ ;  /* 0x000000ffff0f0224 */ /* 0x000fe400078e00ff */
[----:B------:R-:W-:Y:S01]  /*0560*/  @!P0 FFMA R16, R0, 1.84467440737095516160e+19, RZ ;  /* 0x5f80000000108823 */ /* 0x000fe200000000ff */
[----:B------:R-:W-:Y:S02]  /*0570*/  @!P0 IMAD.MOV.U32 R15, RZ, RZ, -0x40 ;  /* 0xffffffc0ff0f8424 */ /* 0x000fe400078e00ff */
[----:B------:R-:W-:Y:S02]  /*0580*/  @!P1 FFMA R17, R3, 1.84467440737095516160e+19, RZ ;  /* 0x5f80000003119823 */ /* 0x000fe400000000ff */
[----:B------:R-:W-:-:S07]  /*0590*/  @!P1 VIADD R15, R15, 0x40 ;  /* 0x000000400f0f9836 */ /* 0x000fce0000000000 */
.L_x_104:
[----:B------:R-:W-:Y:S01]  /*05a0*/  LEA R0, R14, 0xc0800000, 0x17 ;  /* 0xc08000000e007811 */ /* 0x000fe200078eb8ff */
[----:B------:R-:W-:Y:S04]  /*05b0*/  BSSY.RECONVERGENT B2, `(.L_x_109) ;  /* 0x0000036000027945 */ /* 0x000fe80003800200 */
[----:B------:R-:W-:Y:S02]  /*05c0*/  IMAD.IADD R18, R17, 0x1, -R0 ;  /* 0x0000000111127824 */ /* 0x000fe400078e0a00 */
[----:B------:R-:W-:Y:S02]  /*05d0*/  VIADD R17, R20, 0xffffff81 ;  /* 0xffffff8114117836 */ /* 0x000fe40000000000 */
[----:B------:R-:W0:Y:S01]  /*05e0*/  MUFU.RCP R3, R18 ;  /* 0x0000001200037308 */ /* 0x000e220000001000 */
[----:B------:R-:W-:Y:S01]  /*05f0*/  FADD.FTZ R19, -R18, -RZ ;  /* 0x800000ff12137221 */ /* 0x000fe20000010100 */
[----:B------:R-:W-:-:S03]  /*0600*/  IMAD R0, R17, -0x800000, R16 ;  /* 0xff80000011007824 */ /* 0x000fc600078e0210 */
[----:B0-----:R-:W-:-:S04]  /*0610*/  FFMA R20, R3, R19, 1 ;  /* 0x3f80000003147423 */ /* 0x001fc80000000013 */
[----:B------:R-:W-:-:S04]  /*0620*/  FFMA R3, R3, R20, R3 ;  /* 0x0000001403037223 */ /* 0x000fc80000000003 */
[----:B------:R-:W-:-:S04]  /*0630*/  FFMA R16, R0, R3, RZ ;  /* 0x0000000300107223 */ /* 0x000fc800000000ff */
[----:B------:R-:W-:-:S04]  /*0640*/  FFMA R20, R19, R16, R0 ;  /* 0x0000001013147223 */ /* 0x000fc80000000000 */
[----:B------:R-:W-:Y:S01]  /*0650*/  FFMA R20, R3, R20, R16 ;  /* 0x0000001403147223 */ /* 0x000fe20000000010 */
[----:B------:R-:W-:-:S03]  /*0660*/  IADD3 R16, PT, PT, R17, 0x7f, -R14 ;  /* 0x0000007f11107810 */ /* 0x000fc60007ffe80e */
[----:B------:R-:W-:Y:S02]  /*0670*/  FFMA R19, R19, R20, R0 ;  /* 0x0000001413137223 */ /* 0x000fe40000000000 */
[----:B------:R-:W-:Y:S02]  /*0680*/  IMAD.IADD R15, R16, 0x1, R15 ;  /* 0x00000001100f7824 */ /* 0x000fe400078e020f */
[----:B------:R-:W-:-:S05]  /*0690*/  FFMA R0, R3, R19, R20 ;  /* 0x0000001303007223 */ /* 0x000fca0000000014 */
[----:B------:R-:W-:-:S04]  /*06a0*/  SHF.R.U32.HI R14, RZ, 0x17, R0 ;  /* 0x00000017ff0e7819 */ /* 0x000fc80000011600 */
[----:B------:R-:W-:-:S05]  /*06b0*/  LOP3.LUT R14, R14, 0xff, RZ, 0xc0, !PT ;  /* 0x000000ff0e0e7812 */ /* 0x000fca00078ec0ff */
[----:B------:R-:W-:-:S04]  /*06c0*/  IMAD.IADD R17, R14, 0x1, R15 ;  /* 0x000000010e117824 */ /* 0x000fc800078e020f */
[----:B------:R-:W-:-:S05]  /*06d0*/  VIADD R14, R17, 0xffffffff ;  /* 0xffffffff110e7836 */ /* 0x000fca0000000000 */
[----:B------:R-:W-:-:S13]  /*06e0*/  ISETP.GE.U32.AND P0, PT, R14, 0xfe, PT ;  /* 0x000000fe0e00780c */ /* 0x000fda0003f06070 */
[----:B------:R-:W-:Y:S05]  /*06f0*/  @!P0 BRA `(.L_x_110) ;  /* 0x0000000000808947 */ /* 0x000fea0003800000 */
[----:B------:R-:W-:-:S13]  /*0700*/  ISETP.GT.AND P0, PT, R17, 0xfe, PT ;  /* 0x000000fe1100780c */ /* 0x000fda0003f04270 */
[----:B------:R-:W-:Y:S05]  /*0710*/  @P0 BRA `(.L_x_111) ;  /* 0x00000000006c0947 */ /* 0x000fea0003800000 */
[----:B------:R-:W-:-:S13]  /*0720*/  ISETP.GE.AND P0, PT, R17, 0x1, PT ;  /* 0x000000011100780c */ /* 0x000fda0003f06270 */
[----:B------:R-:W-:Y:S05]  /*0730*/  @P0 BRA `(.L_x_112) ;  /* 0x0000000000740947 */ /* 0x000fea0003800000 */
[----:B------:R-:W-:Y:S02]  /*0740*/  ISETP.GE.AND P0, PT, R17, -0x18, PT ;  /* 0xffffffe81100780c */ /* 0x000fe40003f06270 */
[----:B------:R-:W-:-:S11]  /*0750*/  LOP3.LUT R0, R0, 0x80000000, RZ, 0xc0, !PT ;  /* 0x8000000000007812 */ /* 0x000fd600078ec0ff */
[----:B------:R-:W-:Y:S05]  /*0760*/  @!P0 BRA `(.L_x_112) ;  /* 0x0000000000688947 */ /* 0x000fea0003800000 */
[-CC-:B------:R-:W-:Y:S01]  /*0770*/  FFMA.RZ R14, R3, R19.reuse, R20.reuse ;  /* 0x00000013030e7223 */ /* 0x180fe2000000c014 */
[C---:B------:R-:W-:Y:S01]  /*0780*/  VIADD R16, R17.reuse, 0x20 ;  /* 0x0000002011107836 */ /* 0x040fe20000000000 */
[C---:B------:R-:W-:Y:S02]  /*0790*/  ISETP.NE.AND P3, PT, R17.reuse, RZ, PT ;  /* 0x000000ff1100720c */ /* 0x040fe40003f65270 */
[----:B------:R-:W-:Y:S01]  /*07a0*/  ISETP.NE.AND P1, PT, R17, RZ, PT ;  /* 0x000000ff1100720c */ /* 0x000fe20003f25270 */
[----:B------:R-:W-:Y:S01]  /*07b0*/  IMAD.MOV R17, RZ, RZ, -R17 ;  /* 0x000000ffff117224 */ /* 0x000fe200078e0a11 */
[----:B------:R-:W-:Y:S01]  /*07c0*/  LOP3.LUT R15, R14, 0x7fffff, RZ, 0xc0, !PT ;  /* 0x007fffff0e0f7812 */ /* 0x000fe200078ec0ff */
[CCC-:B------:R-:W-:Y:S01]  /*07d0*/  FFMA.RP R14, R3.reuse, R19.reuse, R20.reuse ;  /* 0x00000013030e7223 */ /* 0x1c0fe20000008014 */
[----:B------:R-:W-:Y:S02]  /*07e0*/  FFMA.RM R3, R3, R19, R20 ;  /* 0x0000001303037223 */ /* 0x000fe40000004014 */
[----:B------:R-:W-:-:S03]  /*07f0*/  LOP3.LUT R15, R15, 0x800000, RZ, 0xfc, !PT ;  /* 0x008000000f0f7812 */ /* 0x000fc600078efcff */
[----:B------:R-:W-:Y:S02]  /*0800*/  FSETP.NEU.FTZ.AND P0, PT, R14, R3, PT ;  /* 0x000000030e00720b */ /* 0x000fe40003f1d000 */
[----:B------:R-:W-:Y:S02]  /*0810*/  SHF.L.U32 R16, R15, R16, RZ ;  /* 0x000000100f107219 */ /* 0x000fe400000006ff */
[----:B------:R-:W-:Y:S02]  /*0820*/  SEL R14, R17, RZ, P3 ;  /* 0x000000ff110e7207 */ /* 0x000fe40001800000 */
[----:B------:R-:W-:Y:S02]  /*0830*/  ISETP.NE.AND P1, PT, R16, RZ, P1 ;  /* 0x000000ff1000720c */ /* 0x000fe40000f25270 */
[----:B------:R-:W-:Y:S02]  /*0840*/  SHF.R.U32.HI R14, RZ, R14, R15 ;  /* 0x0000000eff0e7219 */ /* 0x000fe4000001160f */
[----:B------:R-:W-:-:S02]  /*0850*/  PLOP3.LUT P0, PT, P0, P1, PT, 0xf8, 0x8f ;  /* 0x00000000008f781c */ /* 0x000fc40000703f70 */
[----:B------:R-:W-:Y:S02]  /*0860*/  SHF.R.U32.HI R16, RZ, 0x1, R14 ;  /* 0x00000001ff107819 */ /* 0x000fe4000001160e */
[----:B------:R-:W-:-:S04]  /*0870*/  SEL R3, RZ, 0x1, !P0 ;  /* 0x00000001ff037807 */ /* 0x000fc80004000000 */
[----:B------:R-:W-:-:S04]  /*0880*/  LOP3.LUT R3, R3, 0x1, R16, 0xf8, !PT ;  /* 0x0000000103037812 */ /* 0x000fc800078ef810 */
[----:B------:R-:W-:-:S05]  /*0890*/  LOP3.LUT R3, R3, R14, RZ, 0xc0, !PT ;  /* 0x0000000e03037212 */ /* 0x000fca00078ec0ff */
[----:B------:R-:W-:-:S05]  /*08a0*/  IMAD.IADD R3, R16, 0x1, R3 ;  /* 0x0000000110037824 */ /* 0x000fca00078e0203 */
[----:B------:R-:W-:Y:S01]  /*08b0*/  LOP3.LUT R0, R3, R0, RZ, 0xfc, !PT ;  /* 0x0000000003007212 */ /* 0x000fe200078efcff */
[----:B------:R-:W-:Y:S06]  /*08c0*/  BRA `(.L_x_112) ;  /* 0x0000000000107947 */ /* 0x000fec0003800000 */
.L_x_111:
[----:B------:R-:W-:-:S04]  /*08d0*/  LOP3.LUT R0, R0, 0x80000000, RZ, 0xc0, !PT ;  /* 0x8000000000007812 */ /* 0x000fc800078ec0ff */
[----:B------:R-:W-:Y:S01]  /*08e0*/  LOP3.LUT R0, R0, 0x7f800000, RZ, 0xfc, !PT ;  /* 0x7f80000000007812 */ /* 0x000fe200078efcff */
[----:B------:R-:W-:Y:S06]  /*08f0*/  BRA `(.L_x_112) ;  /* 0x0000000000047947 */ /* 0x000fec0003800000 */
.L_x_110:
[----:B------:R-:W-:-:S07]  /*0900*/  IMAD R0, R15, 0x800000, R0 ;  /* 0x008000000f007824 */ /* 0x000fce00078e0200 */
.L_x_112:
[----:B------:R-:W-:Y:S05]  /*0910*/  BSYNC.RECONVERGENT B2 ;  /* 0x0000000000027941 */ /* 0x000fea0003800200 */
.L_x_109:
[----:B------:R-:W-:Y:S05]  /*0920*/  BRA `(.L_x_113) ;  /* 0x0000000000207947 */ /* 0x000fea0003800000 */
.L_x_108:
[----:B------:R-:W-:-:S04]  /*0930*/  LOP3.LUT R0, R17, 0x80000000, R16, 0x48, !PT ;  /* 0x8000000011007812 */ /* 0x000fc800078e4810 */
[----:B------:R-:W-:Y:S01]  /*0940*/  LOP3.LUT R0, R0, 0x7f800000, RZ, 0xfc, !PT ;  /* 0x7f80000000007812 */ /* 0x000fe200078efcff */
[----:B------:R-:W-:Y:S06]  /*0950*/  BRA `(.L_x_113) ;  /* 0x0000000000147947 */ /* 0x000fec0003800000 */
.L_x_107:
[----:B------:R-:W-:Y:S01]  /*0960*/  LOP3.LUT R0, R17, 0x80000000, R16, 0x48, !PT ;  /* 0x8000000011007812 */ /* 0x000fe200078e4810 */
[----:B------:R-:W-:Y:S06]  /*0970*/  BRA `(.L_x_113) ;  /* 0x00000000000c7947 */ /* 0x000fec0003800000 */
.L_x_106:
[----:B------:R-:W0:Y:S01]  /*0980*/  MUFU.RSQ R0, -QNAN ;  /* 0xffc0000000007908 */ /* 0x000e220000001400 */
[----:B------:R-:W-:Y:S05]  /*0990*/  BRA `(.L_x_113) ;  /* 0x0000000000047947 */ /* 0x000fea0003800000 */
.L_x_105:
[----:B------:R-:W-:-:S07]  /*09a0*/  FADD.FTZ R0, R0, R3 ;  /* 0x0000000300007221 */ /* 0x000fce0000010000 */
.L_x_113:
[----:B------:R-:W-:Y:S05]  /*09b0*/  BSYNC.RECONVERGENT B1 ;  /* 0x0000000000017941 */ /* 0x000fea0003800200 */
.L_x_103:
[----:B------:R-:W-:Y:S02]  /*09c0*/  IMAD.MOV.U32 R14, RZ, RZ, R12 ;  /* 0x000000ffff0e7224 */ /* 0x000fe400078e000c */
[----:B------:R-:W-:-:S04]  /*09d0*/  IMAD.MOV.U32 R15, RZ, RZ, 0x0 ;  /* 0x00000000ff0f7424 */ /* 0x000fc800078e00ff */
[----:B0-----:R-:W-:Y:S05]  /*09e0*/  RET.REL.NODEC R14 `(l1l2regularizationfloat) ;  /* 0xfffffff40e847950 */ /* 0x001fea0003c3ffff */
.L_x_114:
        /* <DEDUP_REMOVED lines=9> */
.L_x_433:


//--------------------- .text.Segment1stDimhalf   --------------------------
	.section	.text.Segment1stDimhalf,"ax",@progbits
	.align	128
        .global         Segment1stDimhalf
        .type           Segment1stDimhalf,@function
        .size           Segment1stDimhalf,(.L_x_459 - Segment1stDimhalf)
        .other          Segment1stDimhalf,@"STO_CUDA_ENTRY STV_DEFAULT"
Segment1stDimhalf:
.text.Segment1stDimhalf:
[----:B------:R-:W-:Y:S01]  /*0000*/  LDC R1, c[0x0][0x37c] ;  /* 0x0000df00ff017b82 */ /* 0x000fe20000000800 */
[----:B------:R-:W0:Y:S07]  /*0010*/  S2R R0, SR_TID.X ;  /* 0x0000000000007919 */ /* 0x000e2e0000002100 */
[----:B------:R-:W-:Y:S01]  /*0020*/  S2UR UR4, SR_CTAID.Y ;  /* 0x00000000000479c3 */ /* 0x000fe20000002600 */
[----:B------:R-:W1:Y:S01]  /*0030*/  LDCU UR5, c[0x0][0x370] ;  /* 0x00006e00ff0577ac */ /* 0x000e620008000800 */
[----:B------:R-:W2:Y:S06]  /*0040*/  LDCU UR7, c[0x0][0x398] ;  /* 0x00007300ff0777ac */ /* 0x000eac0008000800 */
[----:B------:R-:W1:Y:S08]  /*0050*/  S2UR UR6, SR_CTAID.X ;  /* 0x00000000000679c3 */ /* 0x000e700000002500 */
[----:B------:R-:W0:Y:S01]  /*0060*/  LDC R7, c[0x0][0x360] ;  /* 0x0000d800ff077b82 */ /* 0x000e220000000800 */
[----:B-1----:R-:W-:-:S06]  /*0070*/  UIMAD UR4, UR4, UR5, UR6 ;  /* 0x00000005040472a4 */ /* 0x002fcc000f8e0206 */
[----:B0-----:R-:W-:-:S05]  /*0080*/  IMAD R7, R7, UR4, R0 ;  /* 0x0000000407077c24 */ /* 0x001fca000f8e0200 */
[----:B--2---:R-:W-:-:S13]  /*0090*/  ISETP.GE.AND P0, PT, R7, UR7, PT ;  /* 0x0000000707007c0c */ /* 0x004fda000bf06270 */
[----:B------:R-:W-:Y:S05]  /*00a0*/  @P0 EXIT ;  /* 0x000000000000094d */ /* 0x000fea0003800000 */
[----:B------:R-:W0:Y:S01]  /*00b0*/  LDC R0, c[0x0][0x380] ;  /* 0x0000e000ff007b82 */ /* 0x000e220000000800 */
[----:B------:R-:W1:Y:S07]  /*00c0*/  LDCU.64 UR4, c[0x0][0x358] ;  /* 0x00006b00ff0477ac */ /* 0x000e6e0008000a00 */
[----:B------:R-:W2:Y:S01]  /*00d0*/  LDC.64 R4, c[0x0][0x388] ;  /* 0x0000e200ff047b82 */ /* 0x000ea20000000a00 */
[----:B0-----:R-:W-:-:S04]  /*00e0*/  IMAD R3, R0, UR7, R7 ;  /* 0x0000000700037c24 */ /* 0x001fc8000f8e0207 */
[----:B--2---:R-:W-:-:S03]  /*00f0*/  IMAD.WIDE R4, R3, 0x2, R4 ;  /* 0x0000000203047825 */ /* 0x004fc600078e0204 */
[----:B------:R-:W0:Y:S03]  /*0100*/  LDC.64 R2, c[0x0][0x390] ;  /* 0x0000e400ff027b82 */ /* 0x000e260000000a00 */
[----:B-1----:R-:W2:Y:S01]  /*0110*/  LDG.E.U16 R5, desc[UR4][R4.64] ;  /* 0x0000000404057981 */ /* 0x002ea2000c1e1500 */
[----:B0-----:R-:W-:-:S05]  /*0120*/  IMAD.WIDE R2, R7, 0x2, R2 ;  /* 0x0000000207027825 */ /* 0x001fca00078e0202 */
[----:B--2---:R-:W-:Y:S01]  /*0130*/  STG.E.U16 desc[UR4][R2.64], R5 ;  /* 0x0000000502007986 */ /* 0x004fe2000c101504 */
[----:B------:R-:W-:Y:S05]  /*0140*/  EXIT ;  /* 0x000000000000794d */ /* 0x000fea0003800000 */
.L_x_115:
        /* <DEDUP_REMOVED lines=11> */
.L_x_459:


//--------------------- .text.Segment1stDim       --------------------------
	.section	.text.Segment1stDim,"ax",@progbits
	.align	128
        .global         Segment1stDim
        .type           Segment1stDim,@function
        .size           Segment1stDim,(.L_x_460 - Segment1stDim)
        .other          Segment1stDim,@"STO_CUDA_ENTRY STV_DEFAULT"
Segment1stDim:
.text.Segment1stDim:
        /* <DEDUP_REMOVED lines=17> */
[----:B-1----:R-:W2:Y:S01]  /*0110*/  LDG.E R3, desc[UR4][R2.64] ;  /* 0x0000000402037981 */ /* 0x002ea2000c1e1900 */
[----:B0-----:R-:W-:-:S05]  /*0120*/  IMAD.WIDE R4, R7, 0x4, R4 ;  /* 0x0000000407047825 */ /* 0x001fca00078e0204 */
[----:B--2---:R-:W-:Y:S01]  /*0130*/  STG.E desc[UR4][R4.64], R3 ;  /* 0x0000000304007986 */ /* 0x004fe2000c101904 */
[----:B------:R-:W-:Y:S05]  /*0140*/  EXIT ;  /* 0x000000000000794d */ /* 0x000fea0003800000 */
.L_x_116:
        /* <DEDUP_REMOVED lines=11> */
.L_x_460:


//--------------------- .text.adadeltahalf        --------------------------
	.section	.text.adadeltahalf,"ax",@progbits
	.align	128
        .global         adadeltahalf
        .type           adadeltahalf,@function
        .size           adadeltahalf,(.L_x_461 - adadeltahalf)
        .other          adadeltahalf,@"STO_CUDA_ENTRY STV_DEFAULT"
adadeltahalf:
.text.adadeltahalf:
        /* <DEDUP_REMOVED lines=13> */
[----:B------:R-:W0:Y:S06]  /*00d0*/  LDCU.U16 UR5, c[0x0][0x3ac] ;  /* 0x00007580ff0577ac */ /* 0x000e2c0008000400 */
[----:B------:R-:W0:Y:S01]  /*00e0*/  LDC.64 R6, c[0x0][0x388] ;  /* 0x0000e200ff067b82 */ /* 0x000e220000000a00 */
[----:B-1----:R-:W-:-:S07]  /*00f0*/  IMAD R10, R10, UR4, RZ ;  /* 0x000000040a0a7c24 */ /* 0x002fce000f8e02ff */
[----:B--2---:R-:W1:Y:S02]  /*0100*/  LDC R0, c[0x0][0x3a8] ;  /* 0x0000ea00ff007b82 */ /* 0x004e640000000800 */
.L_x_117:
[----:B0-2---:R-:W-:-:S04]  /*0110*/  IMAD.WIDE R8, R11, 0x2, R2 ;  /* 0x000000020b087825 */ /* 0x005fc800078e0202 */
[----:B---3--:R-:W-:Y:S01]  /*0120*/  IMAD.WIDE R12, R11, 0x2, R4 ;  /* 0x000000020b0c7825 */ /* 0x008fe200078e0204 */
[----:B------:R-:W2:Y:S04]  /*0130*/  LDG.E.U16 R14, desc[UR6][R8.64] ;  /* 0x00000006080e7981 */ /* 0x000ea8000c1e1500 */
[----:B------:R-:W2:Y:S02]  /*0140*/  LDG.E.U16 R15, desc[UR6][R12.64] ;  /* 0x000000060c0f7981 */ /* 0x000ea4000c1e1500 */
[----:B--2---:R-:W-:-:S05]  /*0150*/  HFMA2 R15, R14.H0_H0, R14.H0_H0, R15.H0_H0 ;  /* 0x2000000e0e0f7231 */ /* 0x004fca000004080f */
[----:B------:R-:W-:-:S05]  /*0160*/  PRMT R18, R15, 0x7610, R18 ;  /* 0x000076100f127816 */ /* 0x000fca0000000012 */
[----:B------:R0:W-:Y:S04]  /*0170*/  STG.E.U16 desc[UR6][R12.64], R18 ;  /* 0x000000120c007986 */ /* 0x0001e8000c101506 */
[----:B------:R-:W2:Y:S01]  /*0180*/  LDG.E.U16 R17, desc[UR6][R8.64] ;  /* 0x0000000608117981 */ /* 0x000ea2000c1e1500 */
[----:B------:R-:W-:-:S06]  /*0190*/  HADD2.F32 R15, -RZ, R15.H0_H0 ;  /* 0x2000000fff0f7230 */ /* 0x000fcc0000004100 */
[----:B------:R-:W0:Y:S02]  /*01a0*/  MUFU.SQRT R15, R15 ;  /* 0x0000000f000f7308 */ /* 0x000e240000002000 */
[----:B0-----:R-:W-:-:S05]  /*01b0*/  F2FP.F16.F32.PACK_AB R13, RZ, R15 ;  /* 0x0000000fff0d723e */ /* 0x001fca00000000ff */
[----:B-1----:R-:W-:-:S05]  /*01c0*/  HADD2 R13, R13.H0_H0, R0.H1_H1 ;  /* 0x300000000d0d7230 */ /* 0x002fca0000000800 */
[----:B------:R-:W-:-:S04]  /*01d0*/  HADD2.F32 R16, -RZ, R13.H0_H0 ;  /* 0x2000000dff107230 */ /* 0x000fc80000004100 */
[----:B------:R-:W0:Y:S01]  /*01e0*/  MUFU.RCP R14, R16 ;  /* 0x00000010000e7308 */ /* 0x000e220000001000 */
[----:B--2---:R-:W-:-:S05]  /*01f0*/  HMUL2 R17, R17.H0_H0, R0.H0_H0 ;  /* 0x2000000011117232 */ /* 0x004fca0000000800 */
[----:B------:R-:W-:-:S05]  /*0200*/  HADD2.F32 R17, -RZ, -R17.H0_H0 ;  /* 0xa0000011ff117230 */ /* 0x000fca0000004100 */
[----:B0-----:R-:W-:-:S05]  /*0210*/  FMUL R19, R17, R14 ;  /* 0x0000000e11137220 */ /* 0x001fca0000400000 */
[----:B------:R-:W-:-:S05]  /*0220*/  F2FP.F16.F32.PACK_AB R12, RZ, R19 ;  /* 0x00000013ff0c723e */ /* 0x000fca00000000ff */
[C---:B------:R-:W-:Y:S02]  /*0230*/  HSETP2.GEU.AND P1, PT, |R12|.reuse.H0_H0, 8.523464202880859375e-06, 8.523464202880859375e-06, PT ;  /* 0x008f008f0c007434 */ /* 0x040fe40003f2ea00 */
[----:B------:R-:W-:-:S05]  /*0240*/  HSETP2.GT.AND P0, PT, |R12|.H0_H0, RZ.H0_H0, PT ;  /* 0x200000ff0c007234 */ /* 0x000fca0003f04a00 */
[----:B------:R-:W-:-:S13]  /*0250*/  PLOP3.LUT P0, PT, P1, P0, PT, 0xf2, 0x2f ;  /* 0x00000000002f781c */ /* 0x000fda0000f01e72 */
[----:B------:R-:W-:-:S04]  /*0260*/  @!P0 FFMA R13, -R16, R19, R17 ;  /* 0x00000013100d8223 */ /* 0x000fc80000000111 */
[----:B------:R-:W-:Y:S01]  /*0270*/  @!P0 FFMA R13, R14, R13, R19 ;  /* 0x0000000d0e0d8223 */ /* 0x000fe20000000013 */
[----:B------:R-:W-:-:S04]  /*0280*/  PRMT R14, R12, 0x7610, R14 ;  /* 0x000076100c0e7816 */ /* 0x000fc8000000000e */
[----:B------:R-:W-:Y:S01]  /*0290*/  @!P0 F2FP.F16.F32.PACK_AB R14, RZ, R13 ;  /* 0x0000000dff0e823e */ /* 0x000fe200000000ff */
[----:B------:R-:W-:-:S03]  /*02a0*/  IMAD.WIDE R12, R11, 0x2, R6 ;  /* 0x000000020b0c7825 */ /* 0x000fc600078e0206 */
[----:B------:R-:W-:-:S05]  /*02b0*/  PRMT R15, R14, 0x7610, R15 ;  /* 0x000076100e0f7816 */ /* 0x000fca000000000f */
[----:B------:R2:W-:Y:S04]  /*02c0*/  STG.E.U16 desc[UR6][R12.64], R15 ;  /* 0x0000000f0c007986 */ /* 0x0005e8000c101506 */
[----:B------:R-:W3:Y:S01]  /*02d0*/  LDG.E.U16 R14, desc[UR6][R8.64] ;  /* 0x00000006080e7981 */ /* 0x000ee2000c1e1500 */
[----:B------:R-:W-:-:S04]  /*02e0*/  IADD3 R11, PT, PT, R10, R11, RZ ;  /* 0x0000000b0a0b7210 */ /* 0x000fc80007ffe0ff */
[----:B----4-:R-:W-:Y:S01]  /*02f0*/  ISETP.GE.AND P0, PT, R11, UR8, PT ;  /* 0x000000080b007c0c */ /* 0x010fe2000bf06270 */
[----:B---3--:R-:W-:-:S05]  /*0300*/  HMUL2 R14, R14.H0_H0, UR5.H0_H0 ;  /* 0x200000050e0e7c32 */ /* 0x008fca0008000800 */
[----:B------:R2:W-:Y:S07]  /*0310*/  STG.E.U16 desc[UR6][R8.64], R14 ;  /* 0x0000000e08007986 */ /* 0x0005ee000c101506 */
[----:B------:R-:W-:Y:S05]  /*0320*/  @!P0 BRA `(.L_x_117) ;  /* 0xfffffffc00788947 */ /* 0x000fea000383ffff */
[----:B------:R-:W-:Y:S05]  /*0330*/  EXIT ;  /* 0x000000000000794d */ /* 0x000fea0003800000 */
.L_x_118:
        /* <DEDUP_REMOVED lines=12> */
.L_x_461:


//--------------------- .text.adadeltafloat       --------------------------
	.section	.text.adadeltafloat,"ax",@progbits
	.align	128
        .global         adadeltafloat
        .type           adadeltafloat,@function
        .size           adadeltafloat,(.L_x_435 - adadeltafloat)
        .other          adadeltafloat,@"STO_CUDA_ENTRY STV_DEFAULT"
adadeltafloat:
.text.adadeltafloat:
        /* <DEDUP_REMOVED lines=16> */
[----:B-1----:R-:W-:Y:S01]  /*0100*/  IMAD R12, R12, UR4, RZ ;  /* 0x000000040c0c7c24 */ /* 0x002fe2000f8e02ff */
[----:B--2---:R-:W1:Y:S06]  /*0110*/  LDCU UR9, c[0x0][0x3b0] ;  /* 0x00007600ff0977ac */ /* 0x004e6c0008000800 */
.L_x_124:
[----:B0-2---:R-:W-:-:S04]  /*0120*/  IMAD.WIDE R2, R13, 0x4, R10 ;  /* 0x000000040d027825 */ /* 0x005fc800078e020a */
[----:B---3--:R-:W-:Y:S01]  /*0130*/  IMAD.WIDE R4, R13, 0x4, R8 ;  /* 0x000000040d047825 */ /* 0x008fe200078e0208 */
[----:B------:R-:W2:Y:S04]  /*0140*/  LDG.E R0, desc[UR6][R2.64] ;  /* 0x0000000602007981 */ /* 0x000ea8000c1e1900 */
[----:B------:R-:W2:Y:S02]  /*0150*/  LDG.E R15, desc[UR6][R4.64] ;  /* 0x00000006040f7981 */ /* 0x000ea4000c1e1900 */
[----:B--2---:R-:W-:-:S05]  /*0160*/  FFMA R15, R15, R15, R0 ;  /* 0x0000000f0f0f7223 */ /* 0x004fca0000000000 */
[----:B------:R0:W-:Y:S04]  /*0170*/  STG.E desc[UR6][R2.64], R15 ;  /* 0x0000000f02007986 */ /* 0x0001e8000c101906 */
[----:B------:R-:W2:Y:S01]  /*0180*/  LDG.E R0, desc[UR6][R4.64] ;  /* 0x0000000604007981 */ /* 0x000ea2000c1e1900 */
[----:B------:R-:W-:Y:S01]  /*0190*/  VIADD R14, R15, 0xf3000000 ;  /* 0xf30000000f0e7836 */ /* 0x000fe20000000000 */
[----:B------:R0:W3:Y:S01]  /*01a0*/  MUFU.RSQ R16, R15 ;  /* 0x0000000f00107308 */ /* 0x0000e20000001400 */
[----:B------:R-:W-:Y:S03]  /*01b0*/  BSSY.RECONVERGENT B0, `(.L_x_119) ;  /* 0x000000c000007945 */ /* 0x000fe60003800200 */
[----:B------:R-:W-:Y:S01]  /*01c0*/  ISETP.GT.U32.AND P0, PT, R14, 0x727fffff, PT ;  /* 0x727fffff0e00780c */ /* 0x000fe20003f04070 */
[----:B--2---:R-:W-:-:S12]  /*01d0*/  FMUL R0, R0, -UR5 ;  /* 0x8000000500007c20 */ /* 0x004fd80008400000 */
[----:B0--3--:R-:W-:Y:S05]  /*01e0*/  @!P0 BRA `(.L_x_120) ;  /* 0x0000000000108947 */ /* 0x009fea0003800000 */
[----:B------:R-:W-:-:S07]  /*01f0*/  MOV R18, 0x210 ;  /* 0x0000021000127802 */ /* 0x000fce0000000f00 */
[----:B-1--4-:R-:W-:Y:S05]  /*0200*/  CALL.REL.NOINC `($__internal_1_$__cuda_sm20_sqrt_rn_f32_slowpath) ;  /* 0x0000000000787944 */ /* 0x012fea0003c00000 */
[----:B------:R-:W-:Y:S01]  /*0210*/  IMAD.MOV.U32 R2, RZ, RZ, R14 ;  /* 0x000000ffff027224 */ /* 0x000fe200078e000e */
[----:B------:R-:W-:Y:S06]  /*0220*/  BRA `(.L_x_121) ;  /* 0x0000000000107947 */ /* 0x000fec0003800000 */
.L_x_120:
[----:B------:R-:W-:Y:S01]  /*0230*/  FMUL.FTZ R2, R15, R16 ;  /* 0x000000100f027220 */ /* 0x000fe20000410000 */
[----:B------:R-:W-:-:S03]  /*0240*/  FMUL.FTZ R14, R16, 0.5 ;  /* 0x3f000000100e7820 */ /* 0x000fc60000410000 */
[----:B------:R-:W-:-:S04]  /*0250*/  FFMA R3, -R2, R2, R15 ;  /* 0x0000000202037223 */ /* 0x000fc8000000010f */
[----:B------:R-:W-:-:S07]  /*0260*/  FFMA R2, R3, R14, R2 ;  /* 0x0000000e03027223 */ /* 0x000fce0000000002 */
.L_x_121:
[----:B-1--4-:R-:W-:Y:S05]  /*0270*/  BSYNC.RECONVERGENT B0 ;  /* 0x0000000000007941 */ /* 0x012fea0003800200 */
.L_x_119:
[----:B------:R-:W-:Y:S01]  /*0280*/  FADD R17, R2, UR8 ;  /* 0x0000000802117e21 */ /* 0x000fe20008000000 */
[----:B------:R-:W-:Y:S03]  /*0290*/  BSSY.RECONVERGENT B0, `(.L_x_122) ;  /* 0x000000c000007945 */ /* 0x000fe60003800200 */
[----:B------:R-:W0:Y:S08]  /*02a0*/  MUFU.RCP R2, R17 ;  /* 0x0000001100027308 */ /* 0x000e300000001000 */
[----:B------:R-:W1:Y:S01]  /*02b0*/  FCHK P0, R0, R17 ;  /* 0x0000001100007302 */ /* 0x000e620000000000 */
[----:B0-----:R-:W-:-:S04]  /*02c0*/  FFMA R3, -R17, R2, 1 ;  /* 0x3f80000011037423 */ /* 0x001fc80000000102 */
[----:B------:R-:W-:-:S04]  /*02d0*/  FFMA R3, R2, R3, R2 ;  /* 0x0000000302037223 */ /* 0x000fc80000000002 */
[----:B------:R-:W-:-:S04]  /*02e0*/  FFMA R2, R0, R3, RZ ;  /* 0x0000000300027223 */ /* 0x000fc800000000ff */
[----:B------:R-:W-:-:S04]  /*02f0*/  FFMA R14, -R17, R2, R0 ;  /* 0x00000002110e7223 */ /* 0x000fc80000000100 */
[----:B------:R-:W-:Y:S01]  /*0300*/  FFMA R15, R3, R14, R2 ;  /* 0x0000000e030f7223 */ /* 0x000fe20000000002 */
[----:B-1----:R-:W-:Y:S06]  /*0310*/  @!P0 BRA `(.L_x_123) ;  /* 0x00000000000c8947 */ /* 0x002fec0003800000 */
[----:B------:R-:W-:-:S07]  /*0320*/  MOV R2, 0x340 ;  /* 0x0000034000027802 */ /* 0x000fce0000000f00 */
[----:B------:R-:W-:Y:S05]  /*0330*/  CALL.REL.NOINC `($__internal_2_$__cuda_sm3x_div_rn_noftz_f32_slowpath) ;  /* 0x00000000008c7944 */ /* 0x000fea0003c00000 */
[----:B------:R-:W-:-:S07]  /*0340*/  IMAD.MOV.U32 R15, RZ, RZ, R0 ;  /* 0x000000ffff0f7224 */ /* 0x000fce00078e0000 */
.L_x_123:
[----:B------:R-:W-:Y:S05]  /*0350*/  BSYNC.RECONVERGENT B0 ;  /* 0x0000000000007941 */ /* 0x000fea0003800200 */
.L_x_122:
[----:B------:R-:W-:-:S05]  /*0360*/  IMAD.WIDE R2, R13, 0x4, R6 ;  /* 0x000000040d027825 */ /* 0x000fca00078e0206 */
[----:B------:R2:W-:Y:S04]  /*0370*/  STG.E desc[UR6][R2.64], R15 ;  /* 0x0000000f02007986 */ /* 0x0005e8000c101906 */
[----:B------:R-:W3:Y:S01]  /*0380*/  LDG.E R0, desc[UR6][R4.64] ;  /* 0x0000000604007981 */ /* 0x000ee2000c1e1900 */
[----:B------:R-:W-:-:S04]  /*0390*/  IADD3 R13, PT, PT, R12, R13, RZ ;  /* 0x0000000d0c0d7210 */ /* 0x000fc80007ffe0ff */
[----:B------:R-:W-:Y:S01]  /*03a0*/  ISETP.GE.AND P0, PT, R13, UR10, PT ;  /* 0x0000000a0d007c0c */ /* 0x000fe2000bf06270 */
[----:B---3--:R-:W-:-:S05]  /*03b0*/  FMUL R17, R0, UR9 ;  /* 0x0000000900117c20 */ /* 0x008fca0008400000 */
[----:B------:R2:W-:Y:S07]  /*03c0*/  STG.E desc[UR6][R4.64], R17 ;  /* 0x0000001104007986 */ /* 0x0005ee000c101906 */
[----:B------:R-:W-:Y:S05]  /*03d0*/  @!P0 BRA `(.L_x_124) ;  /* 0xfffffffc00508947 */ /* 0x000fea000383ffff */
[----:B------:R-:W-:Y:S05]  /*03e0*/  EXIT ;  /* 0x000000000000794d */ /* 0x000fea0003800000 */
        .weak           $__internal_1_$__cuda_sm20_sqrt_rn_f32_slowpath
        .type           $__internal_1_$__cuda_sm20_sqrt_rn_f32_slowpath,@function
        .size           $__internal_1_$__cuda_sm20_sqrt_rn_f32_slowpath,($__internal_2_$__cuda_sm3x_div_rn_noftz_f32_slowpath - $__internal_1_$__cuda_sm20_sqrt_rn_f32_slowpath)
$__internal_1_$__cuda_sm20_sqrt_rn_f32_slowpath:
[----:B------:R-:W-:-:S13]  /*03f0*/  LOP3.LUT P0, RZ, R15, 0x7fffffff, RZ, 0xc0, !PT ;  /* 0x7fffffff0fff7812 */ /* 0x000fda000780c0ff */
[----:B------:R-:W-:Y:S01]  /*0400*/  @!P0 IMAD.MOV.U32 R3, RZ, RZ, R15 ;  /* 0x000000ffff038224 */ /* 0x000fe200078e000f */
[----:B------:R-:W-:Y:S06]  /*0410*/  @!P0 BRA `(.L_x_125) ;  /* 0x0000000000448947 */ /* 0x000fec0003800000 */
[----:B------:R-:W-:Y:S01]  /*0420*/  FSETP.GEU.FTZ.AND P0, PT, R15, RZ, PT ;  /* 0x000000ff0f00720b */ /* 0x000fe20003f1e000 */
[----:B------:R-:W-:-:S12]  /*0430*/  IMAD.MOV.U32 R2, RZ, RZ, R15 ;  /* 0x000000ffff027224 */ /* 0x000fd800078e000f */
[----:B------:R-:W-:Y:S01]  /*0440*/  @!P0 IMAD.MOV.U32 R3, RZ, RZ, 0x7fffffff ;  /* 0x7fffffffff038424 */ /* 0x000fe200078e00ff */
[----:B------:R-:W-:Y:S06]  /*0450*/  @!P0 BRA `(.L_x_125) ;  /* 0x0000000000348947 */ /* 0x000fec0003800000 */
[----:B------:R-:W-:-:S13]  /*0460*/  FSETP.GTU.FTZ.AND P0, PT, |R2|, +INF , PT ;  /* 0x7f8000000200780b */ /* 0x000fda0003f1c200 */
[----:B------:R-:W-:Y:S01]  /*0470*/  @P0 FADD.FTZ R3, R2, 1 ;  /* 0x3f80000002030421 */ /* 0x000fe20000010000 */
[----:B------:R-:W-:Y:S06]  /*0480*/  @P0 BRA `(.L_x_125) ;  /* 0x0000000000280947 */ /* 0x000fec0003800000 */
[----:B------:R-:W-:-:S13]  /*0490*/  FSETP.NEU.FTZ.AND P0, PT, |R2|, +INF , PT ;  /* 0x7f8000000200780b */ /* 0x000fda0003f1d200 */
[----:B------:R-:W-:-:S04]  /*04a0*/  @P0 FFMA R14, R2, 1.84467440737095516160e+19, RZ ;  /* 0x5f800000020e0823 */ /* 0x000fc800000000ff */
[----:B------:R-:W0:Y:S02]  /*04b0*/  @P0 MUFU.RSQ R3, R14 ;  /* 0x0000000e00030308 */ /* 0x000e240000001400 */
[----:B0-----:R-:W-:Y:S01]  /*04c0*/  @P0 FMUL.FTZ R15, R14, R3 ;  /* 0x000000030e0f0220 */ /* 0x001fe20000410000 */
[----:B------:R-:W-:Y:S01]  /*04d0*/  @P0 FMUL.FTZ R17, R3, 0.5 ;  /* 0x3f00000003110820 */ /* 0x000fe20000410000 */
[----:B------:R-:W-:Y:S02]  /*04e0*/  @!P0 MOV R3, R2 ;  /* 0x0000000200038202 */ /* 0x000fe40000000f00 */
[----:B------:R-:W-:-:S04]  /*04f0*/  @P0 FADD.FTZ R16, -R15, -RZ ;  /* 0x800000ff0f100221 */ /* 0x000fc80000010100 */
[----:B------:R-:W-:-:S04]  /*0500*/  @P0 FFMA R16, R15, R16, R14 ;  /* 0x000000100f100223 */ /* 0x000fc8000000000e */
[----:B------:R-:W-:-:S04]  /*0510*/  @P0 FFMA R16, R16, R17, R15 ;  /* 0x0000001110100223 */ /* 0x000fc8000000000f */
[----:B------:R-:W-:-:S07]  /*0520*/  @P0 FMUL.FTZ R3, R16, 2.3283064365386962891e-10 ;  /* 0x2f80000010030820 */ /* 0x000fce0000410000 */
.L_x_125:
[----:B------:R-:W-:Y:S02]  /*0530*/  IMAD.MOV.U32 R14, RZ, RZ, R3 ;  /* 0x000000ffff0e7224 */ /* 0x000fe400078e0003 */
[----:B------:R-:W-:Y:S02]  /*0540*/  IMAD.MOV.U32 R2, RZ, RZ, R18 ;  /* 0x000000ffff027224 */ /* 0x000fe400078e0012 */
[----:B------:R-:W-:-:S04]  /*0550*/  IMAD.MOV.U32 R3, RZ, RZ, 0x0 ;  /* 0x00000000ff037424 */ /* 0x000fc800078e00ff */
[----:B------:R-:W-:Y:S05]  /*0560*/  RET.REL.NODEC R2 `(adadeltafloat) ;  /* 0xfffffff802a47950 */ /* 0x000fea0003c3ffff */
        .weak           $__internal_2_$__cuda_sm3x_div_rn_noftz_f32_slowpath
        .type           $__internal_2_$__cuda_sm3x_div_rn_noftz_f32_slowpath,@function
        .size           $__internal_2_$__cuda_sm3x_div_rn_noftz_f32_slowpath,(.L_x_435 - $__internal_2_$__cuda_sm3x_div_rn_noftz_f32_slowpath)
$__internal_2_$__cuda_sm3x_div_rn_noftz_f32_slowpath:
[----:B------:R-:W-:Y:S01]  /*0570*/  SHF.R.U32.HI R14, RZ, 0x17, R17 ;  /* 0x00000017ff0e7819 */ /* 0x000fe20000011611 */
[----:B------:R-:W-:Y:S01]  /*0580*/  BSSY.RECONVERGENT B1, `(.L_x_126) ;  /* 0x0000064000017945 */ /* 0x000fe20003800200 */
[--C-:B------:R-:W-:Y:S01]  /*0590*/  SHF.R.U32.HI R3, RZ, 0x17, R0.reuse ;  /* 0x00000017ff037819 */ /* 0x100fe20000011600 */
[----:B------:R-:W-:Y:S01]  /*05a0*/  IMAD.MOV.U32 R16, RZ, RZ, R0 ;  /* 0x000000ffff107224 */ /* 0x000fe200078e0000 */
[----:B------:R-:W-:Y:S02]  /*05b0*/  LOP3.LUT R14, R14, 0xff, RZ, 0xc0, !PT ;  /* 0x000000ff0e0e7812 */ /* 0x000fe400078ec0ff */
[----:B------:R-:W-:Y:S02]  /*05c0*/  LOP3.LUT R20, R3, 0xff, RZ, 0xc0, !PT ;  /* 0x000000ff03147812 */ /* 0x000fe400078ec0ff */
[----:B------:R-:W-:-:S03]  /*05d0*/  IADD3 R19, PT, PT, R14, -0x1, RZ ;  /* 0xffffffff0e137810 */ /* 0x000fc60007ffe0ff */
[----:B------:R-:W-:Y:S01]  /*05e0*/  VIADD R18, R20, 0xffffffff ;  /* 0xffffffff14127836 */ /* 0x000fe20000000000 */
[----:B------:R-:W-:-:S04]  /*05f0*/  ISETP.GT.U32.AND P0, PT, R19, 0xfd, PT ;  /* 0x000000fd1300780c */ /* 0x000fc80003f04070 */
[----:B------:R-:W-:-:S13]  /*0600*/  ISETP.GT.U32.OR P0, PT, R18, 0xfd, P0 ;  /* 0x000000fd1200780c */ /* 0x000fda0000704470 */
[----:B------:R-:W-:Y:S01]  /*0610*/  @!P0 IMAD.MOV.U32 R15, RZ, RZ, RZ ;  /* 0x000000ffff0f8224 */ /* 0x000fe200078e00ff */
[----:B------:R-:W-:Y:S06]  /*0620*/  @!P0 BRA `(.L_x_127) ;  /* 0x0000000000608947 */ /* 0x000fec0003800000 */
[----:B------:R-:W-:Y:S02]  /*0630*/  FSETP.GTU.FTZ.AND P0, PT, |R0|, +INF , PT ;  /* 0x7f8000000000780b */ /* 0x000fe40003f1c200 */
[----:B------:R-:W-:Y:S02]  /*0640*/  FSETP.GTU.FTZ.AND P1, PT, |R17|, +INF , PT ;  /* 0x7f8000001100780b */ /* 0x000fe40003f3c200 */
[----:B------:R-:W-:Y:S02]  /*0650*/  MOV R3, R17 ;  /* 0x0000001100037202 */ /* 0x000fe40000000f00 */
        /* <DEDUP_REMOVED lines=19> */
[----:B------:R-:W-:-:S03]  /*0790*/  @!P1 FFMA R17, R3, 1.84467440737095516160e+19, RZ ;  /* 0x5f80000003119823 */ /* 0x000fc600000000ff */
[----:B------:R-:W-:-:S07]  /*07a0*/  @!P1 IADD3 R15, PT, PT, R15, 0x40, RZ ;  /* 0x000000400f0f9810 */ /* 0x000fce0007ffe0ff */
.L_x_127:
        /* <DEDUP_REMOVED lines=13> */
[----:B------:R-:W-:Y:S01]  /*0880*/  FFMA R19, R19, R20, R0 ;  /* 0x0000001413137223 */ /* 0x000fe20000000000 */
[----:B------:R-:W-:-:S03]  /*0890*/  IADD3 R15, PT, PT, R16, R15, RZ ;  /* 0x0000000f100f7210 */ /* 0x000fc60007ffe0ff */
        /* <DEDUP_REMOVED lines=15> */
[C---:B------:R-:W-:Y:S02]  /*0990*/  IADD3 R16, PT, PT, R17.reuse, 0x20, RZ ;  /* 0x0000002011107810 */ /* 0x040fe40007ffe0ff */
[----:B------:R-:W-:Y:S02]  /*09a0*/  ISETP.NE.AND P2, PT, R17, RZ, PT ;  /* 0x000000ff1100720c */ /* 0x000fe40003f45270 */
[----:B------:R-:W-:Y:S01]  /*09b0*/  LOP3.LUT R15, R14, 0x7fffff, RZ, 0xc0, !PT ;  /* 0x007fffff0e0f7812 */ /* 0x000fe200078ec0ff */
[CCC-:B------:R-:W-:Y:S01]  /*09c0*/  FFMA.RP R14, R3.reuse, R19.reuse, R20.reuse ;  /* 0x00000013030e7223 */ /* 0x1c0fe20000008014 */
[----:B------:R-:W-:Y:S01]  /*09d0*/  FFMA.RM R3, R3, R19, R20 ;  /* 0x0000001303037223 */ /* 0x000fe20000004014 */
[----:B------:R-:W-:Y:S01]  /*09e0*/  ISETP.NE.AND P1, PT, R17, RZ, PT ;  /* 0x000000ff1100720c */ /* 0x000fe20003f25270 */
[----:B------:R-:W-:Y:S01]  /*09f0*/  IMAD.MOV R17, RZ, RZ, -R17 ;  /* 0x000000ffff117224 */ /* 0x000fe200078e0a11 */
[----:B------:R-:W-:-:S02]  /*0a00*/  LOP3.LUT R15, R15, 0x800000, RZ, 0xfc, !PT ;  /* 0x008000000f0f7812 */ /* 0x000fc400078efcff */
        /* <DEDUP_REMOVED lines=13> */
.L_x_134:
[----:B------:R-:W-:-:S04]  /*0ae0*/  LOP3.LUT R0, R0, 0x80000000, RZ, 0xc0, !PT ;  /* 0x8000000000007812 */ /* 0x000fc800078ec0ff */
[----:B------:R-:W-:Y:S01]  /*0af0*/  LOP3.LUT R0, R0, 0x7f800000, RZ, 0xfc, !PT ;  /* 0x7f80000000007812 */ /* 0x000fe200078efcff */
[----:B------:R-:W-:Y:S06]  /*0b00*/  BRA `(.L_x_135) ;  /* 0x0000000000047947 */ /* 0x000fec0003800000 */
.L_x_133:
[----:B------:R-:W-:-:S07]  /*0b10*/  LEA R0, R15, R0, 0x17 ;  /* 0x000000000f007211 */ /* 0x000fce00078eb8ff */
.L_x_135:
[----:B------:R-:W-:Y:S05]  /*0b20*/  BSYNC.RECONVERGENT B2 ;  /* 0x0000000000027941 */ /* 0x000fea0003800200 */
.L_x_132:
[----:B------:R-:W-:Y:S05]  /*0b30*/  BRA `(.L_x_136) ;  /* 0x0000000000207947 */ /* 0x000fea0003800000 */
.L_x_131:
[----:B------:R-:W-:-:S04]  /*0b40*/  LOP3.LUT R0, R17, 0x80000000, R16, 0x48, !PT ;  /* 0x8000000011007812 */ /* 0x000fc800078e4810 */
[----:B------:R-:W-:Y:S01]  /*0b50*/  LOP3.LUT R0, R0, 0x7f800000, RZ, 0xfc, !PT ;  /* 0x7f80000000007812 */ /* 0x000fe200078efcff */
[----:B------:R-:W-:Y:S06]  /*0b60*/  BRA `(.L_x_136) ;  /* 0x0000000000147947 */ /* 0x000fec0003800000 */
.L_x_130:
[----:B------:R-:W-:Y:S01]  /*0b70*/  LOP3.LUT R0, R17, 0x80000000, R16, 0x48, !PT ;  /* 0x8000000011007812 */ /* 0x000fe200078e4810 */
[----:B------:R-:W-:Y:S06]  /*0b80*/  BRA `(.L_x_136) ;  /* 0x00000000000c7947 */ /* 0x000fec0003800000 */
.L_x_129:
[----:B------:R-:W0:Y:S01]  /*0b90*/  MUFU.RSQ R0, -QNAN ;  /* 0xffc0000000007908 */ /* 0x000e220000001400 */
[----:B------:R-:W-:Y:S05]  /*0ba0*/  BRA `(.L_x_136) ;  /* 0x0000000000047947 */ /* 0x000fea0003800000 */
.L_x_128:
[----:B------:R-:W-:-:S07]  /*0bb0*/  FADD.FTZ R0, R0, R3 ;  /* 0x0000000300007221 */ /* 0x000fce0000010000 */
.L_x_136:
[----:B------:R-:W-:Y:S05]  /*0bc0*/  BSYNC.RECONVERGENT B1 ;  /* 0x0000000000017941 */ /* 0x000fea0003800200 */
.L_x_126:
[----:B------:R-:W-:-:S04]  /*0bd0*/  IMAD.MOV.U32 R3, RZ, RZ, 0x0 ;  /* 0x00000000ff037424 */ /* 0x000fc800078e00ff */
[----:B0-----:R-:W-:Y:S05]  /*0be0*/  RET.REL.NODEC R2 `(adadeltafloat) ;  /* 0xfffffff402047950 */ /* 0x001fea0003c3ffff */
.L_x_137:
        /* <DEDUP_REMOVED lines=9> */
.L_x_435:


//--------------------- .text.adamhalf            --------------------------
	.section	.text.adamhalf,"ax",@progbits
	.align	128
        .global         adamhalf
        .type           adamhalf,@function
        .size           adamhalf,(.L_x_463 - adamhalf)
        .other          adamhalf,@"STO_CUDA_ENTRY STV_DEFAULT"
adamhalf:
.text.adamhalf:
        /* <DEDUP_REMOVED lines=8> */
[----:B------:R-:W0:Y:S01]  /*0080*/  LDC.U16 R5, c[0x0][0x3aa] ;  /* 0x0000ea80ff057b82 */ /* 0x000e220000000400 */
[----:B------:R-:W1:Y:S01]  /*0090*/  LDCU.U16 UR8, c[0x0][0x3aa] ;  /* 0x00007540ff0877ac */ /* 0x000e620008000400 */
[----:B------:R-:W2:Y:S06]  /*00a0*/  LDCU UR4, c[0x0][0x370] ;  /* 0x00006e00ff0477ac */ /* 0x000eac0008000800 */
[----:B------:R-:W3:Y:S01]  /*00b0*/  LDC.U16 R3, c[0x0][0x3ac] ;  /* 0x0000eb00ff037b82 */ /* 0x000ee20000000400 */
[----:B------:R-:W4:Y:S01]  /*00c0*/  LDCU.64 UR6, c[0x0][0x358] ;  /* 0x00006b00ff0677ac */ /* 0x000f220008000a00 */
[----:B------:R-:W0:Y:S01]  /*00d0*/  LDCU.U16 UR9, c[0x0][0x3a8] ;  /* 0x00007500ff0977ac */ /* 0x000e220008000400 */
[----:B------:R-:W0:Y:S01]  /*00e0*/  LDCU.U16 UR10, c[0x0][0x3ae] ;  /* 0x000075c0ff0a77ac */ /* 0x000e220008000400 */
[----:B------:R-:W0:Y:S01]  /*00f0*/  LDCU.U16 UR11, c[0x0][0x3b2] ;  /* 0x00007640ff0b77ac */ /* 0x000e220008000400 */
[----:B--2---:R-:W-:-:S02]  /*0100*/  IMAD R21, R0, UR4, RZ ;  /* 0x0000000400157c24 */ /* 0x004fc4000f8e02ff */
[----:B0-----:R-:W-:-:S05]  /*0110*/  HADD2.F32 R5, -RZ, R5.H0_H0 ;  /* 0x20000005ff057230 */ /* 0x001fca0000004100 */
[C---:B------:R-:W-:Y:S01]  /*0120*/  FMUL R4, |R5|.reuse, 16777216 ;  /* 0x4b80000005047820 */ /* 0x040fe20000400200 */
[C---:B------:R-:W-:Y:S01]  /*0130*/  FSETP.GEU.AND P0, PT, |R5|.reuse, 1.175494350822287508e-38, PT ;  /* 0x008000000500780b */ /* 0x040fe20003f0e200 */
[----:B---3--:R-:W-:Y:S01]  /*0140*/  HADD2.F32 R12, -RZ, R3.H0_H0 ;  /* 0x20000003ff0c7230 */ /* 0x008fe20000004100 */
[----:B------:R-:W-:Y:S02]  /*0150*/  FSETP.NEU.AND P6, PT, R5, RZ, PT ;  /* 0x000000ff0500720b */ /* 0x000fe40003fcd000 */
[----:B------:R-:W-:Y:S02]  /*0160*/  FSEL R4, R4, |R5|, !P0 ;  /* 0x4000000504047208 */ /* 0x000fe40004000000 */
[C---:B------:R-:W-:Y:S01]  /*0170*/  FMUL R13, |R12|.reuse, 16777216 ;  /* 0x4b8000000c0d7820 */ /* 0x040fe20000400200 */
[----:B------:R-:W-:Y:S02]  /*0180*/  FSETP.GEU.AND P1, PT, |R12|, 1.175494350822287508e-38, PT ;  /* 0x008000000c00780b */ /* 0x000fe40003f2e200 */
[----:B------:R-:W-:-:S02]  /*0190*/  IADD3 R6, PT, PT, R4, -0x3f3504f3, RZ ;  /* 0xc0cafb0d04067810 */ /* 0x000fc40007ffe0ff */
[----:B------:R-:W-:Y:S02]  /*01a0*/  FSEL R13, R13, |R12|, !P1 ;  /* 0x4000000c0d0d7208 */ /* 0x000fe40004800000 */
[----:B------:R-:W-:Y:S02]  /*01b0*/  LOP3.LUT R7, R6, 0xff800000, RZ, 0xc0, !PT ;  /* 0xff80000006077812 */ /* 0x000fe400078ec0ff */
[----:B------:R-:W-:Y:S02]  /*01c0*/  IADD3 R14, PT, PT, R13, -0x3f3504f3, RZ ;  /* 0xc0cafb0d0d0e7810 */ /* 0x000fe40007ffe0ff */
[-C--:B------:R-:W-:Y:S02]  /*01d0*/  IADD3 R4, PT, PT, R4, -R7.reuse, RZ ;  /* 0x8000000704047210 */ /* 0x080fe40007ffe0ff */
[----:B------:R-:W-:-:S03]  /*01e0*/  I2FP.F32.S32 R7, R7 ;  /* 0x0000000700077245 */ /* 0x000fc60000201400 */
[C---:B------:R-:W-:Y:S01]  /*01f0*/  FADD R8, R4.reuse, 1 ;  /* 0x3f80000004087421 */ /* 0x040fe20000000000 */
[----:B------:R-:W-:Y:S01]  /*0200*/  FADD R11, R4, -1 ;  /* 0xbf800000040b7421 */ /* 0x000fe20000000000 */
[----:B------:R-:W-:Y:S02]  /*0210*/  FSEL R4, RZ, -24, P0 ;  /* 0xc1c00000ff047808 */ /* 0x000fe40000000000 */
[----:B------:R0:W2:Y:S01]  /*0220*/  MUFU.RCP R10, R8 ;  /* 0x00000008000a7308 */ /* 0x0000a20000001000 */
[----:B------:R-:W-:Y:S01]  /*0230*/  FADD R9, R11, R11 ;  /* 0x0000000b0b097221 */ /* 0x000fe20000000000 */
[----:B0-----:R-:W-:-:S04]  /*0240*/  LOP3.LUT R8, R14, 0xff800000, RZ, 0xc0, !PT ;  /* 0xff8000000e087812 */ /* 0x001fc800078ec0ff */
[----:B------:R-:W-:Y:S01]  /*0250*/  IADD3 R16, PT, PT, R13, -R8, RZ ;  /* 0x800000080d107210 */ /* 0x000fe20007ffe0ff */
[----:B--2---:R-:W-:-:S04]  /*0260*/  FMUL R6, R10, R9 ;  /* 0x000000090a067220 */ /* 0x004fc80000400000 */
[----:B------:R-:W-:Y:S01]  /*0270*/  FADD R17, R16, 1 ;  /* 0x3f80000010117421 */ /* 0x000fe20000000000 */
[----:B------:R-:W-:Y:S01]  /*0280*/  FADD R9, R11, -R6 ;  /* 0x800000060b097221 */ /* 0x000fe20000000000 */
[----:B------:R-:W-:-:S03]  /*0290*/  FMUL R14, R6, R6 ;  /* 0x00000006060e7220 */ /* 0x000fc60000400000 */
[----:B------:R-:W-:Y:S01]  /*02a0*/  FADD R12, R9, R9 ;  /* 0x00000009090c7221 */ /* 0x000fe20000000000 */
[----:B------:R-:W-:Y:S01]  /*02b0*/  FFMA R9, R7, 1.1920928955078125e-07, R4 ;  /* 0x3400000007097823 */ /* 0x000fe20000000004 */
[----:B------:R-:W-:Y:S02]  /*02c0*/  HFMA2 R7, -RZ, RZ, 0.771484375, 0.21533203125 ;  /* 0x3a2c32e4ff077431 */ /* 0x000fe400000001ff */
[----:B------:R-:W-:Y:S01]  /*02d0*/  FFMA R11, R11, -R6, R12 ;  /* 0x800000060b0b7223 */ /* 0x000fe2000000000c */
[----:B------:R-:W-:Y:S01]  /*02e0*/  FFMA R4, R6, 1.4426950216293334961, R9 ;  /* 0x3fb8aa3b06047823 */ /* 0x000fe20000000009 */
[----:B------:R-:W0:Y:S02]  /*02f0*/  LDC.U16 R12, c[0x0][0x3b0] ;  /* 0x0000ec00ff0c7b82 */ /* 0x000e240000000400 */
[----:B------:R-:W-:Y:S01]  /*0300*/  FMUL R10, R10, R11 ;  /* 0x0000000b0a0a7220 */ /* 0x000fe20000400000 */
[----:B------:R-:W-:Y:S02]  /*0310*/  FADD R11, R9, -R4 ;  /* 0x80000004090b7221 */ /* 0x000fe40000000000 */
[----:B------:R2:W3:Y:S01]  /*0320*/  MUFU.RCP R9, R17 ;  /* 0x0000001100097308 */ /* 0x0004e20000001000 */
[----:B------:R-:W-:Y:S01]  /*0330*/  FFMA R13, R14, R7, 0.0032181653659790754318 ;  /* 0x3b52e7db0e0d7423 */ /* 0x000fe20000000007 */
[----:B------:R-:W-:-:S03]  /*0340*/  FFMA R11, R6, 1.4426950216293334961, R11 ;  /* 0x3fb8aa3b060b7823 */ /* 0x000fc6000000000b */
[----:B------:R-:W-:Y:S01]  /*0350*/  FFMA R13, R14, R13, 0.018033718690276145935 ;  /* 0x3c93bb730e0d7423 */ /* 0x000fe2000000000d */
[----:B------:R-:W-:Y:S01]  /*0360*/  FFMA R15, R10, 1.4426950216293334961, R11 ;  /* 0x3fb8aa3b0a0f7823 */ /* 0x000fe2000000000b */
[----:B------:R-:W-:Y:S02]  /*0370*/  FADD R11, R16, -1 ;  /* 0xbf800000100b7421 */ /* 0x000fe40000000000 */
[----:B------:R-:W-:Y:S01]  /*0380*/  FFMA R13, R14, R13, 0.12022458761930465698 ;  /* 0x3df6384f0e0d7423 */ /* 0x000fe2000000000d */
[----:B------:R-:W-:Y:S01]  /*0390*/  FFMA R15, R6, 1.9251366722983220825e-08, R15 ;  /* 0x32a55e34060f7823 */ /* 0x000fe2000000000f */
[----:B------:R-:W-:Y:S01]  /*03a0*/  FADD R16, R11, R11 ;  /* 0x0000000b0b107221 */ /* 0x000fe20000000000 */
[----:B--2---:R-:W-:Y:S01]  /*03b0*/  I2FP.F32.S32 R17, R8 ;  /* 0x0000000800117245 */ /* 0x004fe20000201400 */
[----:B------:R-:W-:-:S04]  /*03c0*/  FMUL R13, R14, R13 ;  /* 0x0000000d0e0d7220 */ /* 0x000fc80000400000 */
[----:B------:R-:W-:Y:S01]  /*03d0*/  FMUL R14, R13, 3 ;  /* 0x404000000d0e7820 */ /* 0x000fe20000400000 */
[----:B---3--:R-:W-:Y:S01]  /*03e0*/  FMUL R8, R9, R16 ;  /* 0x0000001009087220 */ /* 0x008fe20000400000 */
[----:B0-----:R-:W-:Y:S02]  /*03f0*/  HADD2.F32 R12, -RZ, R12.H0_H0 ;  /* 0x2000000cff0c7230 */ /* 0x001fe40000004100 */
[----:B------:R-:W-:Y:S01]  /*0400*/  FFMA R15, R10, R14, R15 ;  /* 0x0000000e0a0f7223 */ /* 0x000fe2000000000f */
[----:B------:R-:W-:Y:S01]  /*0410*/  FSEL R10, RZ, -24, P1 ;  /* 0xc1c00000ff0a7808 */ /* 0x000fe20000800000 */
[-C--:B------:R-:W-:Y:S01]  /*0420*/  FMUL R14, R8, R8.reuse ;  /* 0x00000008080e7220 */ /* 0x080fe20000400000 */
[----:B------:R-:W-:Y:S01]  /*0430*/  FSETP.GEU.AND P1, PT, R5, RZ, PT ;  /* 0x000000ff0500720b */ /* 0x000fe20003f2e000 */
[----:B------:R-:W-:Y:S01]  /*0440*/  FFMA R13, R6, R13, R15 ;  /* 0x0000000d060d7223 */ /* 0x000fe2000000000f */
[----:B------:R-:W-:Y:S01]  /*0450*/  FADD R6, R11, -R8 ;  /* 0x800000080b067221 */ /* 0x000fe20000000000 */
[----:B------:R-:W-:Y:S01]  /*0460*/  FFMA R17, R17, 1.1920928955078125e-07, R10 ;  /* 0x3400000011117823 */ /* 0x000fe2000000000a */
[----:B------:R-:W-:Y:S01]  /*0470*/  FFMA R19, R14, R7, 0.0032181653659790754318 ;  /* 0x3b52e7db0e137423 */ /* 0x000fe20000000007 */
[----:B------:R-:W-:Y:S01]  /*0480*/  FADD R15, R4, R13 ;  /* 0x0000000d040f7221 */ /* 0x000fe20000000000 */
[----:B------:R-:W-:Y:S01]  /*0490*/  FADD R10, R6, R6 ;  /* 0x00000006060a7221 */ /* 0x000fe20000000000 */
[----:B------:R-:W-:Y:S01]  /*04a0*/  FFMA R6, R8, 1.4426950216293334961, R17 ;  /* 0x3fb8aa3b08067823 */ /* 0x000fe20000000011 */
[----:B------:R-:W-:Y:S01]  /*04b0*/  FFMA R19, R14, R19, 0.018033718690276145935 ;  /* 0x3c93bb730e137423 */ /* 0x000fe20000000013 */
[----:B------:R-:W-:Y:S01]  /*04c0*/  FMUL R7, R12, R15 ;  /* 0x0000000f0c077220 */ /* 0x000fe20000400000 */
[----:B------:R-:W-:Y:S01]  /*04d0*/  FFMA R10, R11, -R8, R10 ;  /* 0x800000080b0a7223 */ /* 0x000fe2000000000a */
[----:B------:R-:W-:Y:S01]  /*04e0*/  FADD R17, R17, -R6 ;  /* 0x8000000611117221 */ /* 0x000fe20000000000 */
[----:B------:R-:W-:Y:S01]  /*04f0*/  FFMA R19, R14, R19, 0.12022458761930465698 ;  /* 0x3df6384f0e137423 */ /* 0x000fe20000000013 */
[----:B------:R-:W-:Y:S01]  /*0500*/  FADD R4, -R4, R15 ;  /* 0x0000000f04047221 */ /* 0x000fe20000000100 */
[----:B------:R-:W-:Y:S01]  /*0510*/  FMUL R9, R9, R10 ;  /* 0x0000000a09097220 */ /* 0x000fe20000400000 */
[----:B------:R-:W-:Y:S01]  /*0520*/  FFMA R16, R8, 1.4426950216293334961, R17 ;  /* 0x3fb8aa3b08107823 */ /* 0x000fe20000000011 */
[----:B------:R-:W0:Y:S01]  /*0530*/  FRND R10, R7 ;  /* 0x00000007000a7307 */ /* 0x000e220000201000 */
[----:B------:R-:W-:Y:S01]  /*0540*/  FMUL R19, R14, R19 ;  /* 0x000000130e137220 */ /* 0x000fe20000400000 */
[----:B------:R-:W-:Y:S01]  /*0550*/  FADD R13, R13, -R4 ;  /* 0x800000040d0d7221 */ /* 0x000fe20000000000 */
[----:B------:R-:W-:Y:S01]  /*0560*/  FFMA R11, R9, 1.4426950216293334961, R16 ;  /* 0x3fb8aa3b090b7823 */ /* 0x000fe20000000010 */
[----:B------:R-:W-:Y:S01]  /*0570*/  FFMA R4, R12, R15, -R7 ;  /* 0x0000000f0c047223 */ /* 0x000fe20000000807 */
[----:B------:R-:W-:-:S02]  /*0580*/  FSETP.GEU.AND P2, PT, R7, RZ, PT ;  /* 0x000000ff0700720b */ /* 0x000fc40003f4e000 */
[----:B------:R-:W-:Y:S01]  /*0590*/  FFMA R14, R8, 1.9251366722983220825e-08, R11 ;  /* 0x32a55e34080e7823 */ /* 0x000fe2000000000b */
[----:B------:R-:W-:Y:S01]  /*05a0*/  FMUL R11, R19, 3 ;  /* 0x40400000130b7820 */ /* 0x000fe20000400000 */
[C---:B------:R-:W-:Y:S01]  /*05b0*/  FFMA R4, R12.reuse, R13, R4 ;  /* 0x0000000d0c047223 */ /* 0x040fe20000000004 */
[----:B------:R-:W-:Y:S01]  /*05c0*/  FSETP.GEU.AND P4, PT, R12, RZ, PT ;  /* 0x000000ff0c00720b */ /* 0x000fe20003f8e000 */
[----:B------:R-:W2:Y:S01]  /*05d0*/  F2I.NTZ R13, R7 ;  /* 0x00000007000d7305 */ /* 0x000ea20000203100 */
[----:B------:R-:W-:Y:S01]  /*05e0*/  FFMA R11, R9, R11, R14 ;  /* 0x0000000b090b7223 */ /* 0x000fe2000000000e */
[----:B0-----:R-:W-:-:S03]  /*05f0*/  FADD R9, R7, -R10 ;  /* 0x8000000a07097221 */ /* 0x001fc60000000000 */
[----:B------:R-:W-:Y:S01]  /*0600*/  FFMA R19, R8, R19, R11 ;  /* 0x0000001308137223 */ /* 0x000fe2000000000b */
[----:B------:R-:W-:Y:S01]  /*0610*/  MOV R8, 0x391fcb8e ;  /* 0x391fcb8e00087802 */ /* 0x000fe20000000f00 */
[----:B------:R-:W-:Y:S02]  /*0620*/  FADD R11, R4, R9 ;  /* 0x00000009040b7221 */ /* 0x000fe40000000000 */
[----:B------:R-:W-:Y:S01]  /*0630*/  FADD R15, R6, R19 ;  /* 0x00000013060f7221 */ /* 0x000fe20000000000 */
[----:B------:R-:W-:Y:S01]  /*0640*/  FSETP.GT.AND P0, PT, R10, RZ, PT ;  /* 0x000000ff0a00720b */ /* 0x000fe20003f04000 */
[C---:B------:R-:W-:Y:S02]  /*0650*/  FFMA R4, R11.reuse, R8, 0.0013391353422775864601 ;  /* 0x3aaf85ed0b047423 */ /* 0x040fe40000000008 */
[-C--:B------:R-:W-:Y:S01]  /*0660*/  FMUL R9, R12, R15.reuse ;  /* 0x0000000f0c097220 */ /* 0x080fe20000400000 */
[----:B------:R-:W-:Y:S01]  /*0670*/  FADD R6, -R6, R15 ;  /* 0x0000000f06067221 */ /* 0x000fe20000000100 */
[----:B------:R-:W-:Y:S01]  /*0680*/  SEL R10, RZ, 0x83000000, P0 ;  /* 0x83000000ff0a7807 */ /* 0x000fe20000000000 */
[----:B------:R-:W-:Y:S01]  /*0690*/  FFMA R8, R11, R4, 0.0096188392490148544312 ;  /* 0x3c1d98560b087423 */ /* 0x000fe20000000004 */
[C---:B------:R-:W-:Y:S01]  /*06a0*/  FFMA R17, R12.reuse, R15, -R9 ;  /* 0x0000000f0c117223 */ /* 0x040fe20000000809 */
[----:B------:R-:W0:Y:S01]  /*06b0*/  FRND R4, R9 ;  /* 0x0000000900047307 */ /* 0x000e220000201000 */
[----:B------:R-:W-:Y:S01]  /*06c0*/  FADD R19, R19, -R6 ;  /* 0x8000000613137221 */ /* 0x000fe20000000000 */
[----:B------:R-:W-:Y:S01]  /*06d0*/  FFMA R14, R11, R8, 0.055503588169813156128 ;  /* 0x3d6357bb0b0e7423 */ /* 0x000fe20000000008 */
[C---:B------:R-:W-:Y:S01]  /*06e0*/  FMUL R8, R12.reuse, 0.5 ;  /* 0x3f0000000c087820 */ /* 0x040fe20000400000 */
[----:B--2---:R-:W-:Y:S01]  /*06f0*/  LEA R13, R13, -R10, 0x17 ;  /* 0x8000000a0d0d7211 */ /* 0x004fe200078eb8ff */
[----:B------:R-:W-:Y:S01]  /*0700*/  FFMA R17, R12, R19, R17 ;  /* 0x000000130c117223 */ /* 0x000fe20000000011 */
[----:B------:R-:W-:Y:S01]  /*0710*/  FFMA R14, R11, R14, 0.24022644758224487305 ;  /* 0x3e75fdec0b0e7423 */ /* 0x000fe2000000000e */
[----:B------:R-:W-:Y:S01]  /*0720*/  FSETP.GT.AND P0, PT, |R7|, 152, PT ;  /* 0x431800000700780b */ /* 0x000fe20003f04200 */
[----:B------:R-:W2:Y:S02]  /*0730*/  FRND.FLOOR R15, R12 ;  /* 0x0000000c000f7307 */ /* 0x000ea40000205000 */
[----:B------:R-:W-:-:S04]  /*0740*/  FFMA R14, R11, R14, 0.69314718246459960938 ;  /* 0x3f3172180b0e7423 */ /* 0x000fc8000000000e */
[----:B------:R-:W-:Y:S01]  /*0750*/  FFMA R14, R11, R14, 1 ;  /* 0x3f8000000b0e7423 */ /* 0x000fe2000000000e */
[----:B------:R-:W-:Y:S01]  /*0760*/  IADD3 R11, PT, PT, R10, 0x7f000000, RZ ;  /* 0x7f0000000a0b7810 */ /* 0x000fe20007ffe0ff */
[----:B------:R-:W3:Y:S01]  /*0770*/  FRND.TRUNC R8, R8 ;  /* 0x0000000800087307 */ /* 0x000ee2000020d000 */
[----:B------:R-:W-:Y:S02]  /*0780*/  HFMA2 R10, -RZ, RZ, 0.64013671875, -15.109375 ;  /* 0x391fcb8eff0a7431 */ /* 0x000fe400000001ff */
[----:B0-----:R-:W-:Y:S01]  /*0790*/  FADD R6, R9, -R4 ;  /* 0x8000000409067221 */ /* 0x001fe20000000000 */
[----:B------:R-:W-:-:S03]  /*07a0*/  FMUL R14, R14, R11 ;  /* 0x0000000b0e0e7220 */ /* 0x000fc60000400000 */
[----:B------:R-:W-:Y:S01]  /*07b0*/  FADD R17, R17, R6 ;  /* 0x0000000611117221 */ /* 0x000fe20000000000 */
[----:B--2---:R-:W-:Y:S01]  /*07c0*/  FSETP.NEU.AND P5, PT, R12, R15, PT ;  /* 0x0000000f0c00720b */ /* 0x004fe20003fad000 */
[----:B------:R-:W-:Y:S01]  /*07d0*/  FMUL R13, R14, R13 ;  /* 0x0000000d0e0d7220 */ /* 0x000fe20000400000 */
[----:B------:R-:W-:Y:S01]  /*07e0*/  @P0 FSEL R13, RZ, +INF , !P2 ;  /* 0x7f800000ff0d0808 */ /* 0x000fe20005000000 */
[----:B------:R-:W0:Y:S01]  /*07f0*/  F2I.NTZ R7, R9 ;  /* 0x0000000900077305 */ /* 0x000e220000203100 */
[----:B------:R-:W-:Y:S01]  /*0800*/  FFMA R6, R17, R10, 0.0013391353422775864601 ;  /* 0x3aaf85ed11067423 */ /* 0x000fe2000000000a */
[----:B------:R-:W-:Y:S01]  /*0810*/  FSETP.NEU.AND P0, PT, R5, -1, PT ;  /* 0xbf8000000500780b */ /* 0x000fe20003f0d000 */
[----:B------:R-:W-:Y:S01]  /*0820*/  HADD2.F32 R15, -RZ, R3.H0_H0 ;  /* 0x20000003ff0f7230 */ /* 0x000fe20000004100 */
[----:B------:R-:W-:Y:S01]  /*0830*/  FSETP.NEU.AND P2, PT, |R12|, +INF , PT ;  /* 0x7f8000000c00780b */ /* 0x000fe20003f4d200 */
[----:B---3--:R-:W-:Y:S01]  /*0840*/  FADD R11, R8, R8 ;  /* 0x00000008080b7221 */ /* 0x008fe20000000000 */
[----:B------:R-:W-:Y:S01]  /*0850*/  FFMA R6, R17, R6, 0.0096188392490148544312 ;  /* 0x3c1d985611067423 */ /* 0x000fe20000000006 */
[----:B-1----:R-:W-:Y:S01]  /*0860*/  MOV R14, UR8 ;  /* 0x00000008000e7c02 */ /* 0x002fe20008000f00 */
[----:B------:R-:W-:Y:S01]  /*0870*/  FADD R18, R15, R15 ;  /* 0x0000000f0f127221 */ /* 0x000fe20000000000 */
[----:B------:R-:W-:Y:S01]  /*0880*/  FADD R11, R12, -R11 ;  /* 0x8000000b0c0b7221 */ /* 0x000fe20000000000 */
[----:B------:R-:W-:Y:S01]  /*0890*/  FFMA R8, R17, R6, 0.055503588169813156128 ;  /* 0x3d6357bb11087423 */ /* 0x000fe20000000006 */
[----:B------:R-:W-:-:S02]  /*08a0*/  PRMT R0, R14, 0x5410, R3 ;  /* 0x000054100e007816 */ /* 0x000fc40000000003 */
[----:B------:R-:W-:Y:S01]  /*08b0*/  @!P4 LOP3.LUT R18, R18, 0x7f800000, RZ, 0x3c, !PT ;  /* 0x7f8000001212c812 */ /* 0x000fe200078e3cff */
[----:B------:R-:W-:Y:S01]  /*08c0*/  FFMA R8, R17, R8, 0.24022644758224487305 ;  /* 0x3e75fdec11087423 */ /* 0x000fe20000000008 */
[----:B------:R-:W-:Y:S01]  /*08d0*/  FSETP.NEU.AND P3, PT, |R11|, 1, PT ;  /* 0x3f8000000b00780b */ /* 0x000fe20003f6d200 */
[----:B------:R-:W-:Y:S01]  /*08e0*/  HADD2 R0, -R0, 1, 1 ;  /* 0x3c003c0000007430 */ /* 0x000fe20000000100 */
[----:B------:R-:W1:Y:S01]  /*08f0*/  LDC.U16 R11, c[0x0][0x3aa] ;  /* 0x0000ea80ff0b7b82 */ /* 0x000e620000000400 */
[----:B------:R-:W-:Y:S01]  /*0900*/  FFMA R8, R17, R8, 0.69314718246459960938 ;  /* 0x3f31721811087423 */ /* 0x000fe20000000008 */
[----:B------:R-:W-:-:S03]  /*0910*/  FSEL R6, R13, -R13, P3 ;  /* 0x8000000d0d067208 */ /* 0x000fc60001800000 */
[----:B------:R-:W-:Y:S01]  /*0920*/  FFMA R8, R17, R8, 1 ;  /* 0x3f80000011087423 */ /* 0x000fe20000000008 */
[----:B------:R-:W-:Y:S02]  /*0930*/  @!P1 FSEL R13, R6, +QNAN , !P5 ;  /* 0x7fffffff060d9808 */ /* 0x000fe40006800000 */
[----:B------:R-:W-:Y:S01]  /*0940*/  FSETP.GT.AND P1, PT, R4, RZ, PT ;  /* 0x000000ff0400720b */ /* 0x000fe20003f24000 */
[----:B------:R-:W-:Y:S01]  /*0950*/  FADD R4, R5, R5 ;  /* 0x0000000505047221 */ /* 0x000fe20000000000 */
[----:B------:R-:W-:Y:S02]  /*0960*/  @!P0 FSEL R13, R13, 1, P2 ;  /* 0x3f8000000d0d8808 */ /* 0x000fe40001000000 */
[----:B------:R-:W-:Y:S02]  /*0970*/  SEL R6, RZ, 0x83000000, P1 ;  /* 0x83000000ff067807 */ /* 0x000fe40000800000 */
[----:B------:R-:W-:Y:S02]  /*0980*/  @!P4 LOP3.LUT R4, R4, 0x7f800000, RZ, 0x3c, !PT ;  /* 0x7f8000000404c812 */ /* 0x000fe400078e3cff */
[----:B------:R-:W-:-:S02]  /*0990*/  FSETP.GT.AND P1, PT, |R9|, 152, PT ;  /* 0x431800000900780b */ /* 0x000fc40003f24200 */
[----:B0-----:R-:W-:Y:S02]  /*09a0*/  LEA R10, R7, -R6, 0x17 ;  /* 0x80000006070a7211 */ /* 0x001fe400078eb8ff */
[----:B------:R-:W-:Y:S02]  /*09b0*/  IADD3 R7, PT, PT, R6, 0x7f000000, RZ ;  /* 0x7f00000006077810 */ /* 0x000fe40007ffe0ff */
[----:B------:R-:W-:Y:S02]  /*09c0*/  FSETP.NEU.AND P0, PT, |R5|, +INF , PT ;  /* 0x7f8000000500780b */ /* 0x000fe40003f0d200 */
[----:B------:R-:W-:Y:S01]  /*09d0*/  @P3 LOP3.LUT R4, R4, 0x7fffffff, RZ, 0xc0, !PT ;  /* 0x7fffffff04043812 */ /* 0x000fe200078ec0ff */
[----:B------:R-:W-:Y:S01]  /*09e0*/  FMUL R7, R8, R7 ;  /* 0x0000000708077220 */ /* 0x000fe20000400000 */
[----:B-1----:R-:W-:Y:S01]  /*09f0*/  HADD2.F32 R11, -RZ, R11.H0_H0 ;  /* 0x2000000bff0b7230 */ /* 0x002fe20000004100 */
[----:B------:R-:W-:Y:S02]  /*0a00*/  FSETP.NEU.AND P4, PT, |R15|, +INF , PT ;  /* 0x7f8000000f00780b */ /* 0x000fe40003f8d200 */
[----:B------:R-:W-:Y:S01]  /*0a10*/  @P6 FSEL R4, R4, R13, !P0 ;  /* 0x0000000d04046208 */ /* 0x000fe20004000000 */
[----:B------:R-:W-:Y:S01]  /*0a20*/  FMUL R13, R7, R10 ;  /* 0x0000000a070d7220 */ /* 0x000fe20000400000 */
[----:B------:R-:W-:Y:S01]  /*0a30*/  FSETP.GEU.AND P6, PT, R9, RZ, PT ;  /* 0x000000ff0900720b */ /* 0x000fe20003fce000 */
[----:B------:R-:W0:Y:S01]  /*0a40*/  LDC.64 R6, c[0x0][0x398] ;  /* 0x0000e600ff067b82 */ /* 0x000e220000000a00 */
[----:B------:R-:W-:-:S02]  /*0a50*/  FSETP.NEU.AND P0, PT, R12, RZ, PT ;  /* 0x000000ff0c00720b */ /* 0x000fc40003f0d000 */
[----:B------:R-:W-:Y:S02]  /*0a60*/  @P1 FSEL R13, RZ, +INF , !P6 ;  /* 0x7f800000ff0d1808 */ /* 0x000fe40007000000 */
[C---:B------:R-:W-:Y:S01]  /*0a70*/  FSETP.EQ.OR P6, PT, R5.reuse, 1, !P0 ;  /* 0x3f8000000500780b */ /* 0x040fe200047c2400 */
[----:B------:R-:W-:Y:S01]  /*0a80*/  FADD R5, R5, R12 ;  /* 0x0000000c05057221 */ /* 0x000fe20000000000 */
[----:B------:R-:W-:Y:S01]  /*0a90*/  FSETP.EQ.OR P0, PT, R15, 1, !P0 ;  /* 0x3f8000000f00780b */ /* 0x000fe20004702400 */
[----:B------:R-:W1:Y:S01]  /*0aa0*/  LDC.64 R8, c[0x0][0x3a0] ;  /* 0x0000e800ff087b82 */ /* 0x000e620000000a00 */
[----:B------:R-:W-:Y:S02]  /*0ab0*/  FSETP.NAN.OR P1, PT, |R11|, |R11|, P6 ;  /* 0x4000000b0b00720b */ /* 0x000fe40003728600 */
[----:B------:R-:W-:Y:S02]  /*0ac0*/  @P3 LOP3.LUT R18, R18, 0x7fffffff, RZ, 0xc0, !PT ;  /* 0x7fffffff12123812 */ /* 0x000fe400078ec0ff */
[----:B------:R-:W-:-:S03]  /*0ad0*/  FSETP.NAN.OR P1, PT, |R12|, |R12|, P1 ;  /* 0x4000000c0c00720b */ /* 0x000fc60000f28600 */
[----:B------:R-:W2:Y:S10]  /*0ae0*/  LDC.64 R10, c[0x0][0x390] ;  /* 0x0000e400ff0a7b82 */ /* 0x000eb40000000a00 */
[----:B------:R-:W-:-:S02]  /*0af0*/  @P1 FSEL R4, R5, 1, !P6 ;  /* 0x3f80000005041808 */ /* 0x000fc40007000000 */
[----:B------:R-:W-:Y:S02]  /*0b00*/  FSETP.GEU.AND P1, PT, R15, RZ, PT ;  /* 0x000000ff0f00720b */ /* 0x000fe40003f2e000 */
[----:B------:R-:W-:Y:S01]  /*0b10*/  FSEL R5, R13, -R13, P3 ;  /* 0x8000000d0d057208 */ /* 0x000fe20001800000 */
[----:B------:R-:W-:Y:S01]  /*0b20*/  FADD R4, -R4, 1 ;  /* 0x3f80000004047421 */ /* 0x000fe20000000100 */
[----:B------:R-:W-:-:S04]  /*0b30*/  FSETP.NEU.AND P6, PT, R15, RZ, PT ;  /* 0x000000ff0f00720b */ /* 0x000fc80003fcd000 */
[----:B------:R-:W-:-:S05]  /*0b40*/  F2FP.F16.F32.PACK_AB R19, RZ, R4 ;  /* 0x00000004ff13723e */ /* 0x000fca00000000ff */
[----:B------:R-:W-:Y:S01]  /*0b50*/  @!P1 FSEL R13, R5, +QNAN , !P5 ;  /* 0x7fffffff050d9808 */ /* 0x000fe20006800000 */
[----:B------:R-:W-:Y:S01]  /*0b60*/  HADD2.F32 R19, -RZ, R19.H0_H0 ;  /* 0x20000013ff137230 */ /* 0x000fe20000004100 */
[----:B------:R-:W3:Y:S01]  /*0b70*/  LDC.64 R4, c[0x0][0x388] ;  /* 0x0000e200ff047b82 */ /* 0x000ee20000000a00 */
[C---:B------:R-:W-:Y:S02]  /*0b80*/  FSETP.NEU.AND P5, PT, R15.reuse, -1, PT ;  /* 0xbf8000000f00780b */ /* 0x040fe40003fad000 */
[----:B------:R-:W-:Y:S01]  /*0b90*/  FSETP.NAN.OR P1, PT, |R15|, |R15|, P0 ;  /* 0x4000000f0f00720b */ /* 0x000fe20000728600 */
[----:B------:R0:W0:Y:S03]  /*0ba0*/  MUFU.RCP R20, R19 ;  /* 0x0000001300147308 */ /* 0x0000260000001000 */
[C---:B------:R-:W-:Y:S01]  /*0bb0*/  FSETP.NAN.OR P1, PT, |R12|.reuse, |R12|, P1 ;  /* 0x4000000c0c00720b */ /* 0x040fe20000f28600 */
[----:B------:R-:W-:-:S06]  /*0bc0*/  FADD R12, R12, R15 ;  /* 0x0000000f0c0c7221 */ /* 0x000fcc0000000000 */
[----:B------:R-:W-:-:S04]  /*0bd0*/  @!P5 FSEL R13, R13, 1, P2 ;  /* 0x3f8000000d0dd808 */ /* 0x000fc80001000000 */
[----:B------:R-:W-:Y:S02]  /*0be0*/  @P6 FSEL R18, R18, R13, !P4 ;  /* 0x0000000d12126208 */ /* 0x000fe40006000000 */
[----:B-1--4-:R-:W-:-:S07]  /*0bf0*/  @P1 FSEL R18, R12, 1, !P0 ;  /* 0x3f8000000c121808 */ /* 0x012fce0004000000 */
.L_x_138:
[----:B-1----:R-:W-:-:S04]  /*0c00*/  IMAD.WIDE R12, R2, 0x2, R8 ;  /* 0x00000002020c7825 */ /* 0x002fc800078e0208 */
[----:B--2---:R-:W-:Y:S01]  /*0c10*/  IMAD.WIDE R22, R2, 0x2, R10 ;  /* 0x0000000202167825 */ /* 0x004fe200078e020a */
[----:B------:R-:W2:Y:S04]  /*0c20*/  LDG.E.U16 R17, desc[UR6][R12.64] ;  /* 0x000000060c117981 */ /* 0x000ea8000c1e1500 */
[----:B------:R-:W4:Y:S01]  /*0c30*/  LDG.E.U16 R15, desc[UR6][R22.64] ;  /* 0x00000006160f7981 */ /* 0x000f22000c1e1500 */
[----:B--2---:R-:W-:-:S04]  /*0c40*/  HMUL2 R17, R0.H0_H0, R17.H0_H0 ;  /* 0x2000001100117232 */ /* 0x004fc80000000800 */
[----:B----4-:R-:W-:Y:S02]  /*0c50*/  HFMA2 R24, R15.H0_H0, UR8.H0_H0, R17.H0_H0 ;  /* 0x200000080f187c31 */ /* 0x010fe40008040811 */
[----:B0-----:R-:W-:-:S03]  /*0c60*/  IMAD.WIDE R14, R2, 0x2, R6 ;  /* 0x00000002020e7825 */ /* 0x001fc600078e0206 */
[----:B------:R0:W-:Y:S04]  /*0c70*/  STG.E.U16 desc[UR6][R22.64], R24 ;  /* 0x0000001816007986 */ /* 0x0001e8000c101506 */
[----:B------:R-:W2:Y:S04]  /*0c80*/  LDG.E.U16 R17, desc[UR6][R12.64] ;  /* 0x000000060c117981 */ /* 0x000ea8000c1e1500 */
[----:B------:R-:W4:Y:S01]  /*0c90*/  LDG.E.U16 R16, desc[UR6][R14.64] ;  /* 0x000000060e107981 */ /* 0x000f22000c1e1500 */
[----:B0-----:R-:W-:-:S05]  /*0ca0*/  FADD R22, -R18, 1 ;  /* 0x3f80000012167421 */ /* 0x001fca0000000100 */
[----:B------:R-:W-:-:S05]  /*0cb0*/  F2FP.F16.F32.PACK_AB R22, RZ, R22 ;  /* 0x00000016ff16723e */ /* 0x000fca00000000ff */
[----:B------:R-:W-:-:S04]  /*0cc0*/  HADD2.F32 R22, -RZ, R22.H0_H0 ;  /* 0x20000016ff167230 */ /* 0x000fc80000004100 */
[----:B------:R-:W0:Y:S01]  /*0cd0*/  MUFU.RCP R26, R22 ;  /* 0x00000016001a7308 */ /* 0x000e220000001000 */
[----:B--2---:R-:W-:-:S04]  /*0ce0*/  HMUL2 R17, R17.H0_H0, R17.H0_H0 ;  /* 0x2000001111117232 */ /* 0x004fc80000000800 */
[----:B------:R-:W-:-:S04]  /*0cf0*/  HMUL2 R17, R0.H1_H1, R17.H0_H0 ;  /* 0x2000001100117232 */ /* 0x000fc80000000c00 */
[----:B----4-:R-:W-:Y:S02]  /*0d00*/  HFMA2 R23, R16.H0_H0, R3.H0_H0, R17.H0_H0 ;  /* 0x2000000310177231 */ /* 0x010fe40000040811 */
[----:B---3--:R-:W-:-:S03]  /*0d10*/  IMAD.WIDE R16, R2, 0x2, R4 ;  /* 0x0000000202107825 */ /* 0x008fc600078e0204 */
[----:B------:R-:W-:-:S05]  /*0d20*/  PRMT R28, R23, 0x7610, R28 ;  /* 0x00007610171c7816 */ /* 0x000fca000000001c */
[----:B------:R1:W-:Y:S04]  /*0d30*/  STG.E.U16 desc[UR6][R14.64], R28 ;  /* 0x0000001c0e007986 */ /* 0x0003e8000c101506 */
[----:B------:R-:W2:Y:S01]  /*0d40*/  LDG.E.U16 R25, desc[UR6][R16.64] ;  /* 0x0000000610197981 */ /* 0x000ea2000c1e1500 */
[----:B------:R-:W-:-:S05]  /*0d50*/  HADD2.F32 R23, -RZ, R23.H0_H0 ;  /* 0x20000017ff177230 */ /* 0x000fca0000004100 */
[----:B0-----:R-:W-:-:S05]  /*0d60*/  FMUL R27, R23, R26 ;  /* 0x0000001a171b7220 */ /* 0x001fca0000400000 */
[----:B-1----:R-:W-:-:S04]  /*0d70*/  F2FP.F16.F32.PACK_AB R15, RZ, R27 ;  /* 0x0000001bff0f723e */ /* 0x002fc800000000ff */
[----:B------:R-:W-:Y:S02]  /*0d80*/  PRMT R14, R15, 0x7610, R14 ;  /* 0x000076100f0e7816 */ /* 0x000fe4000000000e */
[C---:B------:R-:W-:Y:S02]  /*0d90*/  HSETP2.GEU.AND P1, PT, |R15|.reuse.H0_H0, 8.523464202880859375e-06, 8.523464202880859375e-06, PT ;  /* 0x008f008f0f007434 */ /* 0x040fe40003f2ea00 */
[----:B------:R-:W-:-:S05]  /*0da0*/  HSETP2.GT.AND P0, PT, |R15|.H0_H0, RZ.H0_H0, PT ;  /* 0x200000ff0f007234 */ /* 0x000fca0003f04a00 */
[----:B------:R-:W-:-:S13]  /*0db0*/  PLOP3.LUT P0, PT, P1, P0, PT, 0xf2, 0x2f ;  /* 0x00000000002f781c */ /* 0x000fda0000f01e72 */
[----:B------:R-:W-:-:S04]  /*0dc0*/  @!P0 FFMA R23, -R22, R27, R23 ;  /* 0x0000001b16178223 */ /* 0x000fc80000000117 */
[----:B------:R-:W-:Y:S01]  /*0dd0*/  @!P0 FFMA R23, R26, R23, R27 ;  /* 0x000000171a178223 */ /* 0x000fe2000000001b */
[----:B------:R-:W-:-:S04]  /*0de0*/  HADD2.F32 R26, -RZ, R24.H0_H0 ;  /* 0x20000018ff1a7230 */ /* 0x000fc80000004100 */
[----:B------:R-:W-:Y:S01]  /*0df0*/  @!P0 F2FP.F16.F32.PACK_AB R14, RZ, R23 ;  /* 0x00000017ff0e823e */ /* 0x000fe200000000ff */
[----:B------:R-:W-:-:S04]  /*0e00*/  FMUL R15, R26, R20 ;  /* 0x000000141a0f7220 */ /* 0x000fc80000400000 */
[----:B------:R-:W-:Y:S01]  /*0e10*/  HADD2.F32 R24, -RZ, R14.H0_H0 ;  /* 0x2000000eff187230 */ /* 0x000fe20000004100 */
[----:B------:R-:W-:-:S05]  /*0e20*/  F2FP.F16.F32.PACK_AB R14, RZ, R15 ;  /* 0x0000000fff0e723e */ /* 0x000fca00000000ff */
[----:B------:R-:W0:Y:S01]  /*0e30*/  MUFU.SQRT R24, R24 ;  /* 0x0000001800187308 */ /* 0x000e220000002000 */
[C---:B------:R-:W-:Y:S02]  /*0e40*/  HSETP2.GEU.AND P1, PT, |R14|.reuse.H0_H0, 8.523464202880859375e-06, 8.523464202880859375e-06, PT ;  /* 0x008f008f0e007434 */ /* 0x040fe40003f2ea00 */
[----:B------:R-:W-:-:S05]  /*0e50*/  HSETP2.GT.AND P0, PT, |R14|.H0_H0, RZ.H0_H0, PT ;  /* 0x200000ff0e007234 */ /* 0x000fca0003f04a00 */
[----:B------:R-:W-:Y:S02]  /*0e60*/  PLOP3.LUT P0, PT, P1, P0, PT, 0xf2, 0x2f ;  /* 0x00000000002f781c */ /* 0x000fe40000f01e72 */
[----:B0-----:R-:W-:-:S11]  /*0e70*/  F2FP.F16.F32.PACK_AB R22, RZ, R24 ;  /* 0x00000018ff16723e */ /* 0x001fd600000000ff */
[----:B------:R-:W-:Y:S01]  /*0e80*/  @!P0 FFMA R23, -R19, R15, R26 ;  /* 0x0000000f13178223 */ /* 0x000fe2000000011a */
[----:B------:R-:W-:-:S03]  /*0e90*/  HADD2 R22, R22.H0_H0, UR10.H0_H0 ;  /* 0x2000000a16167e30 */ /* 0x000fc60008000800 */
[----:B------:R-:W-:Y:S02]  /*0ea0*/  @!P0 FFMA R23, R20, R23, R15 ;  /* 0x0000001714178223 */ /* 0x000fe4000000000f */
[----:B------:R-:W-:-:S03]  /*0eb0*/  HADD2.F32 R22, -RZ, R22.H0_H0 ;  /* 0x20000016ff167230 */ /* 0x000fc60000004100 */
[----:B------:R-:W-:Y:S01]  /*0ec0*/  @!P0 F2FP.F16.F32.PACK_AB R14, RZ, R23 ;  /* 0x00000017ff0e823e */ /* 0x000fe200000000ff */
[----:B------:R-:W0:Y:S04]  /*0ed0*/  MUFU.RCP R26, R22 ;  /* 0x00000016001a7308 */ /* 0x000e280000001000 */
[----:B------:R-:W-:-:S05]  /*0ee0*/  HMUL2 R14, R14.H0_H0, UR9.H0_H0 ;  /* 0x200000090e0e7c32 */ /* 0x000fca0008000800 */
[----:B------:R-:W-:-:S05]  /*0ef0*/  HADD2.F32 R15, -RZ, R14.H0_H0 ;  /* 0x2000000eff0f7230 */ /* 0x000fca0000004100 */
[----:B0-----:R-:W-:-:S05]  /*0f00*/  FMUL R23, R15, R26 ;  /* 0x0000001a0f177220 */ /* 0x001fca0000400000 */
[----:B------:R-:W-:-:S05]  /*0f10*/  F2FP.F16.F32.PACK_AB R14, RZ, R23 ;  /* 0x00000017ff0e723e */ /* 0x000fca00000000ff */
[C---:B------:R-:W-:Y:S02]  /*0f20*/  HSETP2.GEU.AND P1, PT, |R14|.reuse.H0_H0, 8.523464202880859375e-06, 8.523464202880859375e-06, PT ;  /* 0x008f008f0e007434 */ /* 0x040fe40003f2ea00 */
[----:B------:R-:W-:-:S05]  /*0f30*/  HSETP2.GT.AND P0, PT, |R14|.H0_H0, RZ.H0_H0, PT ;  /* 0x200000ff0e007234 */ /* 0x000fca0003f04a00 */
[----:B------:R-:W-:-:S13]  /*0f40*/  PLOP3.LUT P0, PT, P1, P0, PT, 0xf2, 0x2f ;  /* 0x00000000002f781c */ /* 0x000fda0000f01e72 */
[----:B------:R-:W-:-:S04]  /*0f50*/  @!P0 FFMA R15, -R22, R23, R15 ;  /* 0x00000017160f8223 */ /* 0x000fc8000000010f */
[----:B------:R-:W-:-:S05]  /*0f60*/  @!P0 FFMA R15, R26, R15, R23 ;  /* 0x0000000f1a0f8223 */ /* 0x000fca0000000017 */
[----:B------:R-:W-:-:S05]  /*0f70*/  @!P0 F2FP.F16.F32.PACK_AB R14, RZ, R15 ;  /* 0x0000000fff0e823e */ /* 0x000fca00000000ff */
[----:B--2---:R-:W-:-:S05]  /*0f80*/  HADD2 R14, R14.H0_H0, R25.H0_H0 ;  /* 0x200000190e0e7230 */ /* 0x004fca0000000800 */
[----:B------:R-:W-:-:S05]  /*0f90*/  PRMT R15, R14, 0x7610, R15 ;  /* 0x000076100e0f7816 */ /* 0x000fca000000000f */
[----:B------:R1:W-:Y:S04]  /*0fa0*/  STG.E.U16 desc[UR6][R16.64], R15 ;  /* 0x0000000f10007986 */ /* 0x0003e8000c101506 */
[----:B------:R-:W2:Y:S01]  /*0fb0*/  LDG.E.U16 R14, desc[UR6][R12.64] ;  /* 0x000000060c0e7981 */ /* 0x000ea2000c1e1500 */
[----:B------:R-:W-:-:S04]  /*0fc0*/  IADD3 R2, PT, PT, R21, R2, RZ ;  /* 0x0000000215027210 */ /* 0x000fc80007ffe0ff */
[----:B------:R-:W-:Y:S01]  /*0fd0*/  ISETP.GE.AND P0, PT, R2, UR5, PT ;  /* 0x0000000502007c0c */ /* 0x000fe2000bf06270 */
[----:B--2---:R-:W-:-:S05]  /*0fe0*/  HMUL2 R14, R14.H0_H0, UR11.H0_H0 ;  /* 0x2000000b0e0e7c32 */ /* 0x004fca0008000800 */
[----:B------:R1:W-:Y:S07]  /*0ff0*/  STG.E.U16 desc[UR6][R12.64], R14 ;  /* 0x0000000e0c007986 */ /* 0x0003ee000c101506 */
[----:B------:R-:W-:Y:S05]  /*1000*/  @!P0 BRA `(.L_x_138) ;  /* 0xfffffff800fc8947 */ /* 0x000fea000383ffff */
[----:B------:R-:W-:Y:S05]  /*1010*/  EXIT ;  /* 0x000000000000794d */ /* 0x000fea0003800000 */
.L_x_139:
        /* <DEDUP_REMOVED lines=14> */
.L_x_463:


//--------------------- .text.adamfloat           --------------------------
	.section	.text.adamfloat,"ax",@progbits
	.align	128
        .global         adamfloat
        .type           adamfloat,@function
        .size           adamfloat,(.L_x_438 - adamfloat)
        .other          adamfloat,@"STO_CUDA_ENTRY STV_DEFAULT"
adamfloat:
.text.adamfloat:
        /* <DEDUP_REMOVED lines=8> */
[----:B------:R-:W0:Y:S01]  /*0080*/  LDC R5, c[0x0][0x3ac] ;  /* 0x0000eb00ff057b82 */ /* 0x000e220000000800 */
[----:B------:R-:W-:Y:S01]  /*0090*/  IMAD.MOV.U32 R17, RZ, RZ, 0x3a2c32e4 ;  /* 0x3a2c32e4ff117424 */ /* 0x000fe200078e00ff */
[----:B------:R-:W1:Y:S01]  /*00a0*/  LDCU UR4, c[0x0][0x370] ;  /* 0x00006e00ff0477ac */ /* 0x000e620008000800 */
[----:B------:R-:W2:Y:S05]  /*00b0*/  LDCU.64 UR6, c[0x0][0x358] ;  /* 0x00006b00ff0677ac */ /* 0x000eaa0008000a00 */
[----:B------:R-:W3:Y:S01]  /*00c0*/  LDC R0, c[0x0][0x3b0] ;  /* 0x0000ec00ff007b82 */ /* 0x000ee20000000800 */
[----:B------:R-:W4:Y:S01]  /*00d0*/  LDCU UR10, c[0x0][0x3ac] ;  /* 0x00007580ff0a77ac */ /* 0x000f220008000800 */
[----:B------:R-:W0:Y:S06]  /*00e0*/  LDCU UR11, c[0x0][0x3b0] ;  /* 0x00007600ff0b77ac */ /* 0x000e2c0008000800 */
[----:B------:R-:W2:Y:S01]  /*00f0*/  LDC.64 R22, c[0x0][0x390] ;  /* 0x0000e400ff167b82 */ /* 0x000ea20000000a00 */
[----:B------:R-:W0:Y:S01]  /*0100*/  LDCU UR12, c[0x0][0x380] ;  /* 0x00007000ff0c77ac */ /* 0x000e220008000800 */
[----:B-1----:R-:W-:Y:S01]  /*0110*/  IMAD R4, R4, UR4, RZ ;  /* 0x0000000404047c24 */ /* 0x002fe2000f8e02ff */
[----:B------:R-:W1:Y:S01]  /*0120*/  LDCU UR5, c[0x0][0x3a8] ;  /* 0x00007500ff0577ac */ /* 0x000e620008000800 */
[C---:B0-----:R-:W-:Y:S01]  /*0130*/  FMUL R2, |R5|.reuse, 16777216 ;  /* 0x4b80000005027820 */ /* 0x041fe20000400200 */
[----:B------:R-:W-:Y:S01]  /*0140*/  FSETP.GEU.AND P0, PT, |R5|, 1.175494350822287508e-38, PT ;  /* 0x008000000500780b */ /* 0x000fe20003f0e200 */
[----:B------:R-:W0:Y:S03]  /*0150*/  LDCU UR8, c[0x0][0x3b4] ;  /* 0x00007680ff0877ac */ /* 0x000e260008000800 */
[----:B------:R-:W-:Y:S01]  /*0160*/  FSEL R2, R2, |R5|, !P0 ;  /* 0x4000000502027208 */ /* 0x000fe20004000000 */
[----:B------:R-:W0:Y:S01]  /*0170*/  LDCU UR9, c[0x0][0x3bc] ;  /* 0x00007780ff0977ac */ /* 0x000e220008000800 */
[C---:B---3--:R-:W-:Y:S01]  /*0180*/  FMUL R7, |R0|.reuse, 16777216 ;  /* 0x4b80000000077820 */ /* 0x048fe20000400200 */
[----:B------:R-:W-:-:S02]  /*0190*/  FSETP.GEU.AND P1, PT, |R0|, 1.175494350822287508e-38, PT ;  /* 0x008000000000780b */ /* 0x000fc40003f2e200 */
[----:B------:R-:W-:Y:S02]  /*01a0*/  VIADD R6, R2, 0xc0cafb0d ;  /* 0xc0cafb0d02067836 */ /* 0x000fe40000000000 */
[----:B------:R-:W-:-:S03]  /*01b0*/  FSEL R7, R7, |R0|, !P1 ;  /* 0x4000000007077208 */ /* 0x000fc60004800000 */
[----:B------:R-:W-:Y:S02]  /*01c0*/  LOP3.LUT R9, R6, 0xff800000, RZ, 0xc0, !PT ;  /* 0xff80000006097812 */ /* 0x000fe400078ec0ff */
[----:B------:R-:W-:-:S03]  /*01d0*/  IADD3 R8, PT, PT, R7, -0x3f3504f3, RZ ;  /* 0xc0cafb0d07087810 */ /* 0x000fc60007ffe0ff */
[----:B------:R-:W-:Y:S01]  /*01e0*/  IMAD.IADD R2, R2, 0x1, -R9 ;  /* 0x0000000102027824 */ /* 0x000fe200078e0a09 */
[----:B------:R-:W-:Y:S02]  /*01f0*/  LOP3.LUT R14, R8, 0xff800000, RZ, 0xc0, !PT ;  /* 0xff800000080e7812 */ /* 0x000fe400078ec0ff */
[----:B------:R-:W-:Y:S01]  /*0200*/  I2FP.F32.S32 R9, R9 ;  /* 0x0000000900097245 */ /* 0x000fe20000201400 */
[C---:B------:R-:W-:Y:S01]  /*0210*/  FADD R6, R2.reuse, 1 ;  /* 0x3f80000002067421 */ /* 0x040fe20000000000 */
[----:B------:R-:W-:Y:S01]  /*0220*/  FADD R10, R2, -1 ;  /* 0xbf800000020a7421 */ /* 0x000fe20000000000 */
[----:B------:R-:W-:Y:S01]  /*0230*/  IMAD.IADD R15, R7, 0x1, -R14 ;  /* 0x00000001070f7824 */ /* 0x000fe200078e0a0e */
[----:B------:R-:W-:Y:S01]  /*0240*/  I2FP.F32.S32 R16, R14 ;  /* 0x0000000e00107245 */ /* 0x000fe20000201400 */
[----:B------:R-:W3:Y:S01]  /*0250*/  MUFU.RCP R11, R6 ;  /* 0x00000006000b7308 */ /* 0x000ee20000001000 */
[----:B------:R-:W-:Y:S01]  /*0260*/  FADD R2, R10, R10 ;  /* 0x0000000a0a027221 */ /* 0x000fe20000000000 */
[C---:B------:R-:W-:Y:S01]  /*0270*/  FADD R8, R15.reuse, 1 ;  /* 0x3f8000000f087421 */ /* 0x040fe20000000000 */
[----:B------:R-:W-:-:S05]  /*0280*/  FADD R15, R15, -1 ;  /* 0xbf8000000f0f7421 */ /* 0x000fca0000000000 */
[----:B------:R-:W5:Y:S01]  /*0290*/  MUFU.RCP R8, R8 ;  /* 0x0000000800087308 */ /* 0x000f620000001000 */
[----:B---3--:R-:W-:Y:S01]  /*02a0*/  FMUL R7, R11, R2 ;  /* 0x000000020b077220 */ /* 0x008fe20000400000 */
[----:B------:R-:W-:-:S03]  /*02b0*/  FSEL R2, RZ, -24, P0 ;  /* 0xc1c00000ff027808 */ /* 0x000fc60000000000 */
[----:B------:R-:W-:Y:S01]  /*02c0*/  FADD R13, R10, -R7 ;  /* 0x800000070a0d7221 */ /* 0x000fe20000000000 */
[----:B------:R-:W-:Y:S01]  /*02d0*/  FMUL R12, R7, R7 ;  /* 0x00000007070c7220 */ /* 0x000fe20000400000 */
[----:B------:R-:W-:Y:S02]  /*02e0*/  FFMA R6, R9, 1.1920928955078125e-07, R2 ;  /* 0x3400000009067823 */ /* 0x000fe40000000002 */
[----:B------:R-:W-:Y:S01]  /*02f0*/  FADD R13, R13, R13 ;  /* 0x0000000d0d0d7221 */ /* 0x000fe20000000000 */
[----:B------:R-:W-:Y:S01]  /*0300*/  FFMA R9, R12, R17, 0.0032181653659790754318 ;  /* 0x3b52e7db0c097423 */ /* 0x000fe20000000011 */
[----:B------:R-:W-:Y:S01]  /*0310*/  FFMA R2, R7, 1.4426950216293334961, R6 ;  /* 0x3fb8aa3b07027823 */ /* 0x000fe20000000006 */
[----:B------:R-:W-:Y:S01]  /*0320*/  FADD R17, R15, R15 ;  /* 0x0000000f0f117221 */ /* 0x000fe20000000000 */
[----:B------:R-:W-:Y:S01]  /*0330*/  FFMA R10, R10, -R7, R13 ;  /* 0x800000070a0a7223 */ /* 0x000fe2000000000d */
[----:B------:R-:W-:Y:S01]  /*0340*/  FFMA R9, R12, R9, 0.018033718690276145935 ;  /* 0x3c93bb730c097423 */ /* 0x000fe20000000009 */
[----:B------:R-:W-:Y:S01]  /*0350*/  FADD R6, R6, -R2 ;  /* 0x8000000206067221 */ /* 0x000fe20000000000 */
[----:B------:R-:W-:Y:S01]  /*0360*/  FSEL R13, RZ, -24, P1 ;  /* 0xc1c00000ff0d7808 */ /* 0x000fe20000800000 */
[----:B------:R-:W-:Y:S01]  /*0370*/  FMUL R11, R11, R10 ;  /* 0x0000000a0b0b7220 */ /* 0x000fe20000400000 */
[C---:B------:R-:W-:Y:S01]  /*0380*/  FFMA R9, R12.reuse, R9, 0.12022458761930465698 ;  /* 0x3df6384f0c097423 */ /* 0x040fe20000000009 */
[----:B------:R-:W-:Y:S01]  /*0390*/  FFMA R10, R7, 1.4426950216293334961, R6 ;  /* 0x3fb8aa3b070a7823 */ /* 0x000fe20000000006 */
[----:B------:R-:W-:Y:S01]  /*03a0*/  FSETP.NEU.AND P1, PT, |R5|, +INF , PT ;  /* 0x7f8000000500780b */ /* 0x000fe20003f2d200 */
[----:B------:R-:W3:Y:S01]  /*03b0*/  LDC R6, c[0x0][0x3b8] ;  /* 0x0000ee00ff067b82 */ /* 0x000ee20000000800 */
[----:B------:R-:W-:Y:S01]  /*03c0*/  FMUL R12, R12, R9 ;  /* 0x000000090c0c7220 */ /* 0x000fe20000400000 */
[----:B------:R-:W-:Y:S01]  /*03d0*/  FFMA R10, R11, 1.4426950216293334961, R10 ;  /* 0x3fb8aa3b0b0a7823 */ /* 0x000fe2000000000a */
[----:B------:R-:W-:Y:S01]  /*03e0*/  FFMA R13, R16, 1.1920928955078125e-07, R13 ;  /* 0x34000000100d7823 */ /* 0x000fe2000000000d */
[----:B------:R-:W-:Y:S01]  /*03f0*/  FSETP.EQ.OR P1, PT, R5, RZ, !P1 ;  /* 0x000000ff0500720b */ /* 0x000fe20004f22400 */
[----:B------:R-:W-:Y:S01]  /*0400*/  FMUL R9, R12, 3 ;  /* 0x404000000c097820 */ /* 0x000fe20000400000 */
[----:B------:R-:W-:Y:S01]  /*0410*/  FFMA R14, R7, 1.9251366722983220825e-08, R10 ;  /* 0x32a55e34070e7823 */ /* 0x000fe2000000000a */
[----:B-----5:R-:W-:Y:S01]  /*0420*/  FMUL R10, R8, R17 ;  /* 0x00000011080a7220 */ /* 0x020fe20000400000 */
[----:B------:R-:W-:-:S02]  /*0430*/  HFMA2 R17, -RZ, RZ, 0.771484375, 0.21533203125 ;  /* 0x3a2c32e4ff117431 */ /* 0x000fc400000001ff */
[----:B------:R-:W-:Y:S01]  /*0440*/  FFMA R14, R11, R9, R14 ;  /* 0x000000090b0e7223 */ /* 0x000fe2000000000e */
[----:B------:R-:W-:Y:S01]  /*0450*/  FADD R9, R15, -R10 ;  /* 0x8000000a0f097221 */ /* 0x000fe20000000000 */
[C---:B------:R-:W-:Y:S02]  /*0460*/  FMUL R16, R10.reuse, R10 ;  /* 0x0000000a0a107220 */ /* 0x040fe40000400000 */
[----:B------:R-:W-:Y:S01]  /*0470*/  FFMA R11, R7, R12, R14 ;  /* 0x0000000c070b7223 */ /* 0x000fe2000000000e */
[----:B------:R-:W-:Y:S01]  /*0480*/  FADD R18, R9, R9 ;  /* 0x0000000909127221 */ /* 0x000fe20000000000 */
[----:B------:R-:W-:Y:S01]  /*0490*/  FFMA R9, R10, 1.4426950216293334961, R13 ;  /* 0x3fb8aa3b0a097823 */ /* 0x000fe2000000000d */
[----:B------:R-:W-:Y:S01]  /*04a0*/  FFMA R7, R16, R17, 0.0032181653659790754318 ;  /* 0x3b52e7db10077423 */ /* 0x000fe20000000011 */
[----:B------:R-:W-:Y:S02]  /*04b0*/  FADD R12, R2, R11 ;  /* 0x0000000b020c7221 */ /* 0x000fe40000000000 */
[----:B------:R-:W-:Y:S01]  /*04c0*/  FADD R17, R13, -R9 ;  /* 0x800000090d117221 */ /* 0x000fe20000000000 */
[----:B------:R-:W-:Y:S01]  /*04d0*/  FFMA R15, R15, -R10, R18 ;  /* 0x8000000a0f0f7223 */ /* 0x000fe20000000012 */
[----:B------:R-:W-:Y:S01]  /*04e0*/  FFMA R13, R16, R7, 0.018033718690276145935 ;  /* 0x3c93bb73100d7423 */ /* 0x000fe20000000007 */
[----:B------:R-:W-:Y:S01]  /*04f0*/  FADD R2, -R2, R12 ;  /* 0x0000000c02027221 */ /* 0x000fe20000000100 */
[-C--:B---3--:R-:W-:Y:S01]  /*0500*/  FMUL R7, R12, R6.reuse ;  /* 0x000000060c077220 */ /* 0x088fe20000400000 */
[----:B------:R-:W-:Y:S01]  /*0510*/  FMUL R15, R8, R15 ;  /* 0x0000000f080f7220 */ /* 0x000fe20000400000 */
[----:B------:R-:W-:Y:S01]  /*0520*/  FFMA R14, R10, 1.4426950216293334961, R17 ;  /* 0x3fb8aa3b0a0e7823 */ /* 0x000fe20000000011 */
[C---:B------:R-:W-:Y:S01]  /*0530*/  FFMA R13, R16.reuse, R13, 0.12022458761930465698 ;  /* 0x3df6384f100d7423 */ /* 0x040fe2000000000d */
[----:B------:R-:W3:Y:S01]  /*0540*/  FRND R8, R7 ;  /* 0x0000000700087307 */ /* 0x000ee20000201000 */
[----:B------:R-:W-:Y:S01]  /*0550*/  FADD R11, R11, -R2 ;  /* 0x800000020b0b7221 */ /* 0x000fe20000000000 */
[----:B------:R-:W-:Y:S01]  /*0560*/  FFMA R19, R15, 1.4426950216293334961, R14 ;  /* 0x3fb8aa3b0f137823 */ /* 0x000fe2000000000e */
[----:B------:R-:W-:Y:S01]  /*0570*/  FMUL R17, R16, R13 ;  /* 0x0000000d10117220 */ /* 0x000fe20000400000 */
[----:B------:R-:W-:Y:S01]  /*0580*/  FFMA R12, R12, R6, -R7 ;  /* 0x000000060c0c7223 */ /* 0x000fe20000000807 */
[----:B------:R-:W-:-:S02]  /*0590*/  IMAD.MOV.U32 R2, RZ, RZ, 0x391fcb8e ;  /* 0x391fcb8eff027424 */ /* 0x000fc400078e00ff */
[----:B------:R-:W-:Y:S01]  /*05a0*/  FFMA R14, R10, 1.9251366722983220825e-08, R19 ;  /* 0x32a55e340a0e7823 */ /* 0x000fe20000000013 */
[----:B------:R-:W-:Y:S01]  /*05b0*/  FMUL R16, R17, 3 ;  /* 0x4040000011107820 */ /* 0x000fe20000400000 */
[----:B------:R-:W-:Y:S01]  /*05c0*/  FFMA R11, R11, R6, R12 ;  /* 0x000000060b0b7223 */ /* 0x000fe2000000000c */
[C---:B------:R-:W-:Y:S01]  /*05d0*/  FMUL R12, R6.reuse, 0.5 ;  /* 0x3f000000060c7820 */ /* 0x040fe20000400000 */
[----:B------:R-:W5:Y:S01]  /*05e0*/  FRND.FLOOR R13, R6 ;  /* 0x00000006000d7307 */ /* 0x000f620000205000 */
[----:B------:R-:W-:Y:S01]  /*05f0*/  FFMA R15, R15, R16, R14 ;  /* 0x000000100f0f7223 */ /* 0x000fe2000000000e */
[----:B------:R-:W-:Y:S02]  /*0600*/  FSETP.GEU.AND P3, PT, R6, RZ, PT ;  /* 0x000000ff0600720b */ /* 0x000fe40003f6e000 */
[C---:B------:R-:W-:Y:S01]  /*0610*/  FSETP.GEU.AND P6, PT, R7.reuse, RZ, PT ;  /* 0x000000ff0700720b */ /* 0x040fe20003fce000 */
[----:B------:R-:W-:Y:S01]  /*0620*/  FFMA R18, R10, R17, R15 ;  /* 0x000000110a127223 */ /* 0x000fe2000000000f */
[----:B---3--:R-:W-:Y:S01]  /*0630*/  FADD R10, R7, -R8 ;  /* 0x80000008070a7221 */ /* 0x008fe20000000000 */
[----:B------:R-:W-:Y:S01]  /*0640*/  FSETP.GT.AND P0, PT, R8, RZ, PT ;  /* 0x000000ff0800720b */ /* 0x000fe20003f04000 */
[----:B------:R-:W3:Y:S01]  /*0650*/  FRND.TRUNC R12, R12 ;  /* 0x0000000c000c7307 */ /* 0x000ee2000020d000 */
[----:B------:R-:W-:Y:S01]  /*0660*/  FADD R20, R9, R18 ;  /* 0x0000001209147221 */ /* 0x000fe20000000000 */
[----:B------:R-:W-:-:S03]  /*0670*/  FADD R15, R11, R10 ;  /* 0x0000000a0b0f7221 */ /* 0x000fc60000000000 */
[C---:B------:R-:W-:Y:S01]  /*0680*/  FMUL R11, R20.reuse, R6 ;  /* 0x00000006140b7220 */ /* 0x040fe20000400000 */
[----:B------:R-:W-:Y:S01]  /*0690*/  FFMA R14, R15, R2, 0.0013391353422775864601 ;  /* 0x3aaf85ed0f0e7423 */ /* 0x000fe20000000002 */
[----:B-----5:R-:W-:Y:S01]  /*06a0*/  FSETP.NEU.AND P5, PT, R13, R6, PT ;  /* 0x000000060d00720b */ /* 0x020fe20003fad000 */
[----:B------:R-:W5:Y:S01]  /*06b0*/  F2I.NTZ R16, R7 ;  /* 0x0000000700107305 */ /* 0x000f620000203100 */
[----:B------:R-:W-:Y:S01]  /*06c0*/  FADD R9, -R9, R20 ;  /* 0x0000001409097221 */ /* 0x000fe20000000100 */
[C---:B------:R-:W-:Y:S01]  /*06d0*/  FFMA R14, R15.reuse, R14, 0.0096188392490148544312 ;  /* 0x3c1d98560f0e7423 */ /* 0x040fe2000000000e */
[----:B------:R-:W-:Y:S02]  /*06e0*/  FFMA R20, R20, R6, -R11 ;  /* 0x0000000614147223 */ /* 0x000fe4000000080b */
[----:B------:R-:W-:Y:S01]  /*06f0*/  FADD R17, R18, -R9 ;  /* 0x8000000912117221 */ /* 0x000fe20000000000 */
[C---:B------:R-:W-:Y:S01]  /*0700*/  FFMA R14, R15.reuse, R14, 0.055503588169813156128 ;  /* 0x3d6357bb0f0e7423 */ /* 0x040fe2000000000e */
[----:B---3--:R-:W-:Y:S01]  /*0710*/  FADD R13, R12, R12 ;  /* 0x0000000c0c0d7221 */ /* 0x008fe20000000000 */
[----:B------:R-:W3:Y:S01]  /*0720*/  FRND R10, R11 ;  /* 0x0000000b000a7307 */ /* 0x000ee20000201000 */
[----:B------:R-:W-:Y:S01]  /*0730*/  SEL R9, RZ, 0x83000000, P0 ;  /* 0x83000000ff097807 */ /* 0x000fe20000000000 */
[----:B------:R-:W-:Y:S01]  /*0740*/  FFMA R14, R15, R14, 0.24022644758224487305 ;  /* 0x3e75fdec0f0e7423 */ /* 0x000fe2000000000e */
[----:B------:R-:W-:Y:S01]  /*0750*/  FADD R13, -R13, R6 ;  /* 0x000000060d0d7221 */ /* 0x000fe20000000100 */
[----:B------:R-:W-:Y:S01]  /*0760*/  FSETP.GT.AND P0, PT, |R7|, 152, PT ;  /* 0x431800000700780b */ /* 0x000fe20003f04200 */
[----:B------:R-:W-:Y:S01]  /*0770*/  FFMA R17, R17, R6, R20 ;  /* 0x0000000611117223 */ /* 0x000fe20000000014 */
[----:B------:R-:W-:Y:S01]  /*0780*/  FFMA R14, R15, R14, 0.69314718246459960938 ;  /* 0x3f3172180f0e7423 */ /* 0x000fe2000000000e */
[----:B-----5:R-:W-:Y:S01]  /*0790*/  LEA R16, R16, -R9, 0x17 ;  /* 0x8000000910107211 */ /* 0x020fe200078eb8ff */
[----:B------:R-:W-:Y:S01]  /*07a0*/  FADD R18, R5, R5 ;  /* 0x0000000505127221 */ /* 0x000fe20000000000 */
[----:B------:R-:W-:Y:S01]  /*07b0*/  FSETP.NEU.AND P4, PT, |R13|, 1, PT ;  /* 0x3f8000000d00780b */ /* 0x000fe20003f8d200 */
[----:B------:R-:W-:Y:S01]  /*07c0*/  FFMA R14, R15, R14, 1 ;  /* 0x3f8000000f0e7423 */ /* 0x000fe2000000000e */
[----:B------:R-:W-:Y:S01]  /*07d0*/  VIADD R13, R9, 0x7f000000 ;  /* 0x7f000000090d7836 */ /* 0x000fe20000000000 */
[----:B------:R-:W5:Y:S01]  /*07e0*/  F2I.NTZ R7, R11 ;  /* 0x0000000b00077305 */ /* 0x000f620000203100 */
[----:B------:R-:W-:Y:S01]  /*07f0*/  @!P3 LOP3.LUT R18, R18, 0x7f800000, RZ, 0x3c, !PT ;  /* 0x7f8000001212b812 */ /* 0x000fe200078e3cff */
[----:B------:R-:W0:Y:S01]  /*0800*/  LDC.64 R20, c[0x0][0x3a0] ;  /* 0x0000e800ff147b82 */ /* 0x000e220000000a00 */
[----:B---3--:R-:W-:Y:S01]  /*0810*/  FADD R8, R11, -R10 ;  /* 0x8000000a0b087221 */ /* 0x008fe20000000000 */
[----:B------:R-:W-:Y:S01]  /*0820*/  FMUL R13, R14, R13 ;  /* 0x0000000d0e0d7220 */ /* 0x000fe20000400000 */
[----:B------:R-:W-:-:S02]  /*0830*/  FSETP.GT.AND P2, PT, R10, RZ, PT ;  /* 0x000000ff0a00720b */ /* 0x000fc40003f44000 */
[----:B------:R-:W-:Y:S01]  /*0840*/  FADD R17, R17, R8 ;  /* 0x0000000811117221 */ /* 0x000fe20000000000 */
[----:B------:R-:W-:Y:S01]  /*0850*/  FMUL R13, R13, R16 ;  /* 0x000000100d0d7220 */ /* 0x000fe20000400000 */
[----:B------:R-:W-:Y:S01]  /*0860*/  @P0 FSEL R13, RZ, +INF , !P6 ;  /* 0x7f800000ff0d0808 */ /* 0x000fe20007000000 */
[----:B------:R-:W3:Y:S01]  /*0870*/  F2F.F64.F32 R14, R0 ;  /* 0x00000000000e7310 */ /* 0x000ee20000201800 */
[----:B------:R-:W-:Y:S01]  /*0880*/  FSETP.NEU.AND P0, PT, |R6|, +INF , PT ;  /* 0x7f8000000600780b */ /* 0x000fe20003f0d200 */
[----:B------:R-:W-:Y:S01]  /*0890*/  FFMA R2, R17, R2, 0.0013391353422775864601 ;  /* 0x3aaf85ed11027423 */ /* 0x000fe20000000002 */
[----:B------:R-:W-:Y:S02]  /*08a0*/  @P4 LOP3.LUT R18, R18, 0x7fffffff, RZ, 0xc0, !PT ;  /* 0x7fffffff12124812 */ /* 0x000fe400078ec0ff */
[----:B------:R-:W-:Y:S01]  /*08b0*/  FSETP.EQ.AND P6, PT, R5, -1, !P0 ;  /* 0xbf8000000500780b */ /* 0x000fe200047c2000 */
[----:B------:R-:W-:Y:S01]  /*08c0*/  FFMA R2, R17, R2, 0.0096188392490148544312 ;  /* 0x3c1d985611027423 */ /* 0x000fe20000000002 */
[----:B------:R-:W-:-:S02]  /*08d0*/  SEL R8, RZ, 0x83000000, P2 ;  /* 0x83000000ff087807 */ /* 0x000fc40001000000 */
[----:B------:R-:W-:Y:S01]  /*08e0*/  @!P1 FSEL R18, R13, 1, !P6 ;  /* 0x3f8000000d129808 */ /* 0x000fe20007000000 */
[----:B------:R-:W-:Y:S01]  /*08f0*/  FFMA R2, R17, R2, 0.055503588169813156128 ;  /* 0x3d6357bb11027423 */ /* 0x000fe20000000002 */
[----:B------:R-:W-:Y:S01]  /*0900*/  FSEL R13, R13, -R13, P4 ;  /* 0x8000000d0d0d7208 */ /* 0x000fe20002000000 */
[----:B------:R-:W-:Y:S01]  /*0910*/  VIADD R9, R8, 0x7f000000 ;  /* 0x7f00000008097836 */ /* 0x000fe20000000000 */
[----:B------:R-:W-:Y:S01]  /*0920*/  FSETP.GEU.AND P2, PT, R5, RZ, PT ;  /* 0x000000ff0500720b */ /* 0x000fe20003f4e000 */
[----:B------:R-:W-:Y:S01]  /*0930*/  FFMA R2, R17, R2, 0.24022644758224487305 ;  /* 0x3e75fdec11027423 */ /* 0x000fe20000000002 */
[----:B------:R-:W-:Y:S01]  /*0940*/  FSEL R13, R13, +QNAN , !P5 ;  /* 0x7fffffff0d0d7808 */ /* 0x000fe20006800000 */
[----:B-----5:R-:W-:Y:S01]  /*0950*/  IMAD R7, R7, 0x800000, -R8 ;  /* 0x0080000007077824 */ /* 0x020fe200078e0a08 */
[----:B------:R-:W-:Y:S01]  /*0960*/  FSETP.EQ.AND P0, PT, R0, -1, !P0 ;  /* 0xbf8000000000780b */ /* 0x000fe20004702000 */
[----:B------:R-:W-:Y:S01]  /*0970*/  FFMA R2, R17, R2, 0.69314718246459960938 ;  /* 0x3f31721811027423 */ /* 0x000fe20000000002 */
[C---:B------:R-:W-:Y:S01]  /*0980*/  FSEL R13, R18.reuse, R13, P2 ;  /* 0x0000000d120d7208 */ /* 0x040fe20001000000 */
[----:B---3--:R-:W-:Y:S01]  /*0990*/  DADD R14, -R14, 1 ;  /* 0x3ff000000e0e7429 */ /* 0x008fe20000000100 */
[----:B------:R-:W-:Y:S01]  /*09a0*/  FSETP.GT.AND P2, PT, |R11|, 152, PT ;  /* 0x431800000b00780b */ /* 0x000fe20003f44200 */
[----:B------:R-:W-:Y:S01]  /*09b0*/  FFMA R2, R17, R2, 1 ;  /* 0x3f80000011027423 */ /* 0x000fe20000000002 */
[----:B------:R-:W-:Y:S01]  /*09c0*/  @!P1 FSEL R18, R18, R13, P6 ;  /* 0x0000000d12129208 */ /* 0x000fe20003000000 */
[----:B------:R-:W3:Y:S01]  /*09d0*/  F2F.F64.F32 R16, R5 ;  /* 0x0000000500107310 */ /* 0x000ee20000201800 */
[----:B------:R-:W-:Y:S01]  /*09e0*/  FSETP.GEU.AND P6, PT, R11, RZ, PT ;  /* 0x000000ff0b00720b */ /* 0x000fe20003fce000 */
[----:B------:R-:W-:Y:S01]  /*09f0*/  FMUL R2, R2, R9 ;  /* 0x0000000902027220 */ /* 0x000fe20000400000 */
[----:B------:R-:W-:-:S03]  /*0a00*/  FSETP.NEU.AND P1, PT, |R0|, +INF , PT ;  /* 0x7f8000000000780b */ /* 0x000fc60003f2d200 */
[----:B------:R-:W-:Y:S01]  /*0a10*/  FMUL R7, R2, R7 ;  /* 0x0000000702077220 */ /* 0x000fe20000400000 */
[C---:B------:R-:W-:Y:S01]  /*0a20*/  FADD R2, R0.reuse, R0 ;  /* 0x0000000000027221 */ /* 0x040fe20000000000 */
[----:B------:R-:W-:Y:S02]  /*0a30*/  FSETP.EQ.OR P1, PT, R0, RZ, !P1 ;  /* 0x000000ff0000720b */ /* 0x000fe40004f22400 */
[----:B------:R-:W-:Y:S02]  /*0a40*/  @P2 FSEL R7, RZ, +INF , !P6 ;  /* 0x7f800000ff072808 */ /* 0x000fe40007000000 */
[----:B------:R-:W-:Y:S02]  /*0a50*/  FSETP.NEU.AND P2, PT, R6, RZ, PT ;  /* 0x000000ff0600720b */ /* 0x000fe40003f4d000 */
[----:B------:R-:W-:Y:S01]  /*0a60*/  @!P3 LOP3.LUT R2, R2, 0x7f800000, RZ, 0x3c, !PT ;  /* 0x7f8000000202b812 */ /* 0x000fe200078e3cff */
[----:B---3--:R-:W-:Y:S01]  /*0a70*/  DADD R16, -R16, 1 ;  /* 0x3ff0000010107429 */ /* 0x008fe20000000100 */
[----:B------:R-:W-:-:S02]  /*0a80*/  FSETP.EQ.OR P6, PT, R5, 1, !P2 ;  /* 0x3f8000000500780b */ /* 0x000fc400057c2400 */
[----:B------:R-:W-:Y:S02]  /*0a90*/  FSETP.EQ.OR P2, PT, R0, 1, !P2 ;  /* 0x3f8000000000780b */ /* 0x000fe40005742400 */
[C---:B------:R-:W-:Y:S01]  /*0aa0*/  FSETP.NAN.OR P3, PT, |R5|.reuse, |R5|, P6 ;  /* 0x400000050500720b */ /* 0x040fe20003768600 */
[----:B------:R-:W-:Y:S01]  /*0ab0*/  FADD R5, R5, R6 ;  /* 0x0000000605057221 */ /* 0x000fe20000000000 */
[----:B------:R-:W-:Y:S02]  /*0ac0*/  @P4 LOP3.LUT R2, R2, 0x7fffffff, RZ, 0xc0, !PT ;  /* 0x7fffffff02024812 */ /* 0x000fe400078ec0ff */
[----:B------:R-:W-:Y:S02]  /*0ad0*/  FSETP.NAN.OR P3, PT, |R6|, |R6|, P3 ;  /* 0x400000060600720b */ /* 0x000fe40001f68600 */
[C---:B------:R-:W-:Y:S02]  /*0ae0*/  @!P1 FSEL R2, R7.reuse, 1, !P0 ;  /* 0x3f80000007029808 */ /* 0x040fe40004000000 */
[----:B------:R-:W-:-:S02]  /*0af0*/  FSEL R7, R7, -R7, P4 ;  /* 0x8000000707077208 */ /* 0x000fc40002000000 */
[----:B------:R-:W-:Y:S02]  /*0b00*/  FSETP.NAN.OR P4, PT, |R0|, |R0|, P2 ;  /* 0x400000000000720b */ /* 0x000fe40001788600 */
[----:B------:R-:W-:Y:S02]  /*0b10*/  FSEL R7, R7, +QNAN , !P5 ;  /* 0x7fffffff07077808 */ /* 0x000fe40006800000 */
[C---:B------:R-:W-:Y:S01]  /*0b20*/  FSETP.NAN.OR P4, PT, |R6|.reuse, |R6|, P4 ;  /* 0x400000060600720b */ /* 0x040fe20002788600 */
[----:B------:R-:W-:Y:S01]  /*0b30*/  FADD R6, R6, R0 ;  /* 0x0000000006067221 */ /* 0x000fe20000000000 */
[----:B------:R-:W-:Y:S02]  /*0b40*/  FSETP.GEU.AND P5, PT, R0, RZ, PT ;  /* 0x000000ff0000720b */ /* 0x000fe40003fae000 */
[----:B------:R-:W-:Y:S02]  /*0b50*/  @P3 FSEL R18, R5, 1, !P6 ;  /* 0x3f80000005123808 */ /* 0x000fe40007000000 */
[----:B------:R-:W-:-:S04]  /*0b60*/  FSEL R7, R2, R7, P5 ;  /* 0x0000000702077208 */ /* 0x000fc80002800000 */
[----:B------:R-:W3:Y:S01]  /*0b70*/  F2F.F64.F32 R18, R18 ;  /* 0x0000001200127310 */ /* 0x000ee20000201800 */
[----:B------:R-:W-:Y:S02]  /*0b80*/  @!P1 FSEL R2, R2, R7, P0 ;  /* 0x0000000702029208 */ /* 0x000fe40000000000 */
[----:B012-4-:R-:W-:-:S07]  /*0b90*/  @P4 FSEL R2, R6, 1, !P2 ;  /* 0x3f80000006024808 */ /* 0x017fce0005000000 */
.L_x_149:
[----:B------:R-:W-:-:S04]  /*0ba0*/  IMAD.WIDE R10, R3, 0x4, R22 ;  /* 0x00000004030a7825 */ /* 0x000fc800078e0216 */
[----:B0-----:R-:W-:Y:S01]  /*0bb0*/  IMAD.WIDE R12, R3, 0x4, R20 ;  /* 0x00000004030c7825 */ /* 0x001fe200078e0214 */
[----:B------:R-:W2:Y:S04]  /*0bc0*/  LDG.E R0, desc[UR6][R10.64] ;  /* 0x000000060a007981 */ /* 0x000ea8000c1e1900 */
[----:B------:R-:W4:Y:S01]  /*0bd0*/  LDG.E R30, desc[UR6][R12.64] ;  /* 0x000000060c1e7981 */ /* 0x000f22000c1e1900 */
[----:B---3--:R-:W-:-:S06]  /*0be0*/  DADD R8, -R18, 1 ;  /* 0x3ff0000012087429 */ /* 0x008fcc0000000100 */
[----:B------:R-:W0:Y:S01]  /*0bf0*/  MUFU.RCP64H R7, R9 ;  /* 0x0000000900077308 */ /* 0x000e220000001800 */
[----:B------:R-:W-:-:S06]  /*0c00*/  MOV R6, 0x1 ;  /* 0x0000000100067802 */ /* 0x000fcc0000000f00 */
[----:B0-----:R-:W-:-:S08]  /*0c10*/  DFMA R28, -R8, R6, 1 ;  /* 0x3ff00000081c742b */ /* 0x001fd00000000106 */
[----:B------:R-:W-:-:S08]  /*0c20*/  DFMA R28, R28, R28, R28 ;  /* 0x0000001c1c1c722b */ /* 0x000fd0000000001c */
[----:B------:R-:W-:-:S08]  /*0c30*/  DFMA R28, R6, R28, R6 ;  /* 0x0000001c061c722b */ /* 0x000fd00000000006 */
[----:B------:R-:W-:-:S08]  /*0c40*/  DFMA R6, -R8, R28, 1 ;  /* 0x3ff000000806742b */ /* 0x000fd0000000011c */
[----:B------:R-:W-:Y:S01]  /*0c50*/  DFMA R6, R28, R6, R28 ;  /* 0x000000061c06722b */ /* 0x000fe2000000001c */
[----:B------:R-:W-:Y:S01]  /*0c60*/  BSSY.RECONVERGENT B0, `(.L_x_140) ;  /* 0x0000015000007945 */ /* 0x000fe20003800200 */
[----:B--2---:R-:W-:Y:S01]  /*0c70*/  FMUL R0, R0, UR10 ;  /* 0x0000000a00007c20 */ /* 0x004fe20008400000 */
[----:B----4-:R-:W-:Y:S08]  /*0c80*/  F2F.F64.F32 R26, R30 ;  /* 0x0000001e001a7310 */ /* 0x010ff00000201800 */
[----:B------:R-:W0:Y:S02]  /*0c90*/  F2F.F64.F32 R24, R0 ;  /* 0x0000000000187310 */ /* 0x000e240000201800 */
[----:B0-----:R-:W-:-:S06]  /*0ca0*/  DFMA R26, R16, R26, R24 ;  /* 0x0000001a101a722b */ /* 0x001fcc0000000018 */
[----:B------:R-:W0:Y:S08]  /*0cb0*/  F2F.F32.F64 R5, R26 ;  /* 0x0000001a00057310 */ /* 0x000e300000301000 */
[----:B0-----:R-:W0:Y:S02]  /*0cc0*/  F2F.F64.F32 R24, R5 ;  /* 0x0000000500187310 */ /* 0x001e240000201800 */
[----:B0-----:R-:W-:-:S08]  /*0cd0*/  DMUL R28, R24, R6 ;  /* 0x00000006181c7228 */ /* 0x001fd00000000000 */
[----:B------:R-:W-:-:S08]  /*0ce0*/  DFMA R30, -R8, R28, R24 ;  /* 0x0000001c081e722b */ /* 0x000fd00000000118 */
[----:B------:R-:W-:Y:S01]  /*0cf0*/  DFMA R6, R6, R30, R28 ;  /* 0x0000001e0606722b */ /* 0x000fe2000000001c */
[----:B------:R0:W-:Y:S01]  /*0d00*/  STG.E desc[UR6][R10.64], R5 ;  /* 0x000000050a007986 */ /* 0x0001e2000c101906 */
[----:B------:R-:W-:-:S08]  /*0d10*/  FSETP.GEU.AND P1, PT, |R25|, 6.5827683646048100446e-37, PT ;  /* 0x036000001900780b */ /* 0x000fd00003f2e200 */
[----:B------:R-:W-:-:S05]  /*0d20*/  FFMA R0, RZ, R9, R7 ;  /* 0x00000009ff007223 */ /* 0x000fca0000000007 */
[----:B------:R-:W-:-:S13]  /*0d30*/  FSETP.GT.AND P0, PT, |R0|, 1.469367938527859385e-39, PT ;  /* 0x001000000000780b */ /* 0x000fda0003f04200 */
[----:B0-----:R-:W-:Y:S05]  /*0d40*/  @P0 BRA P1, `(.L_x_141) ;  /* 0x0000000000180947 */ /* 0x001fea0000800000 */
[----:B------:R-:W-:Y:S01]  /*0d50*/  IMAD.MOV.U32 R6, RZ, RZ, R24 ;  /* 0x000000ffff067224 */ /* 0x000fe200078e0018 */
[----:B------:R-:W-:Y:S01]  /*0d60*/  MOV R0, 0xd90 ;  /* 0x00000d9000007802 */ /* 0x000fe20000000f00 */
[----:B------:R-:W-:-:S07]  /*0d70*/  IMAD.MOV.U32 R7, RZ, RZ, R25 ;  /* 0x000000ffff077224 */ /* 0x000fce00078e0019 */
[----:B------:R-:W-:Y:S05]  /*0d80*/  CALL.REL.NOINC `($__internal_3_$__cuda_sm20_div_rn_f64_full) ;  /* 0x0000000400407944 */ /* 0x000fea0003c00000 */
[----:B------:R-:W-:Y:S01]  /*0d90*/  MOV R6, R8 ;  /* 0x0000000800067202 */ /* 0x000fe20000000f00 */
[----:B------:R-:W-:-:S07]  /*0da0*/  IMAD.MOV.U32 R7, RZ, RZ, R9 ;  /* 0x000000ffff077224 */ /* 0x000fce00078e0009 */
.L_x_141:
[----:B------:R-:W-:Y:S05]  /*0db0*/  BSYNC.RECONVERGENT B0 ;  /* 0x0000000000007941 */ /* 0x000fea0003800200 */
.L_x_140:
[----:B------:R-:W0:Y:S01]  /*0dc0*/  LDC.64 R24, c[0x0][0x398] ;  /* 0x0000e600ff187b82 */ /* 0x000e220000000a00 */
[----:B------:R-:W2:Y:S01]  /*0dd0*/  LDG.E R5, desc[UR6][R12.64] ;  /* 0x000000060c057981 */ /* 0x000ea2000c1e1900 */
[----:B0-----:R-:W-:-:S05]  /*0de0*/  IMAD.WIDE R24, R3, 0x4, R24 ;  /* 0x0000000403187825 */ /* 0x001fca00078e0218 */
[----:B------:R-:W3:Y:S01]  /*0df0*/  LDG.E R0, desc[UR6][R24.64] ;  /* 0x0000000618007981 */ /* 0x000ee2000c1e1900 */
[----:B------:R-:W0:Y:S01]  /*0e00*/  F2F.F64.F32 R10, R2 ;  /* 0x00000002000a7310 */ /* 0x000e220000201800 */
[----:B------:R-:W-:Y:S01]  /*0e10*/  IMAD.MOV.U32 R8, RZ, RZ, 0x1 ;  /* 0x00000001ff087424 */ /* 0x000fe200078e00ff */
[----:B------:R-:W-:Y:S01]  /*0e20*/  BSSY.RECONVERGENT B0, `(.L_x_142) ;  /* 0x000001e000007945 */ /* 0x000fe20003800200 */
[----:B0-----:R-:W-:-:S06]  /*0e30*/  DADD R10, -R10, 1 ;  /* 0x3ff000000a0a7429 */ /* 0x001fcc0000000100 */
[----:B------:R-:W0:Y:S02]  /*0e40*/  MUFU.RCP64H R9, R11 ;  /* 0x0000000b00097308 */ /* 0x000e240000001800 */
[----:B0-----:R-:W-:-:S08]  /*0e50*/  DFMA R30, -R10, R8, 1 ;  /* 0x3ff000000a1e742b */ /* 0x001fd00000000108 */
[----:B------:R-:W-:-:S08]  /*0e60*/  DFMA R30, R30, R30, R30 ;  /* 0x0000001e1e1e722b */ /* 0x000fd0000000001e */
[----:B------:R-:W-:-:S08]  /*0e70*/  DFMA R30, R8, R30, R8 ;  /* 0x0000001e081e722b */ /* 0x000fd00000000008 */
[----:B------:R-:W-:-:S08]  /*0e80*/  DFMA R8, -R10, R30, 1 ;  /* 0x3ff000000a08742b */ /* 0x000fd0000000011e */
[----:B------:R-:W-:Y:S01]  /*0e90*/  DFMA R8, R30, R8, R30 ;  /* 0x000000081e08722b */ /* 0x000fe2000000001e */
[----:B--2---:R-:W-:-:S04]  /*0ea0*/  FMUL R5, R5, R5 ;  /* 0x0000000505057220 */ /* 0x004fc80000400000 */
[----:B------:R-:W-:Y:S08]  /*0eb0*/  F2F.F64.F32 R28, R5 ;  /* 0x00000005001c7310 */ /* 0x000ff00000201800 */
[----:B------:R-:W-:Y:S01]  /*0ec0*/  F2F.F32.F64 R5, R6 ;  /* 0x0000000600057310 */ /* 0x000fe20000301000 */
[----:B---3--:R-:W-:-:S07]  /*0ed0*/  FMUL R0, R0, UR11 ;  /* 0x0000000b00007c20 */ /* 0x008fce0008400000 */
[----:B------:R-:W0:Y:S02]  /*0ee0*/  F2F.F64.F32 R26, R0 ;  /* 0x00000000001a7310 */ /* 0x000e240000201800 */
[----:B0-----:R-:W-:-:S10]  /*0ef0*/  DFMA R28, R14, R28, R26 ;  /* 0x0000001c0e1c722b */ /* 0x001fd4000000001a */
[----:B------:R-:W0:Y:S08]  /*0f00*/  F2F.F32.F64 R29, R28 ;  /* 0x0000001c001d7310 */ /* 0x000e300000301000 */
[----:B0-----:R-:W0:Y:S01]  /*0f10*/  F2F.F64.F32 R26, R29 ;  /* 0x0000001d001a7310 */ /* 0x001e220000201800 */
[----:B------:R1:W-:Y:S01]  /*0f20*/  STG.E desc[UR6][R24.64], R29 ;  /* 0x0000001d18007986 */ /* 0x0003e2000c101906 */
[----:B0-----:R-:W-:Y:S01]  /*0f30*/  DMUL R30, R26, R8 ;  /* 0x000000081a1e7228 */ /* 0x001fe20000000000 */
[----:B------:R-:W-:-:S07]  /*0f40*/  FSETP.GEU.AND P1, PT, |R27|, 6.5827683646048100446e-37, PT ;  /* 0x036000001b00780b */ /* 0x000fce0003f2e200 */
[----:B------:R-:W-:-:S08]  /*0f50*/  DFMA R32, -R10, R30, R26 ;  /* 0x0000001e0a20722b */ /* 0x000fd0000000011a */
[----:B------:R-:W-:-:S10]  /*0f60*/  DFMA R8, R8, R32, R30 ;  /* 0x000000200808722b */ /* 0x000fd4000000001e */
[----:B------:R-:W-:-:S05]  /*0f70*/  FFMA R0, RZ, R11, R9 ;  /* 0x0000000bff007223 */ /* 0x000fca0000000009 */
[----:B------:R-:W-:-:S13]  /*0f80*/  FSETP.GT.AND P0, PT, |R0|, 1.469367938527859385e-39, PT ;  /* 0x001000000000780b */ /* 0x000fda0003f04200 */
[----:B-1----:R-:W-:Y:S05]  /*0f90*/  @P0 BRA P1, `(.L_x_143) ;  /* 0x0000000000180947 */ /* 0x002fea0000800000 */
[----:B------:R-:W-:Y:S01]  /*0fa0*/  MOV R6, R26 ;  /* 0x0000001a00067202 */ /* 0x000fe20000000f00 */
[----:B------:R-:W-:Y:S01]  /*0fb0*/  IMAD.MOV.U32 R7, RZ, RZ, R27 ;  /* 0x000000ffff077224 */ /* 0x000fe200078e001b */
[----:B------:R-:W-:Y:S01]  /*0fc0*/  MOV R9, R11 ;  /* 0x0000000b00097202 */ /* 0x000fe20000000f00 */
[----:B------:R-:W-:Y:S01]  /*0fd0*/  IMAD.MOV.U32 R8, RZ, RZ, R10 ;  /* 0x000000ffff087224 */ /* 0x000fe200078e000a */
[----:B------:R-:W-:-:S07]  /*0fe0*/  MOV R0, 0x1000 ;  /* 0x0000100000007802 */ /* 0x000fce0000000f00 */
[----:B------:R-:W-:Y:S05]  /*0ff0*/  CALL.REL.NOINC `($__internal_3_$__cuda_sm20_div_rn_f64_full) ;  /* 0x0000000000a47944 */ /* 0x000fea0003c00000 */
.L_x_143:
[----:B------:R-:W-:Y:S05]  /*1000*/  BSYNC.RECONVERGENT B0 ;  /* 0x0000000000007941 */ /* 0x000fea0003800200 */
.L_x_142:
[----:B------:R-:W0:Y:S01]  /*1010*/  F2F.F32.F64 R7, R8 ;  /* 0x0000000800077310 */ /* 0x000e220000301000 */
[----:B------:R-:W-:Y:S01]  /*1020*/  BSSY.RECONVERGENT B0, `(.L_x_144) ;  /* 0x000000d000007945 */ /* 0x000fe20003800200 */
[----:B------:R-:W-:Y:S01]  /*1030*/  FMUL R5, R5, UR5 ;  /* 0x0000000505057c20 */ /* 0x000fe20008400000 */
[----:B0-----:R-:W-:-:S05]  /*1040*/  VIADD R0, R7, 0xf3000000 ;  /* 0xf300000007007836 */ /* 0x001fca0000000000 */
[----:B------:R0:W1:Y:S01]  /*1050*/  MUFU.RSQ R6, R7 ;  /* 0x0000000700067308 */ /* 0x0000620000001400 */
[----:B------:R-:W-:-:S13]  /*1060*/  ISETP.GT.U32.AND P0, PT, R0, 0x727fffff, PT ;  /* 0x727fffff0000780c */ /* 0x000fda0003f04070 */
[----:B0-----:R-:W-:Y:S05]  /*1070*/  @!P0 BRA `(.L_x_145) ;  /* 0x00000000000c8947 */ /* 0x001fea0003800000 */
[----:B------:R-:W-:-:S07]  /*1080*/  MOV R11, 0x10a0 ;  /* 0x000010a0000b7802 */ /* 0x000fce0000000f00 */
[----:B-1----:R-:W-:Y:S05]  /*1090*/  CALL.REL.NOINC `($__internal_4_$__cuda_sm20_sqrt_rn_f32_slowpath) ;  /* 0x0000000400f07944 */ /* 0x002fea0003c00000 */
[----:B------:R-:W-:Y:S05]  /*10a0*/  BRA `(.L_x_146) ;  /* 0x0000000000107947 */ /* 0x000fea0003800000 */
.L_x_145:
[----:B-1----:R-:W-:Y:S01]  /*10b0*/  FMUL.FTZ R0, R7, R6 ;  /* 0x0000000607007220 */ /* 0x002fe20000410000 */
[----:B------:R-:W-:-:S03]  /*10c0*/  FMUL.FTZ R6, R6, 0.5 ;  /* 0x3f00000006067820 */ /* 0x000fc60000410000 */
[----:B------:R-:W-:-:S04]  /*10d0*/  FFMA R7, -R0, R0, R7 ;  /* 0x0000000000077223 */ /* 0x000fc80000000107 */
[----:B------:R-:W-:-:S07]  /*10e0*/  FFMA R0, R7, R6, R0 ;  /* 0x0000000607007223 */ /* 0x000fce0000000000 */
.L_x_146:
[----:B------:R-:W-:Y:S05]  /*10f0*/  BSYNC.RECONVERGENT B0 ;  /* 0x0000000000007941 */ /* 0x000fea0003800200 */
.L_x_144:
        /* <DEDUP_REMOVED lines=11> */
[----:B------:R-:W-:Y:S05]  /*11b0*/  CALL.REL.NOINC `($__internal_5_$__cuda_sm3x_div_rn_noftz_f32_slowpath) ;  /* 0x0000000800087944 */ /* 0x000fea0003c00000 */
.L_x_148:
[----:B------:R-:W-:Y:S05]  /*11c0*/  BSYNC.RECONVERGENT B0 ;  /* 0x0000000000007941 */ /* 0x000fea0003800200 */
.L_x_147:
[----:B------:R-:W0:Y:S02]  /*11d0*/  LDC.64 R6, c[0x0][0x388] ;  /* 0x0000e200ff067b82 */ /* 0x000e240000000a00 */
[----:B0-----:R-:W-:-:S05]  /*11e0*/  IMAD.WIDE R6, R3, 0x4, R6 ;  /* 0x0000000403067825 */ /* 0x001fca00078e0206 */
[----:B------:R-:W2:Y:S02]  /*11f0*/  LDG.E R5, desc[UR6][R6.64] ;  /* 0x0000000606057981 */ /* 0x000ea4000c1e1900 */
[----:B--2---:R-:W-:-:S05]  /*1200*/  FADD R5, R5, -R0 ;  /* 0x8000000005057221 */ /* 0x004fca0000000000 */
[----:B------:R0:W-:Y:S04]  /*1210*/  STG.E desc[UR6][R6.64], R5 ;  /* 0x0000000506007986 */ /* 0x0001e8000c101906 */
[----:B------:R-:W2:Y:S01]  /*1220*/  LDG.E R0, desc[UR6][R12.64] ;  /* 0x000000060c007981 */ /* 0x000ea2000c1e1900 */
[----:B------:R-:W-:-:S05]  /*1230*/  IMAD.IADD R3, R4, 0x1, R3 ;  /* 0x0000000104037824 */ /* 0x000fca00078e0203 */
[----:B------:R-:W-:Y:S01]  /*1240*/  ISETP.GE.AND P0, PT, R3, UR12, PT ;  /* 0x0000000c03007c0c */ /* 0x000fe2000bf06270 */
[----:B--2---:R-:W-:-:S05]  /*1250*/  FMUL R9, R0, UR9 ;  /* 0x0000000900097c20 */ /* 0x004fca0008400000 */
[----:B------:R0:W-:Y:S07]  /*1260*/  STG.E desc[UR6][R12.64], R9 ;  /* 0x000000090c007986 */ /* 0x0001ee000c101906 */
[----:B------:R-:W-:Y:S05]  /*1270*/  @!P0 BRA `(.L_x_149) ;  /* 0xfffffff800488947 */ /* 0x000fea000383ffff */
[----:B------:R-:W-:Y:S05]  /*1280*/  EXIT ;  /* 0x000000000000794d */ /* 0x000fea0003800000 */
        .weak           $__internal_3_$__cuda_sm20_div_rn_f64_full
        .type           $__internal_3_$__cuda_sm20_div_rn_f64_full,@function
        .size           $__internal_3_$__cuda_sm20_div_rn_f64_full,($__internal_4_$__cuda_sm20_sqrt_rn_f32_slowpath - $__internal_3_$__cuda_sm20_div_rn_f64_full)
$__internal_3_$__cuda_sm20_div_rn_f64_full:
[C---:B------:R-:W-:Y:S01]  /*1290*/  FSETP.GEU.AND P0, PT, |R9|.reuse, 1.469367938527859385e-39, PT ;  /* 0x001000000900780b */ /* 0x040fe20003f0e200 */
[----:B------:R-:W-:Y:S01]  /*12a0*/  IMAD.MOV.U32 R24, RZ, RZ, 0x1 ;  /* 0x00000001ff187424 */ /* 0x000fe200078e00ff */
[----:B------:R-:W-:Y:S01]  /*12b0*/  LOP3.LUT R10, R9, 0x800fffff, RZ, 0xc0, !PT ;  /* 0x800fffff090a7812 */ /* 0x000fe200078ec0ff */
[----:B------:R-:W-:Y:S01]  /*12c0*/  IMAD.MOV.U32 R33, RZ, RZ, 0x1ca00000 ;  /* 0x1ca00000ff217424 */ /* 0x000fe200078e00ff */
[C---:B------:R-:W-:Y:S01]  /*12d0*/  FSETP.GEU.AND P2, PT, |R7|.reuse, 1.469367938527859385e-39, PT ;  /* 0x001000000700780b */ /* 0x040fe20003f4e200 */
[----:B------:R-:W-:Y:S01]  /*12e0*/  BSSY.RECONVERGENT B1, `(.L_x_150) ;  /* 0x0000052000017945 */ /* 0x000fe20003800200 */
[----:B------:R-:W-:Y:S02]  /*12f0*/  LOP3.LUT R11, R10, 0x3ff00000, RZ, 0xfc, !PT ;  /* 0x3ff000000a0b7812 */ /* 0x000fe400078efcff */
[----:B------:R-:W-:Y:S02]  /*1300*/  MOV R10, R8 ;  /* 0x00000008000a7202 */ /* 0x000fe40000000f00 */
[----:B------:R-:W-:-:S02]  /*1310*/  LOP3.LUT R32, R7, 0x7ff00000, RZ, 0xc0, !PT ;  /* 0x7ff0000007207812 */ /* 0x000fc400078ec0ff */
[----:B------:R-:W-:Y:S01]  /*1320*/  LOP3.LUT R35, R9, 0x7ff00000, RZ, 0xc0, !PT ;  /* 0x7ff0000009237812 */ /* 0x000fe200078ec0ff */
[----:B------:R-:W-:-:S03]  /*1330*/  @!P0 DMUL R10, R8, 8.98846567431157953865e+307 ;  /* 0x7fe00000080a8828 */ /* 0x000fc60000000000 */
[C---:B------:R-:W-:Y:S02]  /*1340*/  ISETP.GE.U32.AND P1, PT, R32.reuse, R35, PT ;  /* 0x000000232000720c */ /* 0x040fe40003f26070 */
[----:B------:R-:W-:Y:S01]  /*1350*/  @!P2 LOP3.LUT R27, R9, 0x7ff00000, RZ, 0xc0, !PT ;  /* 0x7ff00000091ba812 */ /* 0x000fe200078ec0ff */
[----:B------:R-:W0:Y:S03]  /*1360*/  MUFU.RCP64H R25, R11 ;  /* 0x0000000b00197308 */ /* 0x000e260000001800 */
[----:B------:R-:W-:Y:S02]  /*1370*/  @!P2 ISETP.GE.U32.AND P3, PT, R32, R27, PT ;  /* 0x0000001b2000a20c */ /* 0x000fe40003f66070 */
[----:B------:R-:W-:Y:S02]  /*1380*/  @!P0 LOP3.LUT R35, R11, 0x7ff00000, RZ, 0xc0, !PT ;  /* 0x7ff000000b238812 */ /* 0x000fe400078ec0ff */
[----:B------:R-:W-:-:S04]  /*1390*/  @!P2 SEL R27, R33, 0x63400000, !P3 ;  /* 0x63400000211ba807 */ /* 0x000fc80005800000 */
[----:B------:R-:W-:-:S04]  /*13a0*/  @!P2 LOP3.LUT R30, R27, 0x80000000, R7, 0xf8, !PT ;  /* 0x800000001b1ea812 */ /* 0x000fc800078ef807 */
[----:B------:R-:W-:Y:S01]  /*13b0*/  @!P2 LOP3.LUT R31, R30, 0x100000, RZ, 0xfc, !PT ;  /* 0x001000001e1fa812 */ /* 0x000fe200078efcff */
[----:B------:R-:W-:Y:S01]  /*13c0*/  @!P2 IMAD.MOV.U32 R30, RZ, RZ, RZ ;  /* 0x000000ffff1ea224 */ /* 0x000fe200078e00ff */
[----:B0-----:R-:W-:-:S08]  /*13d0*/  DFMA R28, R24, -R10, 1 ;  /* 0x3ff00000181c742b */ /* 0x001fd0000000080a */
[----:B------:R-:W-:-:S08]  /*13e0*/  DFMA R28, R28, R28, R28 ;  /* 0x0000001c1c1c722b */ /* 0x000fd0000000001c */
[----:B------:R-:W-:Y:S01]  /*13f0*/  DFMA R28, R24, R28, R24 ;  /* 0x0000001c181c722b */ /* 0x000fe20000000018 */
[----:B------:R-:W-:Y:S02]  /*1400*/  SEL R25, R33, 0x63400000, !P1 ;  /* 0x6340000021197807 */ /* 0x000fe40004800000 */
[----:B------:R-:W-:Y:S02]  /*1410*/  MOV R24, R6 ;  /* 0x0000000600187202 */ /* 0x000fe40000000f00 */
[----:B------:R-:W-:-:S03]  /*1420*/  LOP3.LUT R25, R25, 0x800fffff, R7, 0xf8, !PT ;  /* 0x800fffff19197812 */ /* 0x000fc600078ef807 */
[----:B------:R-:W-:-:S03]  /*1430*/  DFMA R26, R28, -R10, 1 ;  /* 0x3ff000001c1a742b */ /* 0x000fc6000000080a */
[----:B------:R-:W-:-:S05]  /*1440*/  @!P2 DFMA R24, R24, 2, -R30 ;  /* 0x400000001818a82b */ /* 0x000fca000000081e */
[----:B------:R-:W-:-:S08]  /*1450*/  DFMA R26, R28, R26, R28 ;  /* 0x0000001a1c1a722b */ /* 0x000fd0000000001c */
[----:B------:R-:W-:-:S08]  /*1460*/  DMUL R28, R26, R24 ;  /* 0x000000181a1c7228 */ /* 0x000fd00000000000 */
[----:B------:R-:W-:-:S08]  /*1470*/  DFMA R30, R28, -R10, R24 ;  /* 0x8000000a1c1e722b */ /* 0x000fd00000000018 */
[----:B------:R-:W-:Y:S01]  /*1480*/  DFMA R30, R26, R30, R28 ;  /* 0x0000001e1a1e722b */ /* 0x000fe2000000001c */
[----:B------:R-:W-:Y:S01]  /*1490*/  IMAD.MOV.U32 R28, RZ, RZ, R32 ;  /* 0x000000ffff1c7224 */ /* 0x000fe200078e0020 */
[----:B------:R-:W-:-:S04]  /*14a0*/  @!P2 LOP3.LUT R28, R25, 0x7ff00000, RZ, 0xc0, !PT ;  /* 0x7ff00000191ca812 */ /* 0x000fc800078ec0ff */
[----:B------:R-:W-:-:S04]  /*14b0*/  IADD3 R26, PT, PT, R28, -0x1, RZ ;  /* 0xffffffff1c1a7810 */ /* 0x000fc80007ffe0ff */
[----:B------:R-:W-:Y:S01]  /*14c0*/  ISETP.GT.U32.AND P0, PT, R26, 0x7feffffe, PT ;  /* 0x7feffffe1a00780c */ /* 0x000fe20003f04070 */
[----:B------:R-:W-:-:S05]  /*14d0*/  VIADD R26, R35, 0xffffffff ;  /* 0xffffffff231a7836 */ /* 0x000fca0000000000 */
[----:B------:R-:W-:-:S13]  /*14e0*/  ISETP.GT.U32.OR P0, PT, R26, 0x7feffffe, P0 ;  /* 0x7feffffe1a00780c */ /* 0x000fda0000704470 */
[----:B------:R-:W-:Y:S05]  /*14f0*/  @P0 BRA `(.L_x_151) ;  /* 0x00000000006c0947 */ /* 0x000fea0003800000 */
[----:B------:R-:W-:-:S04]  /*1500*/  LOP3.LUT R7, R9, 0x7ff00000, RZ, 0xc0, !PT ;  /* 0x7ff0000009077812 */ /* 0x000fc800078ec0ff */
[CC--:B------:R-:W-:Y:S02]  /*1510*/  VIADDMNMX R6, R32.reuse, -R7.reuse, 0xb9600000, !PT ;  /* 0xb960000020067446 */ /* 0x0c0fe40007800907 */
[----:B------:R-:W-:Y:S02]  /*1520*/  ISETP.GE.U32.AND P0, PT, R32, R7, PT ;  /* 0x000000072000720c */ /* 0x000fe40003f06070 */
[----:B------:R-:W-:Y:S02]  /*1530*/  VIMNMX R6, PT, PT, R6, 0x46a00000, PT ;  /* 0x46a0000006067848 */ /* 0x000fe40003fe0100 */
[----:B------:R-:W-:-:S05]  /*1540*/  SEL R33, R33, 0x63400000, !P0 ;  /* 0x6340000021217807 */ /* 0x000fca0004000000 */
[----:B------:R-:W-:Y:S02]  /*1550*/  IMAD.IADD R28, R6, 0x1, -R33 ;  /* 0x00000001061c7824 */ /* 0x000fe400078e0a21 */
[----:B------:R-:W-:-:S03]  /*1560*/  IMAD.MOV.U32 R6, RZ, RZ, RZ ;  /* 0x000000ffff067224 */ /* 0x000fc600078e00ff */
[----:B------:R-:W-:-:S06]  /*1570*/  IADD3 R7, PT, PT, R28, 0x7fe00000, RZ ;  /* 0x7fe000001c077810 */ /* 0x000fcc0007ffe0ff */
[----:B------:R-:W-:-:S10]  /*1580*/  DMUL R26, R30, R6 ;  /* 0x000000061e1a7228 */ /* 0x000fd40000000000 */
[----:B------:R-:W-:-:S13]  /*1590*/  FSETP.GTU.AND P0, PT, |R27|, 1.469367938527859385e-39, PT ;  /* 0x001000001b00780b */ /* 0x000fda0003f0c200 */
[----:B------:R-:W-:Y:S05]  /*15a0*/  @P0 BRA `(.L_x_152) ;  /* 0x0000000000940947 */ /* 0x000fea0003800000 */
[----:B------:R-:W-:Y:S01]  /*15b0*/  DFMA R10, R30, -R10, R24 ;  /* 0x8000000a1e0a722b */ /* 0x000fe20000000018 */
[----:B------:R-:W-:-:S09]  /*15c0*/  IMAD.MOV.U32 R8, RZ, RZ, RZ ;  /* 0x000000ffff087224 */ /* 0x000fd200078e00ff */
[C---:B------:R-:W-:Y:S02]  /*15d0*/  FSETP.NEU.AND P0, PT, R11.reuse, RZ, PT ;  /* 0x000000ff0b00720b */ /* 0x040fe40003f0d000 */
[----:B------:R-:W-:-:S04]  /*15e0*/  LOP3.LUT R25, R11, 0x80000000, R9, 0x48, !PT ;  /* 0x800000000b197812 */ /* 0x000fc800078e4809 */
[----:B------:R-:W-:-:S07]  /*15f0*/  LOP3.LUT R9, R25, R7, RZ, 0xfc, !PT ;  /* 0x0000000719097212 */ /* 0x000fce00078efcff */
[----:B------:R-:W-:Y:S05]  /*1600*/  @!P0 BRA `(.L_x_152) ;  /* 0x00000000007c8947 */ /* 0x000fea0003800000 */
[----:B------:R-:W-:Y:S01]  /*1610*/  IADD3 R7, PT, PT, -R28, RZ, RZ ;  /* 0x000000ff1c077210 */ /* 0x000fe20007ffe1ff */
[----:B------:R-:W-:Y:S01]  /*1620*/  IMAD.MOV.U32 R6, RZ, RZ, RZ ;  /* 0x000000ffff067224 */ /* 0x000fe200078e00ff */
[----:B------:R-:W-:-:S05]  /*1630*/  DMUL.RP R8, R30, R8 ;  /* 0x000000081e087228 */ /* 0x000fca0000008000 */
[----:B------:R-:W-:-:S05]  /*1640*/  DFMA R6, R26, -R6, R30 ;  /* 0x800000061a06722b */ /* 0x000fca000000001e */
[----:B------:R-:W-:Y:S02]  /*1650*/  LOP3.LUT R25, R9, R25, RZ, 0x3c, !PT ;  /* 0x0000001909197212 */ /* 0x000fe400078e3cff */
[----:B------:R-:W-:-:S04]  /*1660*/  IADD3 R6, PT, PT, -R28, -0x43300000, RZ ;  /* 0xbcd000001c067810 */ /* 0x000fc80007ffe1ff */
[----:B------:R-:W-:-:S04]  /*1670*/  FSETP.NEU.AND P0, PT, |R7|, R6, PT ;  /* 0x000000060700720b */ /* 0x000fc80003f0d200 */
[----:B------:R-:W-:Y:S02]  /*1680*/  FSEL R26, R8, R26, !P0 ;  /* 0x0000001a081a7208 */ /* 0x000fe40004000000 */
[----:B------:R-:W-:Y:S01]  /*1690*/  FSEL R27, R25, R27, !P0 ;  /* 0x0000001b191b7208 */ /* 0x000fe20004000000 */
[----:B------:R-:W-:Y:S06]  /*16a0*/  BRA `(.L_x_152) ;  /* 0x0000000000547947 */ /* 0x000fec0003800000 */
.L_x_151:
[----:B------:R-:W-:-:S14]  /*16b0*/  DSETP.NAN.AND P0, PT, R6, R6, PT ;  /* 0x000000060600722a */ /* 0x000fdc0003f08000 */
[----:B------:R-:W-:Y:S05]  /*16c0*/  @P0 BRA `(.L_x_153) ;  /* 0x0000000000440947 */ /* 0x000fea0003800000 */
[----:B------:R-:W-:-:S14]  /*16d0*/  DSETP.NAN.AND P0, PT, R8, R8, PT ;  /* 0x000000080800722a */ /* 0x000fdc0003f08000 */
[----:B------:R-:W-:Y:S05]  /*16e0*/  @P0 BRA `(.L_x_154) ;  /* 0x0000000000300947 */ /* 0x000fea0003800000 */
[----:B------:R-:W-:Y:S01]  /*16f0*/  ISETP.NE.AND P0, PT, R28, R35, PT ;  /* 0x000000231c00720c */ /* 0x000fe20003f05270 */
[----:B------:R-:W-:Y:S01]  /*1700*/  IMAD.MOV.U32 R26, RZ, RZ, 0x0 ;  /* 0x00000000ff1a7424 */ /* 0x000fe200078e00ff */
[----:B------:R-:W-:-:S11]  /*1710*/  MOV R27, 0xfff80000 ;  /* 0xfff80000001b7802 */ /* 0x000fd60000000f00 */
[----:B------:R-:W-:Y:S05]  /*1720*/  @!P0 BRA `(.L_x_152) ;  /* 0x0000000000348947 */ /* 0x000fea0003800000 */
[----:B------:R-:W-:Y:S02]  /*1730*/  ISETP.NE.AND P0, PT, R28, 0x7ff00000, PT ;  /* 0x7ff000001c00780c */ /* 0x000fe40003f05270 */
[----:B------:R-:W-:Y:S02]  /*1740*/  LOP3.LUT R27, R7, 0x80000000, R9, 0x48, !PT ;  /* 0x80000000071b7812 */ /* 0x000fe400078e4809 */
[----:B------:R-:W-:-:S13]  /*1750*/  ISETP.EQ.OR P0, PT, R35, RZ, !P0 ;  /* 0x000000ff2300720c */ /* 0x000fda0004702670 */
[----:B------:R-:W-:Y:S01]  /*1760*/  @P0 LOP3.LUT R6, R27, 0x7ff00000, RZ, 0xfc, !PT ;  /* 0x7ff000001b060812 */ /* 0x000fe200078efcff */
[----:B------:R-:W-:Y:S02]  /*1770*/  @!P0 IMAD.MOV.U32 R26, RZ, RZ, RZ ;  /* 0x000000ffff1a8224 */ /* 0x000fe400078e00ff */
[----:B------:R-:W-:Y:S01]  /*1780*/  @P0 IMAD.MOV.U32 R26, RZ, RZ, RZ ;  /* 0x000000ffff1a0224 */ /* 0x000fe200078e00ff */
[----:B------:R-:W-:Y:S01]  /*1790*/  @P0 MOV R27, R6 ;  /* 0x00000006001b0202 */ /* 0x000fe20000000f00 */
[----:B------:R-:W-:Y:S06]  /*17a0*/  BRA `(.L_x_152) ;  /* 0x0000000000147947 */ /* 0x000fec0003800000 */
.L_x_154:
[----:B------:R-:W-:Y:S01]  /*17b0*/  LOP3.LUT R27, R9, 0x80000, RZ, 0xfc, !PT ;  /* 0x00080000091b7812 */ /* 0x000fe200078efcff */
[----:B------:R-:W-:Y:S01]  /*17c0*/  IMAD.MOV.U32 R26, RZ, RZ, R8 ;  /* 0x000000ffff1a7224 */ /* 0x000fe200078e0008 */
[----:B------:R-:W-:Y:S06]  /*17d0*/  BRA `(.L_x_152) ;  /* 0x0000000000087947 */ /* 0x000fec0003800000 */
.L_x_153:
[----:B------:R-:W-:Y:S01]  /*17e0*/  LOP3.LUT R27, R7, 0x80000, RZ, 0xfc, !PT ;  /* 0x00080000071b7812 */ /* 0x000fe200078efcff */
[----:B------:R-:W-:-:S07]  /*17f0*/  IMAD.MOV.U32 R26, RZ, RZ, R6 ;  /* 0x000000ffff1a7224 */ /* 0x000fce00078e0006 */
.L_x_152:
[----:B------:R-:W-:Y:S05]  /*1800*/  BSYNC.RECONVERGENT B1 ;  /* 0x0000000000017941 */ /* 0x000fea0003800200 */
.L_x_150:
[----:B------:R-:W-:Y:S02]  /*1810*/  HFMA2 R7, -RZ, RZ, 0, 0 ;  /* 0x00000000ff077431 */ /* 0x000fe400000001ff */
[----:B------:R-:W-:Y:S01]  /*1820*/  IMAD.MOV.U32 R6, RZ, RZ, R0 ;  /* 0x000000ffff067224 */ /* 0x000fe200078e0000 */
[----:B------:R-:W-:Y:S01]  /*1830*/  MOV R8, R26 ;  /* 0x0000001a00087202 */ /* 0x000fe20000000f00 */
[----:B------:R-:W-:Y:S02]  /*1840*/  IMAD.MOV.U32 R9, RZ, RZ, R27 ;  /* 0x000000ffff097224 */ /* 0x000fe400078e001b */
[----:B------:R-:W-:Y:S05]  /*1850*/  RET.REL.NODEC R6 `(adamfloat) ;  /* 0xffffffe406e87950 */ /* 0x000fea0003c3ffff */
        .weak           $__internal_4_$__cuda_sm20_sqrt_rn_f32_slowpath
        .type           $__internal_4_$__cuda_sm20_sqrt_rn_f32_slowpath,@function
        .size           $__internal_4_$__cuda_sm20_sqrt_rn_f32_slowpath,($__internal_5_$__cuda_sm3x_div_rn_noftz_f32_slowpath - $__internal_4_$__cuda_sm20_sqrt_rn_f32_slowpath)
$__internal_4_$__cuda_sm20_sqrt_rn_f32_slowpath:
[----:B------:R-:W-:-:S13]  /*1860*/  LOP3.LUT P0, RZ, R7, 0x7fffffff, RZ, 0xc0, !PT ;  /* 0x7fffffff07ff7812 */ /* 0x000fda000780c0ff */
[----:B------:R-:W-:Y:S01]  /*1870*/  @!P0 IMAD.MOV.U32 R6, RZ, RZ, R7 ;  /* 0x000000ffff068224 */ /* 0x000fe200078e0007 */
[----:B------:R-:W-:Y:S06]  /*1880*/  @!P0 BRA `(.L_x_155) ;  /* 0x0000000000448947 */ /* 0x000fec0003800000 */
[----:B------:R-:W-:Y:S01]  /*1890*/  FSETP.GEU.FTZ.AND P0, PT, R7, RZ, PT ;  /* 0x000000ff0700720b */ /* 0x000fe20003f1e000 */
[----:B------:R-:W-:-:S12]  /*18a0*/  IMAD.MOV.U32 R0, RZ, RZ, R7 ;  /* 0x000000ffff007224 */ /* 0x000fd800078e0007 */
[----:B------:R-:W-:Y:S01]  /*18b0*/  @!P0 MOV R6, 0x7fffffff ;  /* 0x7fffffff00068802 */ /* 0x000fe20000000f00 */
        /* <DEDUP_REMOVED lines=9> */
[----:B------:R-:W-:Y:S02]  /*1950*/  @!P0 IMAD.MOV.U32 R6, RZ, RZ, R0 ;  /* 0x000000ffff068224 */ /* 0x000fe400078e0000 */
[----:B------:R-:W-:-:S04]  /*1960*/  @P0 FADD.FTZ R9, -R8, -RZ ;  /* 0x800000ff08090221 */ /* 0x000fc80000010100 */
[----:B------:R-:W-:-:S04]  /*1970*/  @P0 FFMA R9, R8, R9, R7 ;  /* 0x0000000908090223 */ /* 0x000fc80000000007 */
[----:B------:R-:W-:-:S04]  /*1980*/  @P0 FFMA R9, R9, R10, R8 ;  /* 0x0000000a09090223 */ /* 0x000fc80000000008 */
[----:B------:R-:W-:-:S07]  /*1990*/  @P0 FMUL.FTZ R6, R9, 2.3283064365386962891e-10 ;  /* 0x2f80000009060820 */ /* 0x000fce0000410000 */
.L_x_155:
[----:B------:R-:W-:Y:S01]  /*19a0*/  IMAD.MOV.U32 R0, RZ, RZ, R6 ;  /* 0x000000ffff007224 */ /* 0x000fe200078e0006 */
[----:B------:R-:W-:Y:S01]  /*19b0*/  MOV R6, R11 ;  /* 0x0000000b00067202 */ /* 0x000fe20000000f00 */
[----:B------:R-:W-:-:S04]  /*19c0*/  IMAD.MOV.U32 R7, RZ, RZ, 0x0 ;  /* 0x00000000ff077424 */ /* 0x000fc800078e00ff */
[----:B------:R-:W-:Y:S05]  /*19d0*/  RET.REL.NODEC R6 `(adamfloat) ;  /* 0xffffffe406887950 */ /* 0x000fea0003c3ffff */
        .weak           $__internal_5_$__cuda_sm3x_div_rn_noftz_f32_slowpath
        .type           $__internal_5_$__cuda_sm3x_div_rn_noftz_f32_slowpath,@function
        .size           $__internal_5_$__cuda_sm3x_div_rn_noftz_f32_slowpath,(.L_x_438 - $__internal_5_$__cuda_sm3x_div_rn_noftz_f32_slowpath)
$__internal_5_$__cuda_sm3x_div_rn_noftz_f32_slowpath:
[----:B------:R-:W-:Y:S01]  /*19e0*/  SHF.R.U32.HI R8, RZ, 0x17, R10 ;  /* 0x00000017ff087819 */ /* 0x000fe2000001160a */
[----:B------:R-:W-:Y:S01]  /*19f0*/  BSSY.RECONVERGENT B1, `(.L_x_156) ;  /* 0x0000064000017945 */ /* 0x000fe20003800200 */
[--C-:B------:R-:W-:Y:S01]  /*1a00*/  SHF.R.U32.HI R0, RZ, 0x17, R5.reuse ;  /* 0x00000017ff007819 */ /* 0x100fe20000011605 */
[----:B------:R-:W-:Y:S01]  /*1a10*/  IMAD.MOV.U32 R9, RZ, RZ, R5 ;  /* 0x000000ffff097224 */ /* 0x000fe200078e0005 */
[----:B------:R-:W-:Y:S02]  /*1a20*/  LOP3.LUT R8, R8, 0xff, RZ, 0xc0, !PT ;  /* 0x000000ff08087812 */ /* 0x000fe400078ec0ff */
[----:B------:R-:W-:-:S03]  /*1a30*/  LOP3.LUT R24, R0, 0xff, RZ, 0xc0, !PT ;  /* 0x000000ff00187812 */ /* 0x000fc600078ec0ff */
[----:B------:R-:W-:Y:S01]  /*1a40*/  VIADD R25, R8, 0xffffffff ;  /* 0xffffffff08197836 */ /* 0x000fe20000000000 */
[----:B------:R-:W-:-:S04]  /*1a50*/  IADD3 R11, PT, PT, R24, -0x1, RZ ;  /* 0xffffffff180b7810 */ /* 0x000fc80007ffe0ff */
        /* <DEDUP_REMOVED lines=28> */
.L_x_157:
[----:B------:R-:W-:Y:S01]  /*1c20*/  LEA R5, R8, 0xc0800000, 0x17 ;  /* 0xc080000008057811 */ /* 0x000fe200078eb8ff */
[----:B------:R-:W-:Y:S04]  /*1c30*/  BSSY.RECONVERGENT B2, `(.L_x_162) ;  /* 0x0000036000027945 */ /* 0x000fe80003800200 */
[----:B------:R-:W-:Y:S02]  /*1c40*/  IMAD.IADD R10, R10, 0x1, -R5 ;  /* 0x000000010a0a7824 */ /* 0x000fe400078e0a05 */
[----:B------:R-:W-:Y:S02]  /*1c50*/  VIADD R5, R24, 0xffffff81 ;  /* 0xffffff8118057836 */ /* 0x000fe40000000000 */
[----:B------:R-:W0:Y:S01]  /*1c60*/  MUFU.RCP R11, R10 ;  /* 0x0000000a000b7308 */ /* 0x000e220000001000 */
[----:B------:R-:W-:Y:S01]  /*1c70*/  FADD.FTZ R25, -R10, -RZ ;  /* 0x800000ff0a197221 */ /* 0x000fe20000010100 */
[C---:B------:R-:W-:Y:S01]  /*1c80*/  IMAD R0, R5.reuse, -0x800000, R9 ;  /* 0xff80000005007824 */ /* 0x040fe200078e0209 */
[----:B------:R-:W-:-:S04]  /*1c90*/  IADD3 R8, PT, PT, R5, 0x7f, -R8 ;  /* 0x0000007f05087810 */ /* 0x000fc80007ffe808 */
[----:B------:R-:W-:Y:S01]  /*1ca0*/  IADD3 R8, PT, PT, R8, R7, RZ ;  /* 0x0000000708087210 */ /* 0x000fe20007ffe0ff */
[----:B0-----:R-:W-:-:S04]  /*1cb0*/  FFMA R24, R11, R25, 1 ;  /* 0x3f8000000b187423 */ /* 0x001fc80000000019 */
[----:B------:R-:W-:-:S04]  /*1cc0*/  FFMA R26, R11, R24, R11 ;  /* 0x000000180b1a7223 */ /* 0x000fc8000000000b */
[----:B------:R-:W-:-:S04]  /*1cd0*/  FFMA R9, R0, R26, RZ ;  /* 0x0000001a00097223 */ /* 0x000fc800000000ff */
[----:B------:R-:W-:-:S04]  /*1ce0*/  FFMA R24, R25, R9, R0 ;  /* 0x0000000919187223 */ /* 0x000fc80000000000 */
[----:B------:R-:W-:-:S04]  /*1cf0*/  FFMA R9, R26, R24, R9 ;  /* 0x000000181a097223 */ /* 0x000fc80000000009 */
[----:B------:R-:W-:-:S04]  /*1d00*/  FFMA R24, R25, R9, R0 ;  /* 0x0000000919187223 */ /* 0x000fc80000000000 */
        /* <DEDUP_REMOVED lines=14> */
[CCC-:B------:R-:W-:Y:S01]  /*1df0*/  FFMA.RZ R5, R26.reuse, R24.reuse, R9.reuse ;  /* 0x000000181a057223 */ /* 0x1c0fe2000000c009 */
[C---:B------:R-:W-:Y:S01]  /*1e00*/  IADD3 R10, PT, PT, R11.reuse, 0x20, RZ ;  /* 0x000000200b0a7810 */ /* 0x040fe20007ffe0ff */
[CCC-:B------:R-:W-:Y:S01]  /*1e10*/  FFMA.RM R8, R26.reuse, R24.reuse, R9.reuse ;  /* 0x000000181a087223 */ /* 0x1c0fe20000004009 */
[----:B------:R-:W-:Y:S02]  /*1e20*/  ISETP.NE.AND P2, PT, R11, RZ, PT ;  /* 0x000000ff0b00720c */ /* 0x000fe40003f45270 */
[----:B------:R-:W-:Y:S01]  /*1e30*/  LOP3.LUT R7, R5, 0x7fffff, RZ, 0xc0, !PT ;  /* 0x007fffff05077812 */ /* 0x000fe200078ec0ff */
[----:B------:R-:W-:Y:S01]  /*1e40*/  FFMA.RP R5, R26, R24, R9 ;  /* 0x000000181a057223 */ /* 0x000fe20000008009 */
[----:B------:R-:W-:Y:S01]  /*1e50*/  IMAD.MOV R9, RZ, RZ, -R11 ;  /* 0x000000ffff097224 */ /* 0x000fe200078e0a0b */
[----:B------:R-:W-:Y:S02]  /*1e60*/  ISETP.NE.AND P1, PT, R11, RZ, PT ;  /* 0x000000ff0b00720c */ /* 0x000fe40003f25270 */
        /* <DEDUP_REMOVED lines=10> */
[----:B------:R-:W-:-:S04]  /*1f10*/  LOP3.LUT R5, R5, R8, RZ, 0xc0, !PT ;  /* 0x0000000805057212 */ /* 0x000fc800078ec0ff */
[----:B------:R-:W-:-:S04]  /*1f20*/  IADD3 R5, PT, PT, R10, R5, RZ ;  /* 0x000000050a057210 */ /* 0x000fc80007ffe0ff */
[----:B------:R-:W-:Y:S01]  /*1f30*/  LOP3.LUT R0, R5, R0, RZ, 0xfc, !PT ;  /* 0x0000000005007212 */ /* 0x000fe200078efcff */
[----:B------:R-:W-:Y:S06]  /*1f40*/  BRA `(.L_x_165) ;  /* 0x0000000000107947 */ /* 0x000fec0003800000 */
.L_x_164:
[----:B------:R-:W-:-:S04]  /*1f50*/  LOP3.LUT R0, R0, 0x80000000, RZ, 0xc0, !PT ;  /* 0x8000000000007812 */ /* 0x000fc800078ec0ff */
[----:B------:R-:W-:Y:S01]  /*1f60*/  LOP3.LUT R0, R0, 0x7f800000, RZ, 0xfc, !PT ;  /* 0x7f80000000007812 */ /* 0x000fe200078efcff */
[----:B------:R-:W-:Y:S06]  /*1f70*/  BRA `(.L_x_165) ;  /* 0x0000000000047947 */ /* 0x000fec0003800000 */
.L_x_163:
[----:B------:R-:W-:-:S07]  /*1f80*/  IMAD R0, R8, 0x800000, R0 ;  /* 0x0080000008007824 */ /* 0x000fce00078e0200 */
.L_x_165:
[----:B------:R-:W-:Y:S05]  /*1f90*/  BSYNC.RECONVERGENT B2 ;  /* 0x0000000000027941 */ /* 0x000fea0003800200 */
.L_x_162:
[----:B------:R-:W-:Y:S05]  /*1fa0*/  BRA `(.L_x_166) ;  /* 0x0000000000207947 */ /* 0x000fea0003800000 */
.L_x_161:
[----:B------:R-:W-:-:S04]  /*1fb0*/  LOP3.LUT R0, R10, 0x80000000, R9, 0x48, !PT ;  /* 0x800000000a007812 */ /* 0x000fc800078e4809 */
[----:B------:R-:W-:Y:S01]  /*1fc0*/  LOP3.LUT R0, R0, 0x7f800000, RZ, 0xfc, !PT ;  /* 0x7f80000000007812 */ /* 0x000fe200078efcff */
[----:B------:R-:W-:Y:S06]  /*1fd0*/  BRA `(.L_x_166) ;  /* 0x0000000000147947 */ /* 0x000fec0003800000 */
.L_x_160:
[----:B------:R-:W-:Y:S01]  /*1fe0*/  LOP3.LUT R0, R10, 0x80000000, R9, 0x48, !PT ;  /* 0x800000000a007812 */ /* 0x000fe200078e4809 */
[----:B------:R-:W-:Y:S06]  /*1ff0*/  BRA `(.L_x_166) ;  /* 0x00000000000c7947 */ /* 0x000fec0003800000 */
.L_x_159:
[----:B------:R-:W0:Y:S01]  /*2000*/  MUFU.RSQ R0, -QNAN ;  /* 0xffc0000000007908 */ /* 0x000e220000001400 */
[----:B------:R-:W-:Y:S05]  /*2010*/  BRA `(.L_x_166) ;  /* 0x0000000000047947 */ /* 0x000fea0003800000 */
.L_x_158:
[----:B------:R-:W-:-:S07]  /*2020*/  FADD.FTZ R0, R5, R0 ;  /* 0x0000000005007221 */ /* 0x000fce0000010000 */
.L_x_166:
[----:B------:R-:W-:Y:S05]  /*2030*/  BSYNC.RECONVERGENT B1 ;  /* 0x0000000000017941 */ /* 0x000fea0003800200 */
.L_x_156:
[----:B------:R-:W-:-:S04]  /*2040*/  HFMA2 R7, -RZ, RZ, 0, 0 ;  /* 0x00000000ff077431 */ /* 0x000fc800000001ff */
[----:B0-----:R-:W-:Y:S05]  /*2050*/  RET.REL.NODEC R6 `(adamfloat) ;  /* 0xffffffdc06e87950 */ /* 0x001fea0003c3ffff */
.L_x_167:
        /* <DEDUP_REMOVED lines=10> */
.L_x_438:


//--------------------- .text.adagradhalf         --------------------------
	.section	.text.adagradhalf,"ax",@progbits
	.align	128
        .global         adagradhalf
        .type           adagradhalf,@function
        .size           adagradhalf,(.L_x_465 - adagradhalf)
        .other          adagradhalf,@"STO_CUDA_ENTRY STV_DEFAULT"
adagradhalf:
.text.adagradhalf:
        /* <DEDUP_REMOVED lines=17> */
.L_x_168:
        /* <DEDUP_REMOVED lines=24> */
[----:B------:R-:W-:Y:S02]  /*0290*/  HADD2 R15, -R12.H0_H0, -RZ.H0_H0 ;  /* 0xa00000ff0c0f7230 */ /* 0x000fe40000000900 */
[----:B------:R-:W-:-:S03]  /*02a0*/  IMAD.WIDE R12, R11, 0x2, R2 ;  /* 0x000000020b0c7825 */ /* 0x000fc600078e0202 */
[----:B------:R-:W-:-:S05]  /*02b0*/  PRMT R15, R15, 0x5410, RZ ;  /* 0x000054100f0f7816 */ /* 0x000fca00000000ff */
        /* <DEDUP_REMOVED lines=8> */
.L_x_169:
        /* <DEDUP_REMOVED lines=12> */
.L_x_465:


//--------------------- .text.adagradfloat        --------------------------
	.section	.text.adagradfloat,"ax",@progbits
	.align	128
        .global         adagradfloat
        .type           adagradfloat,@function
        .size           adagradfloat,(.L_x_440 - adagradfloat)
        .other          adagradfloat,@"STO_CUDA_ENTRY STV_DEFAULT"
adagradfloat:
.text.adagradfloat:
        /* <DEDUP_REMOVED lines=18> */
.L_x_175:
        /* <DEDUP_REMOVED lines=14> */
[----:B-1--4-:R-:W-:Y:S05]  /*0200*/  CALL.REL.NOINC `($__internal_6_$__cuda_sm20_sqrt_rn_f32_slowpath) ;  /* 0x0000000000787944 */ /* 0x012fea0003c00000 */
[----:B------:R-:W-:Y:S01]  /*0210*/  IMAD.MOV.U32 R2, RZ, RZ, R14 ;  /* 0x000000ffff027224 */ /* 0x000fe200078e000e */
[----:B------:R-:W-:Y:S06]  /*0220*/  BRA `(.L_x_172) ;  /* 0x0000000000107947 */ /* 0x000fec0003800000 */
.L_x_171:
[----:B------:R-:W-:Y:S01]  /*0230*/  FMUL.FTZ R2, R15, R16 ;  /* 0x000000100f027220 */ /* 0x000fe20000410000 */
[----:B------:R-:W-:-:S03]  /*0240*/  FMUL.FTZ R14, R16, 0.5 ;  /* 0x3f000000100e7820 */ /* 0x000fc60000410000 */
[----:B------:R-:W-:-:S04]  /*0250*/  FFMA R3, -R2, R2, R15 ;  /* 0x0000000202037223 */ /* 0x000fc8000000010f */
[----:B------:R-:W-:-:S07]  /*0260*/  FFMA R2, R3, R14, R2 ;  /* 0x0000000e03027223 */ /* 0x000fce0000000002 */
.L_x_172:
[----:B-1--4-:R-:W-:Y:S05]  /*0270*/  BSYNC.RECONVERGENT B0 ;  /* 0x0000000000007941 */ /* 0x012fea0003800200 */
.L_x_170:
        /* <DEDUP_REMOVED lines=11> */
[----:B------:R-:W-:Y:S05]  /*0330*/  CALL.REL.NOINC `($__internal_7_$__cuda_sm3x_div_rn_noftz_f32_slowpath) ;  /* 0x00000000008c7944 */ /* 0x000fea0003c00000 */
[----:B------:R-:W-:-:S07]  /*0340*/  IMAD.MOV.U32 R15, RZ, RZ, R0 ;  /* 0x000000ffff0f7224 */ /* 0x000fce00078e0000 */
.L_x_174:
[----:B------:R-:W-:Y:S05]  /*0350*/  BSYNC.RECONVERGENT B0 ;  /* 0x0000000000007941 */ /* 0x000fea0003800200 */
.L_x_173:
        /* <DEDUP_REMOVED lines=9> */
        .weak           $__internal_6_$__cuda_sm20_sqrt_rn_f32_slowpath
        .type           $__internal_6_$__cuda_sm20_sqrt_rn_f32_slowpath,@function
        .size           $__internal_6_$__cuda_sm20_sqrt_rn_f32_slowpath,($__internal_7_$__cuda_sm3x_div_rn_noftz_f32_slowpath - $__internal_6_$__cuda_sm20_sqrt_rn_f32_slowpath)
$__internal_6_$__cuda_sm20_sqrt_rn_f32_slowpath:
        /* <DEDUP_REMOVED lines=20> */
.L_x_176:
[----:B------:R-:W-:Y:S02]  /*0530*/  IMAD.MOV.U32 R14, RZ, RZ, R3 ;  /* 0x000000ffff0e7224 */ /* 0x000fe400078e0003 */
[----:B------:R-:W-:Y:S02]  /*0540*/  IMAD.MOV.U32 R2, RZ, RZ, R18 ;  /* 0x000000ffff027224 */ /* 0x000fe400078e0012 */
[----:B------:R-:W-:-:S04]  /*0550*/  IMAD.MOV.U32 R3, RZ, RZ, 0x0 ;  /* 0x00000000ff037424 */ /* 0x000fc800078e00ff */
[----:B------:R-:W-:Y:S05]  /*0560*/  RET.REL.NODEC R2 `(adagradfloat) ;  /* 0xfffffff802a47950 */ /* 0x000fea0003c3ffff */
        .weak           $__internal_7_$__cuda_sm3x_div_rn_noftz_f32_slowpath
        .type           $__internal_7_$__cuda_sm3x_div_rn_noftz_f32_slowpath,@function
        .size           $__internal_7_$__cuda_sm3x_div_rn_noftz_f32_slowpath,(.L_x_440 - $__internal_7_$__cuda_sm3x_div_rn_noftz_f32_slowpath)
$__internal_7_$__cuda_sm3x_div_rn_noftz_f32_slowpath:
        /* <DEDUP_REMOVED lines=36> */
.L_x_178:
        /* <DEDUP_REMOVED lines=51> */
.L_x_185:
[----:B------:R-:W-:-:S04]  /*0ae0*/  LOP3.LUT R0, R0, 0x80000000, RZ, 0xc0, !PT ;  /* 0x8000000000007812 */ /* 0x000fc800078ec0ff */
[----:B------:R-:W-:Y:S01]  /*0af0*/  LOP3.LUT R0, R0, 0x7f800000, RZ, 0xfc, !PT ;  /* 0x7f80000000007812 */ /* 0x000fe200078efcff */
[----:B------:R-:W-:Y:S06]  /*0b00*/  BRA `(.L_x_186) ;  /* 0x0000000000047947 */ /* 0x000fec0003800000 */
.L_x_184:
[----:B------:R-:W-:-:S07]  /*0b10*/  LEA R0, R15, R0, 0x17 ;  /* 0x000000000f007211 */ /* 0x000fce00078eb8ff */
.L_x_186:
[----:B------:R-:W-:Y:S05]  /*0b20*/  BSYNC.RECONVERGENT B2 ;  /* 0x0000000000027941 */ /* 0x000fea0003800200 */
.L_x_183:
[----:B------:R-:W-:Y:S05]  /*0b30*/  BRA `(.L_x_187) ;  /* 0x0000000000207947 */ /* 0x000fea0003800000 */
.L_x_182:
[----:B------:R-:W-:-:S04]  /*0b40*/  LOP3.LUT R0, R17, 0x80000000, R16, 0x48, !PT ;  /* 0x8000000011007812 */ /* 0x000fc800078e4810 */
[----:B------:R-:W-:Y:S01]  /*0b50*/  LOP3.LUT R0, R0, 0x7f800000, RZ, 0xfc, !PT ;  /* 0x7f80000000007812 */ /* 0x000fe200078efcff */
[----:B------:R-:W-:Y:S06]  /*0b60*/  BRA `(.L_x_187) ;  /* 0x0000000000147947 */ /* 0x000fec0003800000 */
.L_x_181:
[----:B------:R-:W-:Y:S01]  /*0b70*/  LOP3.LUT R0, R17, 0x80000000, R16, 0x48, !PT ;  /* 0x8000000011007812 */ /* 0x000fe200078e4810 */
[----:B------:R-:W-:Y:S06]  /*0b80*/  BRA `(.L_x_187) ;  /* 0x00000000000c7947 */ /* 0x000fec0003800000 */
.L_x_180:
[----:B------:R-:W0:Y:S01]  /*0b90*/  MUFU.RSQ R0, -QNAN ;  /* 0xffc0000000007908 */ /* 0x000e220000001400 */
[----:B------:R-:W-:Y:S05]  /*0ba0*/  BRA `(.L_x_187) ;  /* 0x0000000000047947 */ /* 0x000fea0003800000 */
.L_x_179:
[----:B------:R-:W-:-:S07]  /*0bb0*/  FADD.FTZ R0, R0, R3 ;  /* 0x0000000300007221 */ /* 0x000fce0000010000 */
.L_x_187:
[----:B------:R-:W-:Y:S05]  /*0bc0*/  BSYNC.RECONVERGENT B1 ;  /* 0x0000000000017941 */ /* 0x000fea0003800200 */
.L_x_177:
[----:B------:R-:W-:-:S04]  /*0bd0*/  IMAD.MOV.U32 R3, RZ, RZ, 0x0 ;  /* 0x00000000ff037424 */ /* 0x000fc800078e00ff */
[----:B0-----:R-:W-:Y:S05]  /*0be0*/  RET.REL.NODEC R2 `(adagradfloat) ;  /* 0xfffffff402047950 */ /* 0x001fea0003c3ffff */
.L_x_188:
        /* <DEDUP_REMOVED lines=9> */
.L_x_440:


//--------------------- .text.nearestneighborNHWCBackF16 --------------------------
	.section	.text.nearestneighborNHWCBackF16,"ax",@progbits
	.align	128
        .global         nearestneighborNHWCBackF16
        .type           nearestneighborNHWCBackF16,@function
        .size           nearestneighborNHWCBackF16,(.L_x_467 - nearestneighborNHWCBackF16)
        .other          nearestneighborNHWCBackF16,@"STO_CUDA_ENTRY STV_DEFAULT"
nearestneighborNHWCBackF16:
.text.nearestneighborNHWCBackF16:
        /* <DEDUP_REMOVED lines=10> */
[----:B------:R-:W2:Y:S06]  /*00a0*/  LDCU UR4, c[0x0][0x3a0] ;  /* 0x00007400ff0477ac */ /* 0x000eac0008000800 */
[----:B------:R-:W3:Y:S01]  /*00b0*/  LDC.64 R8, c[0x0][0x390] ;  /* 0x0000e400ff087b82 */ /* 0x000ee20000000a00 */
[----:B------:R-:W4:Y:S01]  /*00c0*/  LDCU UR5, c[0x0][0x370] ;  /* 0x00006e00ff0577ac */ /* 0x000f220008000800 */
[----:B-1----:R-:W-:Y:S01]  /*00d0*/  UISETP.NE.AND UP0, UPT, UR6, URZ, UPT ;  /* 0x000000ff0600728c */ /* 0x002fe2000bf05270 */
[----:B------:R-:W1:Y:S01]  /*00e0*/  LDCU.64 UR6, c[0x0][0x358] ;  /* 0x00006b00ff0677ac */ /* 0x000e620008000a00 */
[----:B0-----:R-:W-:Y:S01]  /*00f0*/  IABS R2, R4 ;  /* 0x0000000400027213 */ /* 0x001fe20000000000 */
[----:B--2---:R-:W-:-:S03]  /*0100*/  UIADD3 UR4, UPT, UPT, UR4, -0x1, URZ ;  /* 0xffffffff04047890 */ /* 0x004fc6000fffe0ff */
[----:B------:R-:W-:Y:S01]  /*0110*/  PLOP3.LUT P1, PT, PT, PT, UP0, 0x80, 0x8 ;  /* 0x000000000008781c */ /* 0x000fe20003f2f008 */
[----:B------:R-:W0:Y:S01]  /*0120*/  I2F.RP R0, R2 ;  /* 0x0000000200007306 */ /* 0x000e220000209400 */
[----:B---3--:R-:W-:Y:S02]  /*0130*/  IMAD R9, R9, R8, RZ ;  /* 0x0000000809097224 */ /* 0x008fe400078e02ff */
[----:B------:R-:W-:Y:S01]  /*0140*/  VIADD R8, R5, 0xffffffff ;  /* 0xffffffff05087836 */ /* 0x000fe20000000000 */
[----:B------:R-:W-:-:S04]  /*0150*/  MOV R5, R3 ;  /* 0x0000000300057202 */ /* 0x000fc80000000f00 */
[----:B------:R-:W-:Y:S01]  /*0160*/  I2FP.F32.S32 R8, R8 ;  /* 0x0000000800087245 */ /* 0x000fe20000201400 */
[----:B0-----:R-:W0:Y:S02]  /*0170*/  MUFU.RCP R0, R0 ;  /* 0x0000000000007308 */ /* 0x001e240000001000 */
[----:B0-----:R-:W-:Y:S02]  /*0180*/  VIADD R6, R0, 0xffffffe ;  /* 0x0ffffffe00067836 */ /* 0x001fe40000000000 */
[----:B------:R-:W-:-:S04]  /*0190*/  IMAD R0, R9, R4, RZ ;  /* 0x0000000409007224 */ /* 0x000fc800078e02ff */
[----:B------:R0:W2:Y:S02]  /*01a0*/  F2I.FTZ.U32.TRUNC.NTZ R7, R6 ;  /* 0x0000000600077305 */ /* 0x0000a4000021f000 */
[----:B0-----:R-:W-:Y:S02]  /*01b0*/  IMAD.MOV.U32 R6, RZ, RZ, RZ ;  /* 0x000000ffff067224 */ /* 0x001fe400078e00ff */
[----:B--2---:R-:W-:-:S04]  /*01c0*/  IMAD.MOV R11, RZ, RZ, -R7 ;  /* 0x000000ffff0b7224 */ /* 0x004fc800078e0a07 */
[----:B------:R-:W-:-:S04]  /*01d0*/  IMAD R9, R11, R2, RZ ;  /* 0x000000020b097224 */ /* 0x000fc800078e02ff */
[----:B------:R-:W-:Y:S01]  /*01e0*/  IMAD.HI.U32 R12, R7, R9, R6 ;  /* 0x00000009070c7227 */ /* 0x000fe200078e0006 */
[----:B------:R-:W-:-:S03]  /*01f0*/  I2FP.F32.S32 R7, UR4 ;  /* 0x0000000400077c45 */ /* 0x000fc60008201400 */
[----:B-1--4-:R-:W-:-:S07]  /*0200*/  IMAD R6, R10, UR5, RZ ;  /* 0x000000050a067c24 */ /* 0x012fce000f8e02ff */
.L_x_193:
[----:B------:R-:W0:Y:S01]  /*0210*/  LDC R11, c[0x0][0x394] ;  /* 0x0000e500ff0b7b82 */ /* 0x000e220000000800 */
[----:B------:R-:W-:Y:S01]  /*0220*/  IABS R9, R5 ;  /* 0x0000000500097213 */ /* 0x000fe20000000000 */
[----:B------:R-:W1:Y:S04]  /*0230*/  LDCU UR4, c[0x0][0x3a4] ;  /* 0x00007480ff0477ac */ /* 0x000e680008000800 */
[----:B------:R-:W-:Y:S02]  /*0240*/  IMAD.HI.U32 R12, R12, R9, RZ ;  /* 0x000000090c0c7227 */ /* 0x000fe400078e00ff */
[----:B------:R-:W2:Y:S02]  /*0250*/  LDC R10, c[0x0][0x398] ;  /* 0x0000e600ff0a7b82 */ /* 0x000ea40000000800 */
[----:B------:R-:W-:-:S06]  /*0260*/  IMAD.MOV R3, RZ, RZ, -R12 ;  /* 0x000000ffff037224 */ /* 0x000fcc00078e0a0c */
[----:B------:R-:W3:Y:S01]  /*0270*/  LDC R13, c[0x0][0x390] ;  /* 0x0000e400ff0d7b82 */ /* 0x000ee20000000800 */
[----:B0-----:R-:W-:-:S04]  /*0280*/  IABS R14, R11 ;  /* 0x0000000b000e7213 */ /* 0x001fc80000000000 */
[----:B------:R-:W0:Y:S01]  /*0290*/  I2F.RP R15, R14 ;  /* 0x0000000e000f7306 */ /* 0x000e220000209400 */
[----:B--2---:R-:W-:-:S05]  /*02a0*/  IABS R4, R10 ;  /* 0x0000000a00047213 */ /* 0x004fca0000000000 */
[----:B------:R-:W-:-:S05]  /*02b0*/  IMAD R9, R4, R3, R9 ;  /* 0x0000000304097224 */ /* 0x000fca00078e0209 */
[----:B------:R-:W-:Y:S01]  /*02c0*/  ISETP.GT.U32.AND P2, PT, R2, R9, PT ;  /* 0x000000090200720c */ /* 0x000fe20003f44070 */
[----:B0-----:R-:W0:-:S12]  /*02d0*/  MUFU.RCP R15, R15 ;  /* 0x0000000f000f7308 */ /* 0x001e180000001000 */
[----:B------:R-:W-:Y:S01]  /*02e0*/  @!P2 IMAD.IADD R9, R9, 0x1, -R4 ;  /* 0x000000010909a824 */ /* 0x000fe200078e0a04 */
[----:B------:R-:W-:-:S04]  /*02f0*/  @!P2 IADD3 R12, PT, PT, R12, 0x1, RZ ;  /* 0x000000010c0ca810 */ /* 0x000fc80007ffe0ff */
[----:B------:R-:W-:Y:S01]  /*0300*/  ISETP.GE.U32.AND P0, PT, R9, R2, PT ;  /* 0x000000020900720c */ /* 0x000fe20003f06070 */
[----:B0-----:R-:W-:Y:S01]  /*0310*/  VIADD R3, R15, 0xffffffe ;  /* 0x0ffffffe0f037836 */ /* 0x001fe20000000000 */
[----:B------:R-:W-:-:S04]  /*0320*/  LOP3.LUT R2, R5, R10, RZ, 0x3c, !PT ;  /* 0x0000000a05027212 */ /* 0x000fc800078e3cff */
[----:B------:R-:W-:Y:S01]  /*0330*/  ISETP.GE.AND P3, PT, R2, RZ, PT ;  /* 0x000000ff0200720c */ /* 0x000fe20003f66270 */
[----:B------:R-:W0:Y:S01]  /*0340*/  F2I.FTZ.U32.TRUNC.NTZ R3, R3 ;  /* 0x0000000300037305 */ /* 0x000e22000021f000 */
[----:B------:R-:W-:-:S05]  /*0350*/  IMAD.MOV.U32 R2, RZ, RZ, RZ ;  /* 0x000000ffff027224 */ /* 0x000fca00078e00ff */
[----:B------:R-:W-:Y:S01]  /*0360*/  @P0 VIADD R12, R12, 0x1 ;  /* 0x000000010c0c0836 */ /* 0x000fe20000000000 */
[----:B------:R-:W-:-:S03]  /*0370*/  ISETP.NE.AND P0, PT, R10, RZ, PT ;  /* 0x000000ff0a00720c */ /* 0x000fc60003f05270 */
[----:B------:R-:W-:Y:S01]  /*0380*/  IMAD.MOV.U32 R15, RZ, RZ, R12 ;  /* 0x000000ffff0f7224 */ /* 0x000fe200078e000c */
[----:B------:R-:W-:-:S04]  /*0390*/  LOP3.LUT R12, RZ, R10, RZ, 0x33, !PT ;  /* 0x0000000aff0c7212 */ /* 0x000fc800078e33ff */
[----:B------:R-:W-:Y:S01]  /*03a0*/  @!P3 IADD3 R15, PT, PT, -R15, RZ, RZ ;  /* 0x000000ff0f0fb210 */ /* 0x000fe20007ffe1ff */
[----:B0-----:R-:W-:-:S03]  /*03b0*/  IMAD.MOV R17, RZ, RZ, -R3 ;  /* 0x000000ffff117224 */ /* 0x001fc600078e0a03 */
[----:B------:R-:W-:Y:S01]  /*03c0*/  SEL R16, R12, R15, !P0 ;  /* 0x0000000f0c107207 */ /* 0x000fe20004000000 */
[----:B------:R-:W-:Y:S01]  /*03d0*/  IMAD R17, R17, R14, RZ ;  /* 0x0000000e11117224 */ /* 0x000fe200078e02ff */
[----:B---3--:R-:W-:Y:S02]  /*03e0*/  IABS R15, R13 ;  /* 0x0000000d000f7213 */ /* 0x008fe40000000000 */
[----:B------:R-:W-:Y:S01]  /*03f0*/  IABS R18, R16 ;  /* 0x0000001000127213 */ /* 0x000fe20000000000 */
[----:B------:R-:W-:Y:S02]  /*0400*/  IMAD.HI.U32 R2, R3, R17, R2 ;  /* 0x0000001103027227 */ /* 0x000fe400078e0002 */
[----:B------:R-:W0:Y:S02]  /*0410*/  I2F.RP R17, R15 ;  /* 0x0000000f00117306 */ /* 0x000e240000209400 */
[----:B------:R-:W-:-:S04]  /*0420*/  IMAD.MOV.U32 R3, RZ, RZ, R18 ;  /* 0x000000ffff037224 */ /* 0x000fc800078e0012 */
[----:B------:R-:W-:-:S04]  /*0430*/  IMAD.HI.U32 R2, R2, R3, RZ ;  /* 0x0000000302027227 */ /* 0x000fc800078e00ff */
[----:B------:R-:W-:-:S04]  /*0440*/  IMAD.MOV R18, RZ, RZ, -R2 ;  /* 0x000000ffff127224 */ /* 0x000fc800078e0a02 */
[C---:B------:R-:W-:Y:S01]  /*0450*/  IMAD R3, R14.reuse, R18, R3 ;  /* 0x000000120e037224 */ /* 0x040fe200078e0203 */
[----:B0-----:R-:W0:Y:S04]  /*0460*/  MUFU.RCP R17, R17 ;  /* 0x0000001100117308 */ /* 0x001e280000001000 */
[----:B------:R-:W-:-:S13]  /*0470*/  ISETP.GT.U32.AND P4, PT, R14, R3, PT ;  /* 0x000000030e00720c */ /* 0x000fda0003f84070 */
[-C--:B------:R-:W-:Y:S01]  /*0480*/  @!P4 IADD3 R3, PT, PT, R3, -R14.reuse, RZ ;  /* 0x8000000e0303c210 */ /* 0x080fe20007ffe0ff */
[----:B0-----:R-:W-:Y:S02]  /*0490*/  VIADD R18, R17, 0xffffffe ;  /* 0x0ffffffe11127836 */ /* 0x001fe40000000000 */
[----:B------:R-:W-:Y:S01]  /*04a0*/  @!P4 VIADD R2, R2, 0x1 ;  /* 0x000000010202c836 */ /* 0x000fe20000000000 */
[----:B------:R-:W-:Y:S02]  /*04b0*/  ISETP.GE.U32.AND P2, PT, R3, R14, PT ;  /* 0x0000000e0300720c */ /* 0x000fe40003f46070 */
[----:B------:R-:W0:Y:S01]  /*04c0*/  F2I.FTZ.U32.TRUNC.NTZ R3, R18 ;  /* 0x0000001200037305 */ /* 0x000e22000021f000 */
[----:B------:R-:W-:Y:S02]  /*04d0*/  LOP3.LUT R14, R16, R11, RZ, 0x3c, !PT ;  /* 0x0000000b100e7212 */ /* 0x000fe400078e3cff */
[----:B------:R-:W-:Y:S02]  /*04e0*/  ISETP.NE.AND P4, PT, R11, RZ, PT ;  /* 0x000000ff0b00720c */ /* 0x000fe40003f85270 */
[----:B------:R-:W-:-:S06]  /*04f0*/  ISETP.GE.AND P3, PT, R14, RZ, PT ;  /* 0x000000ff0e00720c */ /* 0x000fcc0003f66270 */
[----:B------:R-:W-:-:S05]  /*0500*/  @P2 VIADD R2, R2, 0x1 ;  /* 0x0000000102022836 */ /* 0x000fca0000000000 */
[----:B------:R-:W-:Y:S01]  /*0510*/  MOV R14, R2 ;  /* 0x00000002000e7202 */ /* 0x000fe20000000f00 */
[----:B0-----:R-:W-:-:S04]  /*0520*/  IMAD.MOV R2, RZ, RZ, -R3 ;  /* 0x000000ffff027224 */ /* 0x001fc800078e0a03 */
[----:B------:R-:W-:Y:S02]  /*0530*/  IMAD R17, R2, R15, RZ ;  /* 0x0000000f02117224 */ /* 0x000fe400078e02ff */
[----:B------:R-:W-:Y:S01]  /*0540*/  @!P3 IMAD.MOV R14, RZ, RZ, -R14 ;  /* 0x000000ffff0eb224 */ /* 0x000fe200078e0a0e */
[----:B------:R-:W-:Y:S01]  /*0550*/  @!P4 LOP3.LUT R14, RZ, R11, RZ, 0x33, !PT ;  /* 0x0000000bff0ec212 */ /* 0x000fe200078e33ff */
[----:B------:R-:W-:-:S03]  /*0560*/  IMAD.MOV.U32 R2, RZ, RZ, RZ ;  /* 0x000000ffff027224 */ /* 0x000fc600078e00ff */
[----:B------:R-:W-:Y:S01]  /*0570*/  IABS R18, R14 ;  /* 0x0000000e00127213 */ /* 0x000fe20000000000 */
[----:B------:R-:W-:-:S06]  /*0580*/  IMAD.HI.U32 R2, R3, R17, R2 ;  /* 0x0000001103027227 */ /* 0x000fcc00078e0002 */
[----:B------:R-:W-:-:S05]  /*0590*/  IMAD.HI.U32 R2, R2, R18, RZ ;  /* 0x0000001202027227 */ /* 0x000fca00078e00ff */
[----:B------:R-:W-:-:S05]  /*05a0*/  IADD3 R3, PT, PT, -R2, RZ, RZ ;  /* 0x000000ff02037210 */ /* 0x000fca0007ffe1ff */
[----:B------:R-:W-:Y:S01]  /*05b0*/  IMAD R18, R15, R3, R18 ;  /* 0x000000030f127224 */ /* 0x000fe200078e0212 */
[----:B------:R-:W-:-:S04]  /*05c0*/  LOP3.LUT R3, R14, R13, RZ, 0x3c, !PT ;  /* 0x0000000d0e037212 */ /* 0x000fc800078e3cff */
[----:B------:R-:W-:Y:S02]  /*05d0*/  ISETP.GT.U32.AND P4, PT, R15, R18, PT ;  /* 0x000000120f00720c */ /* 0x000fe40003f84070 */
[----:B------:R-:W-:-:S11]  /*05e0*/  ISETP.GE.AND P3, PT, R3, RZ, PT ;  /* 0x000000ff0300720c */ /* 0x000fd60003f66270 */
[----:B------:R-:W-:Y:S02]  /*05f0*/  @!P4 IMAD.IADD R18, R18, 0x1, -R15 ;  /* 0x000000011212c824 */ /* 0x000fe400078e0a0f */
[----:B------:R-:W-:Y:S01]  /*0600*/  @!P4 VIADD R2, R2, 0x1 ;  /* 0x000000010202c836 */ /* 0x000fe20000000000 */
[----:B------:R-:W-:Y:S02]  /*0610*/  ISETP.NE.AND P4, PT, R13, RZ, PT ;  /* 0x000000ff0d00720c */ /* 0x000fe40003f85270 */
[----:B------:R-:W-:Y:S01]  /*0620*/  ISETP.GE.U32.AND P2, PT, R18, R15, PT ;  /* 0x0000000f1200720c */ /* 0x000fe20003f46070 */
[----:B------:R-:W-:-:S12]  /*0630*/  @P1 IMAD.MOV.U32 R18, RZ, RZ, 0x3f000000 ;  /* 0x3f000000ff121424 */ /* 0x000fd800078e00ff */
[----:B------:R-:W-:-:S05]  /*0640*/  @P2 VIADD R2, R2, 0x1 ;  /* 0x0000000102022836 */ /* 0x000fca0000000000 */
[----:B------:R-:W-:Y:S02]  /*0650*/  @!P3 IADD3 R2, PT, PT, -R2, RZ, RZ ;  /* 0x000000ff0202b210 */ /* 0x000fe40007ffe1ff */
[----:B------:R-:W-:-:S05]  /*0660*/  @!P4 LOP3.LUT R2, RZ, R13, RZ, 0x33, !PT ;  /* 0x0000000dff02c212 */ /* 0x000fca00078e33ff */
[----:B------:R-:W-:-:S04]  /*0670*/  IMAD.MOV R3, RZ, RZ, -R2 ;  /* 0x000000ffff037224 */ /* 0x000fc800078e0a02 */
[--C-:B------:R-:W-:Y:S02]  /*0680*/  IMAD R3, R13, R3, R14.reuse ;  /* 0x000000030d037224 */ /* 0x100fe400078e020e */
[----:B------:R-:W-:-:S03]  /*0690*/  IMAD.MOV R14, RZ, RZ, -R14 ;  /* 0x000000ffff0e7224 */ /* 0x000fc600078e0a0e */
[----:B------:R-:W-:Y:S01]  /*06a0*/  I2FP.F32.S32 R3, R3 ;  /* 0x0000000300037245 */ /* 0x000fe20000201400 */
[----:B------:R-:W-:-:S04]  /*06b0*/  IMAD R14, R11, R14, R16 ;  /* 0x0000000e0b0e7224 */ /* 0x000fc800078e0210 */
[----:B-1----:R-:W-:Y:S01]  /*06c0*/  FMUL R13, R3, UR4 ;  /* 0x00000004030d7c20 */ /* 0x002fe20008400000 */
[----:B------:R-:W0:Y:S01]  /*06d0*/  LDCU UR4, c[0x0][0x380] ;  /* 0x00007000ff0477ac */ /* 0x000e220008000800 */
[----:B------:R-:W-:-:S03]  /*06e0*/  IMAD R3, R0, R2, RZ ;  /* 0x0000000200037224 */ /* 0x000fc600078e02ff */
[----:B------:R-:W-:-:S05]  /*06f0*/  @P1 LOP3.LUT R18, R18, 0x80000000, R13, 0xb8, !PT ;  /* 0x8000000012121812 */ /* 0x000fca00078eb80d */
[----:B------:R-:W-:-:S04]  /*0700*/  @P1 FADD.RZ R18, R13, R18 ;  /* 0x000000120d121221 */ /* 0x000fc8000000c000 */
[----:B------:R-:W-:Y:S01]  /*0710*/  @P1 FRND.TRUNC R15, R18 ;  /* 0x00000012000f1307 */ /* 0x000fe2000020d000 */
[----:B0-----:R-:W-:-:S07]  /*0720*/  UISETP.NE.AND UP0, UPT, UR4, URZ, UPT ;  /* 0x000000ff0400728c */ /* 0x001fce000bf05270 */
[----:B------:R-:W0:Y:S01]  /*0730*/  @!P1 FRND.FLOOR R15, R13 ;  /* 0x0000000d000f9307 */ /* 0x000e220000205000 */
[----:B------:R-:W-:Y:S02]  /*0740*/  PLOP3.LUT P1, PT, PT, PT, UP0, 0x80, 0x8 ;  /* 0x000000000008781c */ /* 0x000fe40003f2f008 */
[----:B0-----:R-:W-:-:S11]  /*0750*/  FMNMX R16, R8, R15, PT ;  /* 0x0000000f08107209 */ /* 0x001fd60003800000 */
[----:B------:R-:W-:Y:S05]  /*0760*/  @!P1 BRA `(.L_x_189) ;  /* 0x0000000000209947 */ /* 0x000fea0003800000 */
[----:B------:R-:W0:Y:S01]  /*0770*/  LDCU UR4, c[0x0][0x3a8] ;  /* 0x00007500ff0477ac */ /* 0x000e220008000800 */
[----:B------:R-:W-:Y:S01]  /*0780*/  I2FP.F32.S32 R2, R14 ;  /* 0x0000000e00027245 */ /* 0x000fe20000201400 */
[----:B------:R-:W-:-:S04]  /*0790*/  HFMA2 R11, -RZ, RZ, 1.75, 0 ;  /* 0x3f000000ff0b7431 */ /* 0x000fc800000001ff */
[----:B0-----:R-:W-:-:S05]  /*07a0*/  FMUL R2, R2, UR4 ;  /* 0x0000000402027c20 */ /* 0x001fca0008400000 */
[----:B------:R-:W-:-:S05]  /*07b0*/  LOP3.LUT R11, R11, 0x80000000, R2, 0xb8, !PT ;  /* 0x800000000b0b7812 */ /* 0x000fca00078eb802 */
[----:B------:R-:W-:-:S04]  /*07c0*/  FADD.RZ R11, R2, R11 ;  /* 0x0000000b020b7221 */ /* 0x000fc8000000c000 */
[----:B------:R0:W1:Y:S01]  /*07d0*/  FRND.TRUNC R2, R11 ;  /* 0x0000000b00027307 */ /* 0x000062000020d000 */
[----:B------:R-:W-:Y:S05]  /*07e0*/  BRA `(.L_x_190) ;  /* 0x0000000000107947 */ /* 0x000fea0003800000 */
.L_x_189:
[----:B------:R-:W0:Y:S01]  /*07f0*/  LDCU UR4, c[0x0][0x3a8] ;  /* 0x00007500ff0477ac */ /* 0x000e220008000800 */
[----:B------:R-:W-:-:S05]  /*0800*/  I2FP.F32.S32 R14, R14 ;  /* 0x0000000e000e7245 */ /* 0x000fca0000201400 */
[----:B0-----:R-:W-:-:S04]  /*0810*/  FMUL R14, R14, UR4 ;  /* 0x000000040e0e7c20 */ /* 0x001fc80008400000 */
[----:B------:R2:W3:Y:S03]  /*0820*/  FRND.FLOOR R2, R14 ;  /* 0x0000000e00027307 */ /* 0x0004e60000205000 */
.L_x_190:
[----:B01-3--:R-:W-:Y:S01]  /*0830*/  FMNMX R11, R7, R2, PT ;  /* 0x00000002070b7209 */ /* 0x00bfe20003800000 */
[--C-:B------:R-:W-:Y:S01]  /*0840*/  IMAD.MOV.U32 R2, RZ, RZ, R4.reuse ;  /* 0x000000ffff027224 */ /* 0x100fe200078e0004 */
[----:B------:R-:W-:Y:S01]  /*0850*/  ISETP.GE.AND P3, PT, R5, RZ, PT ;  /* 0x000000ff0500720c */ /* 0x000fe20003f66270 */
[----:B------:R-:W0:Y:S01]  /*0860*/  LDCU UR8, c[0x0][0x3a0] ;  /* 0x00007400ff0877ac */ /* 0x000e220008000800 */
[----:B------:R-:W1:Y:S01]  /*0870*/  I2F.RP R17, R4 ;  /* 0x0000000400117306 */ /* 0x000e620000209400 */
[----:B--2---:R-:W-:Y:S01]  /*0880*/  IMAD.IADD R14, R9, 0x1, -R4 ;  /* 0x00000001090e7824 */ /* 0x004fe200078e0a04 */
[-C--:B------:R-:W-:Y:S01]  /*0890*/  ISETP.GT.U32.AND P2, PT, R2, R9.reuse, PT ;  /* 0x000000090200720c */ /* 0x080fe20003f44070 */
[----:B------:R-:W2:Y:S03]  /*08a0*/  LDCU.64 UR4, c[0x0][0x388] ;  /* 0x00007100ff0477ac */ /* 0x000ea60008000a00 */
[----:B------:R-:W-:-:S02]  /*08b0*/  SEL R9, R14, R9, !P2 ;  /* 0x000000090e097207 */ /* 0x000fc40005000000 */
[----:B------:R-:W-:Y:S01]  /*08c0*/  F2I.TRUNC.NTZ R16, R16 ;  /* 0x0000001000107305 */ /* 0x000fe2000020f100 */
[----:B------:R-:W3:Y:S02]  /*08d0*/  LDC.64 R14, c[0x0][0x3b0] ;  /* 0x0000ec00ff0e7b82 */ /* 0x000ee40000000a00 */
[----:B------:R-:W-:-:S05]  /*08e0*/  @!P3 IMAD.MOV R9, RZ, RZ, -R9 ;  /* 0x000000ffff09b224 */ /* 0x000fca00078e0a09 */
[----:B------:R-:W0:Y:S01]  /*08f0*/  F2I.TRUNC.NTZ R11, R11 ;  /* 0x0000000b000b7305 */ /* 0x000e22000020f100 */
[----:B------:R-:W-:-:S07]  /*0900*/  SEL R9, R12, R9, !P0 ;  /* 0x000000090c097207 */ /* 0x000fce0004000000 */
[----:B-1----:R-:W1:Y:S01]  /*0910*/  MUFU.RCP R17, R17 ;  /* 0x0000001100117308 */ /* 0x002e620000001000 */
[----:B0-----:R-:W-:Y:S02]  /*0920*/  IMAD R16, R16, UR8, R11 ;  /* 0x0000000810107c24 */ /* 0x001fe4000f8e020b */
[----:B---3--:R-:W-:-:S04]  /*0930*/  IMAD.WIDE R14, R5, 0x2, R14 ;  /* 0x00000002050e7825 */ /* 0x008fc800078e020e */
[----:B------:R-:W-:Y:S01]  /*0940*/  IMAD R10, R16, R10, R9 ;  /* 0x0000000a100a7224 */ /* 0x000fe200078e0209 */
[----:B------:R-:W-:Y:S01]  /*0950*/  SHF.R.S32.HI R9, RZ, 0x1f, R3 ;  /* 0x0000001fff097819 */ /* 0x000fe20000011403 */
[----:B------:R0:W5:Y:S03]  /*0960*/  LDG.E.U16 R15, desc[UR6][R14.64] ;  /* 0x000000060e0f7981 */ /* 0x000166000c1e1500 */
[----:B------:R-:W-:Y:S02]  /*0970*/  IADD3 R11, P0, PT, R3, R10, RZ ;  /* 0x0000000a030b7210 */ /* 0x000fe40007f1e0ff */
[----:B-1----:R-:W-:Y:S02]  /*0980*/  IADD3 R13, PT, PT, R17, 0xffffffe, RZ ;  /* 0x0ffffffe110d7810 */ /* 0x002fe40007ffe0ff */
[----:B------:R-:W-:Y:S02]  /*0990*/  LEA.HI.X.SX32 R10, R10, R9, 0x1, P0 ;  /* 0x000000090a0a7211 */ /* 0x000fe400000f0eff */
[----:B--2---:R-:W-:-:S04]  /*09a0*/  LEA R3, P0, R11, UR4, 0x1 ;  /* 0x000000040b037c11 */ /* 0x004fc8000f8008ff */
[----:B------:R-:W-:Y:S02]  /*09b0*/  LEA.HI.X R11, R11, UR5, R10, 0x1, P0 ;  /* 0x000000050b0b7c11 */ /* 0x000fe400080f0c0a */
[C---:B------:R-:W-:Y:S01]  /*09c0*/  LOP3.LUT R10, R3.reuse, 0xfffffffd, RZ, 0xc0, !PT ;  /* 0xfffffffd030a7812 */ /* 0x040fe200078ec0ff */
[----:B------:R-:W1:Y:S04]  /*09d0*/  F2I.FTZ.U32.TRUNC.NTZ R13, R13 ;  /* 0x0000000d000d7305 */ /* 0x000e68000021f000 */
[----:B------:R0:W5:Y:S01]  /*09e0*/  LD.E R16, desc[UR6][R10.64] ;  /* 0x000000060a107980 */ /* 0x000162000c101900 */
[----:B------:R-:W-:Y:S01]  /*09f0*/  LOP3.LUT R9, R3, 0x2, RZ, 0xc0, !PT ;  /* 0x0000000203097812 */ /* 0x000fe200078ec0ff */
[----:B------:R-:W-:-:S03]  /*0a00*/  IMAD.MOV.U32 R12, RZ, RZ, RZ ;  /* 0x000000ffff0c7224 */ /* 0x000fc600078e00ff */
[----:B------:R-:W-:Y:S01]  /*0a10*/  ISETP.EQ.U32.AND P0, PT, R9, RZ, PT ;  /* 0x000000ff0900720c */ /* 0x000fe20003f02070 */
[----:B------:R-:W-:Y:S02]  /*0a20*/  IMAD.MOV.U32 R9, RZ, RZ, 0x3254 ;  /* 0x00003254ff097424 */ /* 0x000fe400078e00ff */
[----:B-1----:R-:W-:Y:S01]  /*0a30*/  IMAD.MOV R19, RZ, RZ, -R13 ;  /* 0x000000ffff137224 */ /* 0x002fe200078e0a0d */
[----:B------:R-:W-:Y:S03]  /*0a40*/  BSSY.RECONVERGENT B0, `(.L_x_191) ;  /* 0x000000a000007945 */ /* 0x000fe60003800200 */
[----:B------:R-:W-:Y:S01]  /*0a50*/  IMAD R19, R19, R4, RZ ;  /* 0x0000000413137224 */ /* 0x000fe200078e02ff */
[----:B------:R-:W-:-:S03]  /*0a60*/  SEL R4, R9, 0x7610, P0 ;  /* 0x0000761009047807 */ /* 0x000fc60000000000 */
[----:B0-----:R-:W-:-:S07]  /*0a70*/  IMAD.HI.U32 R12, R13, R19, R12 ;  /* 0x000000130d0c7227 */ /* 0x001fce00078e000c */
.L_x_192:
[----:B-----5:R-:W-:-:S05]  /*0a80*/  HADD2 R9, R16, R15.H0_H0 ;  /* 0x2000000f10097230 */ /* 0x020fca0000000000 */
[----:B------:R-:W-:-:S06]  /*0a90*/  PRMT R9, R16, R4, R9 ;  /* 0x0000000410097216 */ /* 0x000fcc0000000009 */
[----:B------:R-:W2:Y:S02]  /*0aa0*/  ATOM.E.CAS.STRONG.GPU PT, R9, [R10], R16, R9 ;  /* 0x000000100a09738b */ /* 0x000ea400001ee109 */
[----:B--2---:R-:W-:Y:S02]  /*0ab0*/  ISETP.NE.U32.AND P0, PT, R9, R16, PT ;  /* 0x000000100900720c */ /* 0x004fe40003f05070 */
[----:B------:R-:W-:-:S11]  /*0ac0*/  MOV R16, R9 ;  /* 0x0000000900107202 */ /* 0x000fd60000000f00 */
[----:B------:R-:W-:Y:S05]  /*0ad0*/  @P0 BRA `(.L_x_192) ;  /* 0xfffffffc00e80947 */ /* 0x000fea000383ffff */
[----:B------:R-:W-:Y:S05]  /*0ae0*/  BSYNC.RECONVERGENT B0 ;  /* 0x0000000000007941 */ /* 0x000fea0003800200 */
.L_x_191:
[----:B------:R-:W0:Y:S01]  /*0af0*/  LDCU UR4, c[0x0][0x384] ;  /* 0x00007080ff0477ac */ /* 0x000e220008000800 */
[----:B------:R-:W-:-:S05]  /*0b00*/  IMAD.IADD R5, R6, 0x1, R5 ;  /* 0x0000000106057824 */ /* 0x000fca00078e0205 */
[----:B0-----:R-:W-:-:S13]  /*0b10*/  ISETP.GE.AND P0, PT, R5, UR4, PT ;  /* 0x0000000405007c0c */ /* 0x001fda000bf06270 */
[----:B------:R-:W-:Y:S05]  /*0b20*/  @!P0 BRA `(.L_x_193) ;  /* 0xfffffff400b88947 */ /* 0x000fea000383ffff */
[----:B------:R-:W-:Y:S05]  /*0b30*/  EXIT ;  /* 0x000000000000794d */ /* 0x000fea0003800000 */
.L_x_194:
        /* <DEDUP_REMOVED lines=12> */
.L_x_467:


//--------------------- .text.nearestneighborNHWCBack --------------------------
	.section	.text.nearestneighborNHWCBack,"ax",@progbits
	.align	128
        .global         nearestneighborNHWCBack
        .type           nearestneighborNHWCBack,@function
        .size           nearestneighborNHWCBack,(.L_x_468 - nearestneighborNHWCBack)
        .other          nearestneighborNHWCBack,@"STO_CUDA_ENTRY STV_DEFAULT"
nearestneighborNHWCBack:
.text.nearestneighborNHWCBack:
        /* <DEDUP_REMOVED lines=13> */
[----:B------:R-:W0:Y:S01]  /*00d0*/  LDCU.64 UR6, c[0x0][0x358] ;  /* 0x00006b00ff0677ac */ /* 0x000e220008000a00 */
[----:B-1----:R-:W-:-:S02]  /*00e0*/  UISETP.NE.AND UP0, UPT, UR8, URZ, UPT ;  /* 0x000000ff0800728c */ /* 0x002fc4000bf05270 */
[----:B--2---:R-:W-:Y:S01]  /*00f0*/  UIADD3 UR4, UPT, UPT, UR4, -0x1, URZ ;  /* 0xffffffff04047890 */ /* 0x004fe2000fffe0ff */
[----:B0-----:R-:W-:Y:S02]  /*0100*/  VIADD R0, R5, 0xffffffff ;  /* 0xffffffff05007836 */ /* 0x001fe40000000000 */
[----:B----4-:R-:W-:-:S03]  /*0110*/  IMAD R8, R8, UR5, RZ ;  /* 0x0000000508087c24 */ /* 0x010fc6000f8e02ff */
[----:B------:R-:W-:Y:S02]  /*0120*/  I2FP.F32.S32 R6, UR4 ;  /* 0x0000000400067c45 */ /* 0x000fe40008201400 */
[----:B------:R-:W-:Y:S01]  /*0130*/  I2FP.F32.S32 R0, R0 ;  /* 0x0000000000007245 */ /* 0x000fe20000201400 */
[----:B---3--:R-:W-:-:S04]  /*0140*/  IMAD R3, R3, R2, RZ ;  /* 0x0000000203037224 */ /* 0x008fc800078e02ff */
[----:B------:R-:W-:Y:S01]  /*0150*/  IMAD R3, R3, R4, RZ ;  /* 0x0000000403037224 */ /* 0x000fe200078e02ff */
[----:B------:R-:W-:Y:S06]  /*0160*/  BRA.U !UP0, `(.L_x_195) ;  /* 0x0000000508d47547 */ /* 0x000fec000b800000 */
[----:B------:R-:W-:Y:S01]  /*0170*/  IABS R9, R4 ;  /* 0x0000000400097213 */ /* 0x000fe20000000000 */
[----:B------:R-:W0:Y:S01]  /*0180*/  LDC R12, c[0x0][0x398] ;  /* 0x0000e600ff0c7b82 */ /* 0x000e220000000800 */
[----:B------:R-:W-:Y:S01]  /*0190*/  ISETP.NE.AND P0, PT, R2, RZ, PT ;  /* 0x000000ff0200720c */ /* 0x000fe20003f05270 */
[----:B------:R-:W1:Y:S01]  /*01a0*/  LDCU UR5, c[0x0][0x384] ;  /* 0x00007080ff0577ac */ /* 0x000e620008000800 */
[----:B------:R-:W2:Y:S01]  /*01b0*/  I2F.RP R15, R9 ;  /* 0x00000009000f7306 */ /* 0x000ea20000209400 */
[----:B------:R-:W-:Y:S01]  /*01c0*/  LOP3.LUT R2, RZ, R2, RZ, 0x33, !PT ;  /* 0x00000002ff027212 */ /* 0x000fe200078e33ff */
[----:B------:R-:W3:Y:S03]  /*01d0*/  LDCU UR4, c[0x0][0x3a8] ;  /* 0x00007500ff0477ac */ /* 0x000ee60008000800 */
[----:B------:R-:W4:Y:S01]  /*01e0*/  LDC R13, c[0x0][0x394] ;  /* 0x0000e500ff0d7b82 */ /* 0x000f220000000800 */
[----:B------:R-:W0:Y:S01]  /*01f0*/  LDCU.64 UR10, c[0x0][0x3a0] ;  /* 0x00007400ff0a77ac */ /* 0x000e220008000a00 */
[----:B------:R-:W0:Y:S06]  /*0200*/  LDCU.64 UR8, c[0x0][0x388] ;  /* 0x00007100ff0877ac */ /* 0x000e2c0008000a00 */
[----:B------:R-:W0:Y:S01]  /*0210*/  LDC R14, c[0x0][0x390] ;  /* 0x0000e400ff0e7b82 */ /* 0x000e220000000800 */
[----:B--2---:R-:W2:Y:S07]  /*0220*/  MUFU.RCP R15, R15 ;  /* 0x0000000f000f7308 */ /* 0x004eae0000001000 */
[----:B------:R-:W0:Y:S01]  /*0230*/  LDC.64 R4, c[0x0][0x3b0] ;  /* 0x0000ec00ff047b82 */ /* 0x000e220000000a00 */
[----:B--2---:R-:W-:-:S04]  /*0240*/  VIADD R10, R15, 0xffffffe ;  /* 0x0ffffffe0f0a7836 */ /* 0x004fc80000000000 */
[----:B------:R2:W5:Y:S02]  /*0250*/  F2I.FTZ.U32.TRUNC.NTZ R11, R10 ;  /* 0x0000000a000b7305 */ /* 0x000564000021f000 */
[----:B--2---:R-:W-:Y:S02]  /*0260*/  HFMA2 R10, -RZ, RZ, 0, 0 ;  /* 0x00000000ff0a7431 */ /* 0x004fe400000001ff */
[----:B-----5:R-:W-:-:S04]  /*0270*/  IMAD.MOV R16, RZ, RZ, -R11 ;  /* 0x000000ffff107224 */ /* 0x020fc800078e0a0b */
[----:B------:R-:W-:-:S04]  /*0280*/  IMAD R15, R16, R9, RZ ;  /* 0x00000009100f7224 */ /* 0x000fc800078e02ff */
[----:B-1-34-:R-:W-:-:S07]  /*0290*/  IMAD.HI.U32 R15, R11, R15, R10 ;  /* 0x0000000f0b0f7227 */ /* 0x01afce00078e000a */
.L_x_196:
[----:B01----:R-:W-:-:S05]  /*02a0*/  IMAD.WIDE R10, R7, 0x4, R4 ;  /* 0x00000004070a7825 */ /* 0x003fca00078e0204 */
[----:B------:R0:W2:Y:S01]  /*02b0*/  LDG.E R16, desc[UR6][R10.64] ;  /* 0x000000060a107981 */ /* 0x0000a2000c1e1900 */
[----:B------:R-:W-:Y:S01]  /*02c0*/  IABS R17, R13 ;  /* 0x0000000d00117213 */ /* 0x000fe20000000000 */
[----:B------:R-:W-:Y:S01]  /*02d0*/  IMAD.MOV.U32 R22, RZ, RZ, 0x3f000000 ;  /* 0x3f000000ff167424 */ /* 0x000fe200078e00ff */
[----:B------:R-:W-:Y:S02]  /*02e0*/  IABS R20, R7 ;  /* 0x0000000700147213 */ /* 0x000fe40000000000 */
[----:B------:R-:W1:Y:S01]  /*02f0*/  I2F.RP R19, R17 ;  /* 0x0000001100137306 */ /* 0x000e620000209400 */
[----:B------:R-:W-:Y:S02]  /*0300*/  IABS R23, R12 ;  /* 0x0000000c00177213 */ /* 0x000fe40000000000 */
[----:B------:R-:W-:Y:S01]  /*0310*/  IMAD.HI.U32 R18, R15, R20, RZ ;  /* 0x000000140f127227 */ /* 0x000fe200078e00ff */
[----:B0-----:R-:W-:-:S03]  /*0320*/  LOP3.LUT R10, R7, R12, RZ, 0x3c, !PT ;  /* 0x0000000c070a7212 */ /* 0x001fc600078e3cff */
[----:B------:R-:W-:Y:S01]  /*0330*/  IMAD.MOV R21, RZ, RZ, -R18 ;  /* 0x000000ffff157224 */ /* 0x000fe200078e0a12 */
[----:B------:R-:W-:-:S03]  /*0340*/  ISETP.GE.AND P2, PT, R10, RZ, PT ;  /* 0x000000ff0a00720c */ /* 0x000fc60003f46270 */
[----:B------:R-:W-:Y:S01]  /*0350*/  IMAD R20, R23, R21, R20 ;  /* 0x0000001517147224 */ /* 0x000fe200078e0214 */
[----:B------:R-:W-:Y:S01]  /*0360*/  IABS R21, R14 ;  /* 0x0000000e00157213 */ /* 0x000fe20000000000 */
[----:B-1----:R-:W0:Y:S03]  /*0370*/  MUFU.RCP R19, R19 ;  /* 0x0000001300137308 */ /* 0x002e260000001000 */
[----:B------:R-:W-:-:S13]  /*0380*/  ISETP.GT.U32.AND P3, PT, R9, R20, PT ;  /* 0x000000140900720c */ /* 0x000fda0003f64070 */
[----:B------:R-:W-:Y:S01]  /*0390*/  @!P3 IMAD.IADD R20, R20, 0x1, -R23 ;  /* 0x000000011414b824 */ /* 0x000fe200078e0a17 */
[----:B------:R-:W-:Y:S01]  /*03a0*/  @!P3 IADD3 R18, PT, PT, R18, 0x1, RZ ;  /* 0x000000011212b810 */ /* 0x000fe20007ffe0ff */
[----:B0-----:R-:W-:Y:S01]  /*03b0*/  VIADD R11, R19, 0xffffffe ;  /* 0x0ffffffe130b7836 */ /* 0x001fe20000000000 */
[----:B------:R-:W-:Y:S02]  /*03c0*/  ISETP.NE.AND P3, PT, R12, RZ, PT ;  /* 0x000000ff0c00720c */ /* 0x000fe40003f65270 */
[----:B------:R-:W-:-:S03]  /*03d0*/  ISETP.GE.U32.AND P1, PT, R20, R9, PT ;  /* 0x000000091400720c */ /* 0x000fc60003f26070 */
[----:B------:R-:W0:Y:S10]  /*03e0*/  F2I.FTZ.U32.TRUNC.NTZ R11, R11 ;  /* 0x0000000b000b7305 */ /* 0x000e34000021f000 */
[----:B------:R-:W-:-:S04]  /*03f0*/  @P1 VIADD R18, R18, 0x1 ;  /* 0x0000000112121836 */ /* 0x000fc80000000000 */
[----:B------:R-:W-:Y:S01]  /*0400*/  @!P2 IMAD.MOV R18, RZ, RZ, -R18 ;  /* 0x000000ffff12a224 */ /* 0x000fe200078e0a12 */
[----:B------:R-:W-:Y:S01]  /*0410*/  @!P3 LOP3.LUT R18, RZ, R12, RZ, 0x33, !PT ;  /* 0x0000000cff12b212 */ /* 0x000fe200078e33ff */
[----:B0-----:R-:W-:-:S03]  /*0420*/  IMAD.MOV R10, RZ, RZ, -R11 ;  /* 0x000000ffff0a7224 */ /* 0x001fc600078e0a0b */
[----:B------:R-:W-:Y:S01]  /*0430*/  IABS R20, R18 ;  /* 0x0000001200147213 */ /* 0x000fe20000000000 */
[----:B------:R-:W-:Y:S01]  /*0440*/  IMAD R19, R10, R17, RZ ;  /* 0x000000110a137224 */ /* 0x000fe200078e02ff */
[----:B------:R-:W-:-:S05]  /*0450*/  MOV R10, RZ ;  /* 0x000000ff000a7202 */ /* 0x000fca0000000f00 */
[----:B------:R-:W-:-:S04]  /*0460*/  IMAD.HI.U32 R10, R11, R19, R10 ;  /* 0x000000130b0a7227 */ /* 0x000fc800078e000a */
[----:B------:R-:W-:Y:S02]  /*0470*/  IMAD.MOV.U32 R19, RZ, RZ, R21 ;  /* 0x000000ffff137224 */ /* 0x000fe400078e0015 */
[----:B------:R-:W-:Y:S02]  /*0480*/  IMAD.HI.U32 R10, R10, R20, RZ ;  /* 0x000000140a0a7227 */ /* 0x000fe400078e00ff */
[----:B------:R-:W0:Y:S02]  /*0490*/  I2F.RP R21, R19 ;  /* 0x0000001300157306 */ /* 0x000e240000209400 */
[----:B------:R-:W-:-:S04]  /*04a0*/  IMAD.MOV R11, RZ, RZ, -R10 ;  /* 0x000000ffff0b7224 */ /* 0x000fc800078e0a0a */
[----:B------:R-:W-:-:S05]  /*04b0*/  IMAD R20, R17, R11, R20 ;  /* 0x0000000b11147224 */ /* 0x000fca00078e0214 */
[----:B------:R-:W-:Y:S01]  /*04c0*/  ISETP.GT.U32.AND P3, PT, R17, R20, PT ;  /* 0x000000141100720c */ /* 0x000fe20003f64070 */
[----:B0-----:R-:W0:-:S12]  /*04d0*/  MUFU.RCP R21, R21 ;  /* 0x0000001500157308 */ /* 0x001e180000001000 */
[----:B------:R-:W-:Y:S02]  /*04e0*/  @!P3 IMAD.IADD R20, R20, 0x1, -R17 ;  /* 0x000000011414b824 */ /* 0x000fe400078e0a11 */
[----:B------:R-:W-:Y:S01]  /*04f0*/  @!P3 VIADD R10, R10, 0x1 ;  /* 0x000000010a0ab836 */ /* 0x000fe20000000000 */
[----:B------:R-:W-:Y:S02]  /*0500*/  ISETP.NE.AND P3, PT, R13, RZ, PT ;  /* 0x000000ff0d00720c */ /* 0x000fe40003f65270 */
[----:B------:R-:W-:Y:S02]  /*0510*/  ISETP.GE.U32.AND P1, PT, R20, R17, PT ;  /* 0x000000111400720c */ /* 0x000fe40003f26070 */
[----:B------:R-:W-:Y:S02]  /*0520*/  LOP3.LUT R17, R18, R13, RZ, 0x3c, !PT ;  /* 0x0000000d12117212 */ /* 0x000fe400078e3cff */
[----:B0-----:R-:W-:Y:S02]  /*0530*/  IADD3 R11, PT, PT, R21, 0xffffffe, RZ ;  /* 0x0ffffffe150b7810 */ /* 0x001fe40007ffe0ff */
[----:B------:R-:W-:-:S04]  /*0540*/  ISETP.GE.AND P2, PT, R17, RZ, PT ;  /* 0x000000ff1100720c */ /* 0x000fc80003f46270 */
[----:B------:R-:W0:Y:S03]  /*0550*/  F2I.FTZ.U32.TRUNC.NTZ R11, R11 ;  /* 0x0000000b000b7305 */ /* 0x000e26000021f000 */
[----:B------:R-:W-:-:S04]  /*0560*/  @P1 VIADD R10, R10, 0x1 ;  /* 0x000000010a0a1836 */ /* 0x000fc80000000000 */
[----:B------:R-:W-:-:S04]  /*0570*/  IMAD.MOV.U32 R17, RZ, RZ, R10 ;  /* 0x000000ffff117224 */ /* 0x000fc800078e000a */
[----:B------:R-:W-:Y:S01]  /*0580*/  @!P2 IMAD.MOV R17, RZ, RZ, -R17 ;  /* 0x000000ffff11a224 */ /* 0x000fe200078e0a11 */
[----:B------:R-:W-:Y:S02]  /*0590*/  @!P3 LOP3.LUT R17, RZ, R13, RZ, 0x33, !PT ;  /* 0x0000000dff11b212 */ /* 0x000fe400078e33ff */
[----:B0-----:R-:W-:Y:S02]  /*05a0*/  IADD3 R10, PT, PT, RZ, -R11, RZ ;  /* 0x8000000bff0a7210 */ /* 0x001fe40007ffe0ff */
[----:B------:R-:W-:-:S03]  /*05b0*/  IABS R20, R17 ;  /* 0x0000001100147213 */ /* 0x000fc60000000000 */
[----:B------:R-:W-:Y:S02]  /*05c0*/  IMAD R21, R10, R19, RZ ;  /* 0x000000130a157224 */ /* 0x000fe400078e02ff */
[----:B------:R-:W-:-:S04]  /*05d0*/  IMAD.MOV.U32 R10, RZ, RZ, RZ ;  /* 0x000000ffff0a7224 */ /* 0x000fc800078e00ff */
[----:B------:R-:W-:-:S06]  /*05e0*/  IMAD.HI.U32 R10, R11, R21, R10 ;  /* 0x000000150b0a7227 */ /* 0x000fcc00078e000a */
[----:B------:R-:W-:-:S04]  /*05f0*/  IMAD.HI.U32 R10, R10, R20, RZ ;  /* 0x000000140a0a7227 */ /* 0x000fc800078e00ff */
[----:B------:R-:W-:-:S04]  /*0600*/  IMAD.MOV R11, RZ, RZ, -R10 ;  /* 0x000000ffff0b7224 */ /* 0x000fc800078e0a0a */
[----:B------:R-:W-:Y:S01]  /*0610*/  IMAD R20, R19, R11, R20 ;  /* 0x0000000b13147224 */ /* 0x000fe200078e0214 */
[----:B------:R-:W-:-:S04]  /*0620*/  LOP3.LUT R11, R17, R14, RZ, 0x3c, !PT ;  /* 0x0000000e110b7212 */ /* 0x000fc800078e3cff */
[----:B------:R-:W-:Y:S02]  /*0630*/  ISETP.GT.U32.AND P2, PT, R19, R20, PT ;  /* 0x000000141300720c */ /* 0x000fe40003f44070 */
[----:B------:R-:W-:Y:S02]  /*0640*/  ISETP.GE.AND P3, PT, R11, RZ, PT ;  /* 0x000000ff0b00720c */ /* 0x000fe40003f66270 */
[----:B------:R-:W-:-:S05]  /*0650*/  IADD3 R11, PT, PT, -R17, RZ, RZ ;  /* 0x000000ff110b7210 */ /* 0x000fca0007ffe1ff */
[----:B------:R-:W-:Y:S01]  /*0660*/  IMAD R11, R13, R11, R18 ;  /* 0x0000000b0d0b7224 */ /* 0x000fe200078e0212 */
[----:B------:R-:W-:-:S03]  /*0670*/  IADD3 R18, PT, PT, -R18, RZ, RZ ;  /* 0x000000ff12127210 */ /* 0x000fc60007ffe1ff */
[----:B------:R-:W-:Y:S01]  /*0680*/  @!P2 IADD3 R20, PT, PT, R20, -R19, RZ ;  /* 0x800000131414a210 */ /* 0x000fe20007ffe0ff */
[----:B------:R-:W-:Y:S01]  /*0690*/  @!P2 VIADD R10, R10, 0x1 ;  /* 0x000000010a0aa836 */ /* 0x000fe20000000000 */
[----:B------:R-:W-:Y:S01]  /*06a0*/  I2FP.F32.S32 R11, R11 ;  /* 0x0000000b000b7245 */ /* 0x000fe20000201400 */
[----:B------:R-:W-:Y:S01]  /*06b0*/  IMAD R18, R12, R18, R7 ;  /* 0x000000120c127224 */ /* 0x000fe200078e0207 */
[----:B------:R-:W-:-:S03]  /*06c0*/  ISETP.GE.U32.AND P1, PT, R20, R19, PT ;  /* 0x000000131400720c */ /* 0x000fc60003f26070 */
[----:B------:R-:W-:-:S05]  /*06d0*/  FMUL R11, R11, UR4 ;  /* 0x000000040b0b7c20 */ /* 0x000fca0008400000 */
[----:B------:R-:W-:-:S05]  /*06e0*/  LOP3.LUT R20, R22, 0x80000000, R11, 0xb8, !PT ;  /* 0x8000000016147812 */ /* 0x000fca00078eb80b */
[----:B------:R-:W-:-:S04]  /*06f0*/  @P1 VIADD R10, R10, 0x1 ;  /* 0x000000010a0a1836 */ /* 0x000fc80000000000 */
[----:B------:R-:W-:-:S05]  /*0700*/  @!P3 IMAD.MOV R10, RZ, RZ, -R10 ;  /* 0x000000ffff0ab224 */ /* 0x000fca00078e0a0a */
[----:B------:R-:W-:-:S05]  /*0710*/  SEL R10, R2, R10, !P0 ;  /* 0x0000000a020a7207 */ /* 0x000fca0004000000 */
[----:B------:R-:W-:Y:S02]  /*0720*/  IMAD.MOV R19, RZ, RZ, -R10 ;  /* 0x000000ffff137224 */ /* 0x000fe400078e0a0a */
[----:B------:R-:W-:Y:S02]  /*0730*/  IMAD R10, R3, R10, RZ ;  /* 0x0000000a030a7224 */ /* 0x000fe400078e02ff */
[----:B------:R-:W-:Y:S02]  /*0740*/  IMAD R17, R14, R19, R17 ;  /* 0x000000130e117224 */ /* 0x000fe400078e0211 */
[----:B------:R-:W-:-:S03]  /*0750*/  FADD.RZ R19, R11, R20 ;  /* 0x000000140b137221 */ /* 0x000fc6000000c000 */
[----:B------:R-:W-:-:S03]  /*0760*/  I2FP.F32.S32 R17, R17 ;  /* 0x0000001100117245 */ /* 0x000fc60000201400 */
[----:B------:R-:W0:Y:S02]  /*0770*/  FRND.TRUNC R19, R19 ;  /* 0x0000001300137307 */ /* 0x000e24000020d000 */
[----:B------:R-:W-:-:S05]  /*0780*/  FMUL R17, R17, UR11 ;  /* 0x0000000b11117c20 */ /* 0x000fca0008400000 */
[----:B------:R-:W-:-:S05]  /*0790*/  LOP3.LUT R20, R22, 0x80000000, R17, 0xb8, !PT ;  /* 0x8000000016147812 */ /* 0x000fca00078eb811 */
[----:B------:R-:W-:Y:S01]  /*07a0*/  FADD.RZ R20, R17, R20 ;  /* 0x0000001411147221 */ /* 0x000fe2000000c000 */
[----:B0-----:R-:W-:-:S03]  /*07b0*/  FMNMX R21, R6, R19, PT ;  /* 0x0000001306157209 */ /* 0x001fc60003800000 */
[----:B------:R-:W0:Y:S08]  /*07c0*/  FRND.TRUNC R11, R20 ;  /* 0x00000014000b7307 */ /* 0x000e30000020d000 */
[----:B------:R-:W-:Y:S01]  /*07d0*/  F2I.TRUNC.NTZ R22, R21 ;  /* 0x0000001500167305 */ /* 0x000fe2000020f100 */
[----:B0-----:R-:W-:-:S07]  /*07e0*/  FMNMX R17, R0, R11, PT ;  /* 0x0000000b00117209 */ /* 0x001fce0003800000 */
[----:B------:R-:W0:Y:S02]  /*07f0*/  F2I.TRUNC.NTZ R17, R17 ;  /* 0x0000001100117305 */ /* 0x000e24000020f100 */
[----:B0-----:R-:W-:-:S04]  /*0800*/  IMAD R11, R17, UR10, R22 ;  /* 0x0000000a110b7c24 */ /* 0x001fc8000f8e0216 */
[----:B------:R-:W-:-:S05]  /*0810*/  IMAD R11, R11, R12, R18 ;  /* 0x0000000c0b0b7224 */ /* 0x000fca00078e0212 */
[----:B------:R-:W-:Y:S02]  /*0820*/  SHF.R.S32.HI R19, RZ, 0x1f, R11 ;  /* 0x0000001fff137819 */ /* 0x000fe4000001140b */
[----:B------:R-:W-:Y:S01]  /*0830*/  IADD3 R11, P1, PT, R10, R11, RZ ;  /* 0x0000000b0a0b7210 */ /* 0x000fe20007f3e0ff */
[----:B------:R-:W-:-:S03]  /*0840*/  IMAD.IADD R7, R8, 0x1, R7 ;  /* 0x0000000108077824 */ /* 0x000fc600078e0207 */
[----:B------:R-:W-:Y:S02]  /*0850*/  LEA.HI.X.SX32 R18, R10, R19, 0x1, P1 ;  /* 0x000000130a127211 */ /* 0x000fe400008f0eff */
[----:B------:R-:W-:-:S04]  /*0860*/  LEA R10, P1, R11, UR8, 0x2 ;  /* 0x000000080b0a7c11 */ /* 0x000fc8000f8210ff */
[----:B------:R-:W-:Y:S02]  /*0870*/  LEA.HI.X R11, R11, UR9, R18, 0x2, P1 ;  /* 0x000000090b0b7c11 */ /* 0x000fe400088f1412 */
[----:B------:R-:W-:-:S03]  /*0880*/  ISETP.GE.AND P1, PT, R7, UR5, PT ;  /* 0x0000000507007c0c */ /* 0x000fc6000bf26270 */
[----:B--2---:R1:W-:Y:S10]  /*0890*/  REDG.E.ADD.F32.FTZ.RN.STRONG.GPU desc[UR6][R10.64], R16 ;  /* 0x000000100a0079a6 */ /* 0x0043f4000c12f306 */
[----:B------:R-:W-:Y:S05]  /*08a0*/  @!P1 BRA `(.L_x_196) ;  /* 0xfffffff8007c9947 */ /* 0x000fea000383ffff */
[----:B------:R-:W-:Y:S05]  /*08b0*/  EXIT ;  /* 0x000000000000794d */ /* 0x000fea0003800000 */
.L_x_195:
        /* <DEDUP_REMOVED lines=15> */
[----:B--2---:R-:W-:Y:S01]  /*09b0*/  IMAD.MOV.U32 R10, RZ, RZ, RZ ;  /* 0x000000ffff0a7224 */ /* 0x004fe200078e00ff */
[----:B-----5:R-:W-:-:S05]  /*09c0*/  IADD3 R16, PT, PT, RZ, -R11, RZ ;  /* 0x8000000bff107210 */ /* 0x020fca0007ffe0ff */
[----:B------:R-:W-:-:S04]  /*09d0*/  IMAD R15, R16, R9, RZ ;  /* 0x00000009100f7224 */ /* 0x000fc800078e02ff */
[----:B-1-34-:R-:W-:-:S07]  /*09e0*/  IMAD.HI.U32 R15, R11, R15, R10 ;  /* 0x0000000f0b0f7227 */ /* 0x01afce00078e000a */
.L_x_197:
[----:B01----:R-:W-:-:S05]  /*09f0*/  IMAD.WIDE R10, R7, 0x4, R4 ;  /* 0x00000004070a7825 */ /* 0x003fca00078e0204 */
[----:B------:R0:W2:Y:S01]  /*0a00*/  LDG.E R16, desc[UR6][R10.64] ;  /* 0x000000060a107981 */ /* 0x0000a2000c1e1900 */
[----:B------:R-:W-:Y:S02]  /*0a10*/  IABS R17, R13 ;  /* 0x0000000d00117213 */ /* 0x000fe40000000000 */
        /* <DEDUP_REMOVED lines=8> */
[----:B-1----:R-:W0:Y:S04]  /*0aa0*/  MUFU.RCP R22, R22 ;  /* 0x0000001600167308 */ /* 0x002e280000001000 */
[----:B------:R-:W-:-:S13]  /*0ab0*/  ISETP.GT.U32.AND P3, PT, R9, R20, PT ;  /* 0x000000140900720c */ /* 0x000fda0003f64070 */
[----:B------:R-:W-:Y:S01]  /*0ac0*/  @!P3 IADD3 R20, PT, PT, R20, -R21, RZ ;  /* 0x800000151414b210 */ /* 0x000fe20007ffe0ff */
[----:B------:R-:W-:Y:S01]  /*0ad0*/  @!P3 VIADD R18, R18, 0x1 ;  /* 0x000000011212b836 */ /* 0x000fe20000000000 */
[----:B------:R-:W-:Y:S01]  /*0ae0*/  ISETP.NE.AND P3, PT, R12, RZ, PT ;  /* 0x000000ff0c00720c */ /* 0x000fe20003f65270 */
[----:B0-----:R-:W-:Y:S01]  /*0af0*/  VIADD R11, R22, 0xffffffe ;  /* 0x0ffffffe160b7836 */ /* 0x001fe20000000000 */
[----:B------:R-:W-:Y:S02]  /*0b00*/  ISETP.GE.U32.AND P2, PT, R20, R9, PT ;  /* 0x000000091400720c */ /* 0x000fe40003f46070 */
[----:B------:R-:W-:-:S03]  /*0b10*/  IABS R21, R14 ;  /* 0x0000000e00157213 */ /* 0x000fc60000000000 */
[----:B------:R-:W0:Y:S08]  /*0b20*/  F2I.FTZ.U32.TRUNC.NTZ R11, R11 ;  /* 0x0000000b000b7305 */ /* 0x000e30000021f000 */
[----:B------:R-:W-:-:S05]  /*0b30*/  @P2 IADD3 R18, PT, PT, R18, 0x1, RZ ;  /* 0x0000000112122810 */ /* 0x000fca0007ffe0ff */
        /* <DEDUP_REMOVED lines=14> */
[-C--:B------:R-:W-:Y:S01]  /*0c20*/  @!P3 IADD3 R20, PT, PT, R20, -R17.reuse, RZ ;  /* 0x800000111414b210 */ /* 0x080fe20007ffe0ff */
[----:B------:R-:W-:Y:S01]  /*0c30*/  @!P3 VIADD R10, R10, 0x1 ;  /* 0x000000010a0ab836 */ /* 0x000fe20000000000 */
[----:B------:R-:W-:Y:S02]  /*0c40*/  ISETP.NE.AND P3, PT, R13, RZ, PT ;  /* 0x000000ff0d00720c */ /* 0x000fe40003f65270 */
[----:B------:R-:W-:Y:S02]  /*0c50*/  ISETP.GE.U32.AND P2, PT, R20, R17, PT ;  /* 0x000000111400720c */ /* 0x000fe40003f46070 */
[----:B------:R-:W-:Y:S01]  /*0c60*/  LOP3.LUT R17, R18, R13, RZ, 0x3c, !PT ;  /* 0x0000000d12117212 */ /* 0x000fe200078e3cff */
[----:B0-----:R-:W-:-:S03]  /*0c70*/  VIADD R11, R21, 0xffffffe ;  /* 0x0ffffffe150b7836 */ /* 0x001fc60000000000 */
[----:B------:R-:W-:-:S03]  /*0c80*/  ISETP.GE.AND P1, PT, R17, RZ, PT ;  /* 0x000000ff1100720c */ /* 0x000fc60003f26270 */
[----:B------:R-:W0:Y:S04]  /*0c90*/  F2I.FTZ.U32.TRUNC.NTZ R11, R11 ;  /* 0x0000000b000b7305 */ /* 0x000e28000021f000 */
[----:B------:R-:W-:-:S05]  /*0ca0*/  @P2 IADD3 R10, PT, PT, R10, 0x1, RZ ;  /* 0x000000010a0a2810 */ /* 0x000fca0007ffe0ff */
[----:B------:R-:W-:-:S05]  /*0cb0*/  IMAD.MOV.U32 R17, RZ, RZ, R10 ;  /* 0x000000ffff117224 */ /* 0x000fca00078e000a */
[----:B------:R-:W-:Y:S01]  /*0cc0*/  @!P1 IADD3 R17, PT, PT, -R17, RZ, RZ ;  /* 0x000000ff11119210 */ /* 0x000fe20007ffe1ff */
[----:B0-----:R-:W-:Y:S01]  /*0cd0*/  IMAD.MOV R10, RZ, RZ, -R11 ;  /* 0x000000ffff0a7224 */ /* 0x001fe200078e0a0b */
[----:B------:R-:W-:-:S03]  /*0ce0*/  @!P3 LOP3.LUT R17, RZ, R13, RZ, 0x33, !PT ;  /* 0x0000000dff11b212 */ /* 0x000fc600078e33ff */
[----:B------:R-:W-:Y:S01]  /*0cf0*/  IMAD R21, R10, R19, RZ ;  /* 0x000000130a157224 */ /* 0x000fe200078e02ff */
[----:B------:R-:W-:Y:S01]  /*0d00*/  IABS R20, R17 ;  /* 0x0000001100147213 */ /* 0x000fe20000000000 */
[----:B------:R-:W-:-:S04]  /*0d10*/  IMAD.MOV.U32 R10, RZ, RZ, RZ ;  /* 0x000000ffff0a7224 */ /* 0x000fc800078e00ff */
[----:B------:R-:W-:-:S06]  /*0d20*/  IMAD.HI.U32 R21, R11, R21, R10 ;  /* 0x000000150b157227 */ /* 0x000fcc00078e000a */
[----:B------:R-:W-:-:S04]  /*0d30*/  IMAD.HI.U32 R10, R21, R20, RZ ;  /* 0x00000014150a7227 */ /* 0x000fc800078e00ff */
[----:B------:R-:W-:-:S04]  /*0d40*/  IMAD.MOV R11, RZ, RZ, -R10 ;  /* 0x000000ffff0b7224 */ /* 0x000fc800078e0a0a */
[----:B------:R-:W-:Y:S01]  /*0d50*/  IMAD R20, R19, R11, R20 ;  /* 0x0000000b13147224 */ /* 0x000fe200078e0214 */
[----:B------:R-:W-:-:S04]  /*0d60*/  LOP3.LUT R11, R17, R14, RZ, 0x3c, !PT ;  /* 0x0000000e110b7212 */ /* 0x000fc800078e3cff */
[----:B------:R-:W-:Y:S02]  /*0d70*/  ISETP.GT.U32.AND P2, PT, R19, R20, PT ;  /* 0x000000141300720c */ /* 0x000fe40003f44070 */
[----:B------:R-:W-:Y:S01]  /*0d80*/  ISETP.GE.AND P3, PT, R11, RZ, PT ;  /* 0x000000ff0b00720c */ /* 0x000fe20003f66270 */
[----:B------:R-:W-:-:S04]  /*0d90*/  IMAD.MOV R11, RZ, RZ, -R17 ;  /* 0x000000ffff0b7224 */ /* 0x000fc800078e0a11 */
[----:B------:R-:W-:Y:S01]  /*0da0*/  IMAD R11, R13, R11, R18 ;  /* 0x0000000b0d0b7224 */ /* 0x000fe200078e0212 */
[----:B------:R-:W-:-:S04]  /*0db0*/  IADD3 R18, PT, PT, -R18, RZ, RZ ;  /* 0x000000ff12127210 */ /* 0x000fc80007ffe1ff */
[----:B------:R-:W-:Y:S01]  /*0dc0*/  I2FP.F32.S32 R11, R11 ;  /* 0x0000000b000b7245 */ /* 0x000fe20000201400 */
[----:B------:R-:W-:Y:S01]  /*0dd0*/  @!P2 VIADD R10, R10, 0x1 ;  /* 0x000000010a0aa836 */ /* 0x000fe20000000000 */
[-C--:B------:R-:W-:Y:S01]  /*0de0*/  @!P2 IADD3 R20, PT, PT, R20, -R19.reuse, RZ ;  /* 0x800000131414a210 */ /* 0x080fe20007ffe0ff */
[----:B------:R-:W-:Y:S02]  /*0df0*/  IMAD R18, R12, R18, R7 ;  /* 0x000000120c127224 */ /* 0x000fe400078e0207 */
[----:B------:R-:W-:Y:S01]  /*0e00*/  FMUL R11, R11, UR4 ;  /* 0x000000040b0b7c20 */ /* 0x000fe20008400000 */
[----:B------:R-:W-:-:S05]  /*0e10*/  ISETP.GE.U32.AND P1, PT, R20, R19, PT ;  /* 0x000000131400720c */ /* 0x000fca0003f26070 */
[----:B------:R-:W0:Y:S08]  /*0e20*/  FRND.FLOOR R11, R11 ;  /* 0x0000000b000b7307 */ /* 0x000e300000205000 */
[----:B------:R-:W-:-:S05]  /*0e30*/  @P1 VIADD R10, R10, 0x1 ;  /* 0x000000010a0a1836 */ /* 0x000fca0000000000 */
[----:B------:R-:W-:Y:S02]  /*0e40*/  @!P3 IADD3 R10, PT, PT, -R10, RZ, RZ ;  /* 0x000000ff0a0ab210 */ /* 0x000fe40007ffe1ff */
[----:B0-----:R-:W-:Y:S02]  /*0e50*/  FMNMX R20, R6, R11, PT ;  /* 0x0000000b06147209 */ /* 0x001fe40003800000 */
[----:B------:R-:W-:-:S04]  /*0e60*/  SEL R10, R2, R10, !P0 ;  /* 0x0000000a020a7207 */ /* 0x000fc80004000000 */
[----:B------:R-:W-:Y:S01]  /*0e70*/  F2I.TRUNC.NTZ R20, R20 ;  /* 0x0000001400147305 */ /* 0x000fe2000020f100 */
[----:B------:R-:W-:Y:S02]  /*0e80*/  IMAD.MOV R19, RZ, RZ, -R10 ;  /* 0x000000ffff137224 */ /* 0x000fe400078e0a0a */
[----:B------:R-:W-:Y:S02]  /*0e90*/  IMAD R10, R3, R10, RZ ;  /* 0x0000000a030a7224 */ /* 0x000fe400078e02ff */
[----:B------:R-:W-:-:S05]  /*0ea0*/  IMAD R17, R14, R19, R17 ;  /* 0x000000130e117224 */ /* 0x000fca00078e0211 */
[----:B------:R-:W-:-:S05]  /*0eb0*/  I2FP.F32.S32 R17, R17 ;  /* 0x0000001100117245 */ /* 0x000fca0000201400 */
[----:B------:R-:W-:-:S06]  /*0ec0*/  FMUL R17, R17, UR9 ;  /* 0x0000000911117c20 */ /* 0x000fcc0008400000 */
[----:B------:R-:W0:Y:S02]  /*0ed0*/  FRND.FLOOR R17, R17 ;  /* 0x0000001100117307 */ /* 0x000e240000205000 */
[----:B0-----:R-:W-:-:S06]  /*0ee0*/  FMNMX R19, R0, R17, PT ;  /* 0x0000001100137209 */ /* 0x001fcc0003800000 */
        /* <DEDUP_REMOVED lines=13> */
.L_x_198:
        /* <DEDUP_REMOVED lines=12> */
.L_x_468:


//--------------------- .text.nearestneighborNCHWBackF16 --------------------------
	.section	.text.nearestneighborNCHWBackF16,"ax",@progbits
	.align	128
        .global         nearestneighborNCHWBackF16
        .type           nearestneighborNCHWBackF16,@function
        .size           nearestneighborNCHWBackF16,(.L_x_469 - nearestneighborNCHWBackF16)
        .other          nearestneighborNCHWBackF16,@"STO_CUDA_ENTRY STV_DEFAULT"
nearestneighborNCHWBackF16:
.text.nearestneighborNCHWBackF16:
        /* <DEDUP_REMOVED lines=18> */
[----:B----4-:R-:W-:Y:S01]  /*0120*/  IMAD R8, R8, UR5, RZ ;  /* 0x0000000508087c24 */ /* 0x010fe2000f8e02ff */
[----:B------:R-:W0:Y:S01]  /*0130*/  I2F.RP R2, R0 ;  /* 0x0000000000027306 */ /* 0x000e220000209400 */
[----:B------:R-:W-:Y:S02]  /*0140*/  I2FP.F32.S32 R9, UR4 ;  /* 0x0000000400097c45 */ /* 0x000fe40008201400 */
[----:B---3--:R-:W-:Y:S02]  /*0150*/  ISETP.NE.AND P0, PT, R12, RZ, PT ;  /* 0x000000ff0c00720c */ /* 0x008fe40003f05270 */
[----:B------:R-:W-:-:S03]  /*0160*/  LOP3.LUT R6, RZ, R12, RZ, 0x33, !PT ;  /* 0x0000000cff067212 */ /* 0x000fc600078e33ff */
[----:B0-----:R-:W0:Y:S02]  /*0170*/  MUFU.RCP R2, R2 ;  /* 0x0000000200027308 */ /* 0x001e240000001000 */
[----:B0-----:R-:W-:Y:S02]  /*0180*/  VIADD R4, R2, 0xffffffe ;  /* 0x0ffffffe02047836 */ /* 0x001fe40000000000 */
[----:B------:R-:W-:-:S04]  /*0190*/  IMAD R2, R11, R10, RZ ;  /* 0x0000000a0b027224 */ /* 0x000fc800078e02ff */
[----:B------:R0:W2:Y:S01]  /*01a0*/  F2I.FTZ.U32.TRUNC.NTZ R5, R4 ;  /* 0x0000000400057305 */ /* 0x0000a2000021f000 */
[----:B------:R-:W-:-:S05]  /*01b0*/  VIADD R10, R13, 0xffffffff ;  /* 0xffffffff0d0a7836 */ /* 0x000fca0000000000 */
[----:B------:R-:W-:Y:S01]  /*01c0*/  I2FP.F32.S32 R10, R10 ;  /* 0x0000000a000a7245 */ /* 0x000fe20000201400 */
[----:B0-----:R-:W-:Y:S02]  /*01d0*/  IMAD.MOV.U32 R4, RZ, RZ, RZ ;  /* 0x000000ffff047224 */ /* 0x001fe400078e00ff */
[----:B--2---:R-:W-:-:S04]  /*01e0*/  IMAD.MOV R3, RZ, RZ, -R5 ;  /* 0x000000ffff037224 */ /* 0x004fc800078e0a05 */
[----:B------:R-:W-:-:S04]  /*01f0*/  IMAD R3, R3, R0, RZ ;  /* 0x0000000003037224 */ /* 0x000fc800078e02ff */
[----:B-1----:R-:W-:-:S07]  /*0200*/  IMAD.HI.U32 R3, R5, R3, R4 ;  /* 0x0000000305037227 */ /* 0x002fce00078e0004 */
.L_x_203:
[----:B------:R-:W0:Y:S01]  /*0210*/  LDC R11, c[0x0][0x390] ;  /* 0x0000e400ff0b7b82 */ /* 0x000e220000000800 */
[----:B------:R-:W-:Y:S01]  /*0220*/  IABS R4, R7 ;  /* 0x0000000700047213 */ /* 0x000fe20000000000 */
[----:B------:R-:W1:Y:S04]  /*0230*/  LDCU UR4, c[0x0][0x3a4] ;  /* 0x00007480ff0477ac */ /* 0x000e680008000800 */
[----:B------:R-:W-:Y:S02]  /*0240*/  IMAD.HI.U32 R14, R3, R4, RZ ;  /* 0x00000004030e7227 */ /* 0x000fe400078e00ff */
[----:B------:R-:W2:Y:S03]  /*0250*/  LDC R12, c[0x0][0x394] ;  /* 0x0000e500ff0c7b82 */ /* 0x000ea60000000800 */
[----:B------:R-:W-:-:S02]  /*0260*/  IADD3 R5, PT, PT, -R14, RZ, RZ ;  /* 0x000000ff0e057210 */ /* 0x000fc40007ffe1ff */
[----:B0-----:R-:W-:-:S04]  /*0270*/  IABS R13, R11 ;  /* 0x0000000b000d7213 */ /* 0x001fc80000000000 */
[----:B------:R-:W0:Y:S01]  /*0280*/  I2F.RP R15, R13 ;  /* 0x0000000d000f7306 */ /* 0x000e220000209400 */
[----:B--2---:R-:W-:-:S05]  /*0290*/  IABS R16, R12 ;  /* 0x0000000c00107213 */ /* 0x004fca0000000000 */
[----:B------:R-:W-:Y:S01]  /*02a0*/  IMAD R5, R16, R5, R4 ;  /* 0x0000000510057224 */ /* 0x000fe200078e0204 */
[----:B------:R-:W-:-:S04]  /*02b0*/  LOP3.LUT R4, R7, R12, RZ, 0x3c, !PT ;  /* 0x0000000c07047212 */ /* 0x000fc800078e3cff */
[----:B------:R-:W-:Y:S01]  /*02c0*/  ISETP.GT.U32.AND P4, PT, R0, R5, PT ;  /* 0x000000050000720c */ /* 0x000fe20003f84070 */
[----:B0-----:R-:W0:Y:S01]  /*02d0*/  MUFU.RCP R15, R15 ;  /* 0x0000000f000f7308 */ /* 0x001e220000001000 */
[----:B------:R-:W-:-:S11]  /*02e0*/  ISETP.GE.AND P3, PT, R4, RZ, PT ;  /* 0x000000ff0400720c */ /* 0x000fd60003f66270 */
[----:B------:R-:W-:Y:S02]  /*02f0*/  @!P4 IMAD.IADD R5, R5, 0x1, -R16 ;  /* 0x000000010505c824 */ /* 0x000fe400078e0a10 */
[----:B------:R-:W-:Y:S01]  /*0300*/  @!P4 VIADD R14, R14, 0x1 ;  /* 0x000000010e0ec836 */ /* 0x000fe20000000000 */
[----:B------:R-:W-:Y:S01]  /*0310*/  ISETP.NE.AND P4, PT, R12, RZ, PT ;  /* 0x000000ff0c00720c */ /* 0x000fe20003f85270 */
[----:B0-----:R-:W-:Y:S01]  /*0320*/  VIADD R16, R15, 0xffffffe ;  /* 0x0ffffffe0f107836 */ /* 0x001fe20000000000 */
[----:B------:R-:W-:-:S03]  /*0330*/  ISETP.GE.U32.AND P2, PT, R5, R0, PT ;  /* 0x000000000500720c */ /* 0x000fc60003f46070 */
[----:B------:R-:W0:Y:S10]  /*0340*/  F2I.FTZ.U32.TRUNC.NTZ R5, R16 ;  /* 0x0000001000057305 */ /* 0x000e34000021f000 */
[----:B------:R-:W-:-:S04]  /*0350*/  @P2 VIADD R14, R14, 0x1 ;  /* 0x000000010e0e2836 */ /* 0x000fc80000000000 */
[----:B------:R-:W-:Y:S01]  /*0360*/  @!P3 IMAD.MOV R14, RZ, RZ, -R14 ;  /* 0x000000ffff0eb224 */ /* 0x000fe200078e0a0e */
[----:B0-----:R-:W-:Y:S02]  /*0370*/  IADD3 R4, PT, PT, RZ, -R5, RZ ;  /* 0x80000005ff047210 */ /* 0x001fe40007ffe0ff */
        /* <DEDUP_REMOVED lines=10> */
[----:B------:R-:W-:-:S11]  /*0420*/  ISETP.GE.AND P3, PT, R5, RZ, PT ;  /* 0x000000ff0500720c */ /* 0x000fd60003f66270 */
[----:B------:R-:W-:Y:S01]  /*0430*/  @!P4 IMAD.IADD R16, R16, 0x1, -R13 ;  /* 0x000000011010c824 */ /* 0x000fe200078e0a0d */
[----:B------:R-:W-:Y:S02]  /*0440*/  @!P4 IADD3 R4, PT, PT, R4, 0x1, RZ ;  /* 0x000000010404c810 */ /* 0x000fe40007ffe0ff */
[----:B------:R-:W-:Y:S02]  /*0450*/  ISETP.NE.AND P4, PT, R11, RZ, PT ;  /* 0x000000ff0b00720c */ /* 0x000fe40003f85270 */
[----:B------:R-:W-:Y:S02]  /*0460*/  ISETP.GE.U32.AND P2, PT, R16, R13, PT ;  /* 0x0000000d1000720c */ /* 0x000fe40003f46070 */
[----:B------:R-:W-:-:S11]  /*0470*/  @P1 MOV R16, 0x3f000000 ;  /* 0x3f00000000101802 */ /* 0x000fd60000000f00 */
[----:B------:R-:W-:-:S04]  /*0480*/  @P2 VIADD R4, R4, 0x1 ;  /* 0x0000000104042836 */ /* 0x000fc80000000000 */
[----:B------:R-:W-:Y:S01]  /*0490*/  @!P3 IMAD.MOV R4, RZ, RZ, -R4 ;  /* 0x000000ffff04b224 */ /* 0x000fe200078e0a04 */
[----:B------:R-:W-:-:S05]  /*04a0*/  @!P4 LOP3.LUT R4, RZ, R11, RZ, 0x33, !PT ;  /* 0x0000000bff04c212 */ /* 0x000fca00078e33ff */
[----:B------:R-:W-:-:S04]  /*04b0*/  IMAD.MOV R5, RZ, RZ, -R4 ;  /* 0x000000ffff057224 */ /* 0x000fc800078e0a04 */
[--C-:B------:R-:W-:Y:S02]  /*04c0*/  IMAD R5, R11, R5, R14.reuse ;  /* 0x000000050b057224 */ /* 0x100fe400078e020e */
[----:B------:R-:W-:-:S03]  /*04d0*/  IMAD.MOV R14, RZ, RZ, -R14 ;  /* 0x000000ffff0e7224 */ /* 0x000fc600078e0a0e */
[----:B------:R-:W-:Y:S01]  /*04e0*/  I2FP.F32.S32 R5, R5 ;  /* 0x0000000500057245 */ /* 0x000fe20000201400 */
[----:B------:R-:W-:-:S04]  /*04f0*/  IMAD R14, R12, R14, R7 ;  /* 0x0000000e0c0e7224 */ /* 0x000fc800078e0207 */
[----:B-1----:R-:W-:Y:S01]  /*0500*/  FMUL R11, R5, UR4 ;  /* 0x00000004050b7c20 */ /* 0x002fe20008400000 */
[----:B------:R-:W0:Y:S04]  /*0510*/  LDCU UR4, c[0x0][0x380] ;  /* 0x00007000ff0477ac */ /* 0x000e280008000800 */
        /* <DEDUP_REMOVED lines=10> */
[----:B------:R-:W-:-:S04]  /*05c0*/  IMAD.MOV.U32 R12, RZ, RZ, 0x3f000000 ;  /* 0x3f000000ff0c7424 */ /* 0x000fc800078e00ff */
[----:B0-----:R-:W-:-:S05]  /*05d0*/  FMUL R11, R11, UR4 ;  /* 0x000000040b0b7c20 */ /* 0x001fca0008400000 */
[----:B------:R-:W-:-:S05]  /*05e0*/  LOP3.LUT R12, R12, 0x80000000, R11, 0xb8, !PT ;  /* 0x800000000c0c7812 */ /* 0x000fca00078eb80b */
[----:B------:R-:W-:-:S04]  /*05f0*/  FADD.RZ R12, R11, R12 ;  /* 0x0000000c0b0c7221 */ /* 0x000fc8000000c000 */
[----:B------:R0:W1:Y:S01]  /*0600*/  FRND.TRUNC R14, R12 ;  /* 0x0000000c000e7307 */ /* 0x000062000020d000 */
[----:B------:R-:W-:Y:S05]  /*0610*/  BRA `(.L_x_200) ;  /* 0x0000000000107947 */ /* 0x000fea0003800000 */
.L_x_199:
[----:B------:R-:W0:Y:S01]  /*0620*/  LDCU UR4, c[0x0][0x3a8] ;  /* 0x00007500ff0477ac */ /* 0x000e220008000800 */
[----:B------:R-:W-:-:S05]  /*0630*/  I2FP.F32.S32 R14, R14 ;  /* 0x0000000e000e7245 */ /* 0x000fca0000201400 */
[----:B0-----:R-:W-:-:S06]  /*0640*/  FMUL R14, R14, UR4 ;  /* 0x000000040e0e7c20 */ /* 0x001fcc0008400000 */
[----:B------:R-:W2:Y:S02]  /*0650*/  FRND.FLOOR R14, R14 ;  /* 0x0000000e000e7307 */ /* 0x000ea40000205000 */
.L_x_200:
[----:B------:R-:W3:Y:S01]  /*0660*/  LDC R11, c[0x0][0x398] ;  /* 0x0000e600ff0b7b82 */ /* 0x000ee20000000800 */
[----:B------:R-:W-:Y:S01]  /*0670*/  IABS R16, R4 ;  /* 0x0000000400107213 */ /* 0x000fe20000000000 */
[----:B------:R-:W4:Y:S01]  /*0680*/  LDCU UR8, c[0x0][0x39c] ;  /* 0x00007380ff0877ac */ /* 0x000f220008000800 */
[----:B------:R-:W-:Y:S02]  /*0690*/  ISETP.GE.AND P3, PT, R4, RZ, PT ;  /* 0x000000ff0400720c */ /* 0x000fe40003f66270 */
[----:B-12---:R-:W-:Y:S01]  /*06a0*/  FMNMX R14, R9, R14, PT ;  /* 0x0000000e090e7209 */ /* 0x006fe20003800000 */
[----:B------:R-:W1:Y:S01]  /*06b0*/  LDCU UR9, c[0x0][0x3a0] ;  /* 0x00007400ff0977ac */ /* 0x000e620008000800 */
[----:B------:R-:W2:Y:S04]  /*06c0*/  LDCU.64 UR4, c[0x0][0x388] ;  /* 0x00007100ff0477ac */ /* 0x000ea80008000a00 */
[----:B------:R-:W-:Y:S01]  /*06d0*/  F2I.TRUNC.NTZ R14, R14 ;  /* 0x0000000e000e7305 */ /* 0x000fe2000020f100 */
[----:B---3--:R-:W-:-:S07]  /*06e0*/  IABS R18, R11 ;  /* 0x0000000b00127213 */ /* 0x008fce0000000000 */
[----:B------:R-:W3:Y:S08]  /*06f0*/  I2F.RP R11, R18 ;  /* 0x00000012000b7306 */ /* 0x000ef00000209400 */
[----:B---3--:R-:W0:Y:S02]  /*0700*/  MUFU.RCP R11, R11 ;  /* 0x0000000b000b7308 */ /* 0x008e240000001000 */
[----:B0-----:R-:W-:-:S06]  /*0710*/  VIADD R12, R11, 0xffffffe ;  /* 0x0ffffffe0b0c7836 */ /* 0x001fcc0000000000 */
[----:B------:R0:W3:Y:S02]  /*0720*/  F2I.FTZ.U32.TRUNC.NTZ R13, R12 ;  /* 0x0000000c000d7305 */ /* 0x0000e4000021f000 */
[----:B0-----:R-:W-:Y:S01]  /*0730*/  IMAD.MOV.U32 R12, RZ, RZ, RZ ;  /* 0x000000ffff0c7224 */ /* 0x001fe200078e00ff */
[----:B---3--:R-:W-:-:S05]  /*0740*/  IADD3 R15, PT, PT, RZ, -R13, RZ ;  /* 0x8000000dff0f7210 */ /* 0x008fca0007ffe0ff */
[----:B------:R-:W-:-:S04]  /*0750*/  IMAD R15, R15, R18, RZ ;  /* 0x000000120f0f7224 */ /* 0x000fc800078e02ff */
[----:B------:R-:W-:-:S04]  /*0760*/  IMAD.HI.U32 R13, R13, R15, R12 ;  /* 0x0000000f0d0d7227 */ /* 0x000fc800078e000c */
[----:B------:R-:W-:Y:S02]  /*0770*/  IMAD.MOV.U32 R15, RZ, RZ, R16 ;  /* 0x000000ffff0f7224 */ /* 0x000fe400078e0010 */
[----:B------:R0:W4:Y:S02]  /*0780*/  F2I.TRUNC.NTZ R16, R5 ;  /* 0x0000000500107305 */ /* 0x000124000020f100 */
[----:B------:R-:W-:-:S04]  /*0790*/  IMAD.HI.U32 R13, R13, R15, RZ ;  /* 0x0000000f0d0d7227 */ /* 0x000fc800078e00ff */
[----:B------:R-:W-:-:S04]  /*07a0*/  IMAD.MOV R13, RZ, RZ, -R13 ;  /* 0x000000ffff0d7224 */ /* 0x000fc800078e0a0d */
[C---:B------:R-:W-:Y:S02]  /*07b0*/  IMAD R11, R18.reuse, R13, R15 ;  /* 0x0000000d120b7224 */ /* 0x040fe400078e020f */
[----:B------:R-:W3:Y:S03]  /*07c0*/  LDC.64 R12, c[0x0][0x3b0] ;  /* 0x0000ec00ff0c7b82 */ /* 0x000ee60000000a00 */
[----:B------:R-:W-:-:S13]  /*07d0*/  ISETP.GT.U32.AND P2, PT, R18, R11, PT ;  /* 0x0000000b1200720c */ /* 0x000fda0003f44070 */
[----:B------:R-:W-:-:S04]  /*07e0*/  @!P2 IADD3 R11, PT, PT, R11, -R18, RZ ;  /* 0x800000120b0ba210 */ /* 0x000fc80007ffe0ff */
[----:B------:R-:W-:Y:S01]  /*07f0*/  ISETP.GT.U32.AND P2, PT, R18, R11, PT ;  /* 0x0000000b1200720c */ /* 0x000fe20003f44070 */
[----:B---3--:R-:W-:-:S12]  /*0800*/  IMAD.WIDE R12, R7, 0x2, R12 ;  /* 0x00000002070c7825 */ /* 0x008fd800078e020c */
[----:B------:R-:W-:-:S04]  /*0810*/  @!P2 IMAD.IADD R11, R11, 0x1, -R18 ;  /* 0x000000010b0ba824 */ /* 0x000fc800078e0a12 */
[----:B------:R-:W-:-:S05]  /*0820*/  @!P3 IMAD.MOV R11, RZ, RZ, -R11 ;  /* 0x000000ffff0bb224 */ /* 0x000fca00078e0a0b */
[----:B------:R-:W-:-:S05]  /*0830*/  SEL R11, R6, R11, !P0 ;  /* 0x0000000b060b7207 */ /* 0x000fca0004000000 */
[----:B0-----:R-:W-:Y:S02]  /*0840*/  IMAD.IADD R5, R4, 0x1, -R11 ;  /* 0x0000000104057824 */ /* 0x001fe400078e0a0b */
[----:B----4-:R-:W-:Y:S02]  /*0850*/  IMAD R11, R11, UR8, R16 ;  /* 0x000000080b0b7c24 */ /* 0x010fe4000f8e0210 */
[----:B------:R-:W-:Y:S02]  /*0860*/  IMAD R4, R2, R5, RZ ;  /* 0x0000000502047224 */ /* 0x000fe400078e02ff */
[----:B-1----:R-:W-:Y:S02]  /*0870*/  IMAD R11, R11, UR9, R14 ;  /* 0x000000090b0b7c24 */ /* 0x002fe4000f8e020e */
[----:B------:R0:W5:Y:S01]  /*0880*/  LDG.E.U16 R14, desc[UR6][R12.64] ;  /* 0x000000060c0e7981 */ /* 0x000162000c1e1500 */
[----:B------:R-:W-:Y:S02]  /*0890*/  SHF.R.S32.HI R16, RZ, 0x1f, R4 ;  /* 0x0000001fff107819 */ /* 0x000fe40000011404 */
[----:B------:R-:W-:-:S04]  /*08a0*/  IADD3 R4, P2, PT, R11, R4, RZ ;  /* 0x000000040b047210 */ /* 0x000fc80007f5e0ff */
[----:B------:R-:W-:Y:S02]  /*08b0*/  LEA.HI.X.SX32 R5, R11, R16, 0x1, P2 ;  /* 0x000000100b057211 */ /* 0x000fe400010f0eff */
[----:B--2---:R-:W-:-:S04]  /*08c0*/  LEA R17, P2, R4, UR4, 0x1 ;  /* 0x0000000404117c11 */ /* 0x004fc8000f8408ff */
[----:B------:R-:W-:Y:S02]  /*08d0*/  LEA.HI.X R5, R4, UR5, R5, 0x1, P2 ;  /* 0x0000000504057c11 */ /* 0x000fe400090f0c05 */
[----:B------:R-:W-:-:S05]  /*08e0*/  LOP3.LUT R4, R17, 0xfffffffd, RZ, 0xc0, !PT ;  /* 0xfffffffd11047812 */ /* 0x000fca00078ec0ff */
[----:B------:R0:W5:Y:S01]  /*08f0*/  LD.E R15, desc[UR6][R4.64] ;  /* 0x00000006040f7980 */ /* 0x000162000c101900 */
[----:B------:R-:W-:-:S04]  /*0900*/  LOP3.LUT R11, R17, 0x2, RZ, 0xc0, !PT ;  /* 0x00000002110b7812 */ /* 0x000fc800078ec0ff */
[----:B------:R-:W-:Y:S01]  /*0910*/  ISETP.EQ.U32.AND P2, PT, R11, RZ, PT ;  /* 0x000000ff0b00720c */ /* 0x000fe20003f42070 */
[----:B------:R-:W-:Y:S01]  /*0920*/  HFMA2 R11, -RZ, RZ, 0, 0.19775390625 ;  /* 0x00003254ff0b7431 */ /* 0x000fe200000001ff */
[----:B------:R-:W-:Y:S04]  /*0930*/  BSSY.RECONVERGENT B0, `(.L_x_201) ;  /* 0x0000008000007945 */ /* 0x000fe80003800200 */
[----:B0-----:R-:W-:-:S07]  /*0940*/  SEL R11, R11, 0x7610, P2 ;  /* 0x000076100b0b7807 */ /* 0x001fce0001000000 */
.L_x_202:
[----:B-----5:R-:W-:-:S05]  /*0950*/  HADD2 R12, R15, R14.H0_H0 ;  /* 0x2000000e0f0c7230 */ /* 0x020fca0000000000 */
[----:B------:R-:W-:-:S06]  /*0960*/  PRMT R12, R15, R11, R12 ;  /* 0x0000000b0f0c7216 */ /* 0x000fcc000000000c */
[----:B------:R-:W2:Y:S02]  /*0970*/  ATOM.E.CAS.STRONG.GPU PT, R12, [R4], R15, R12 ;  /* 0x0000000f040c738b */ /* 0x000ea400001ee10c */
[----:B--2---:R-:W-:Y:S01]  /*0980*/  ISETP.NE.U32.AND P2, PT, R12, R15, PT ;  /* 0x0000000f0c00720c */ /* 0x004fe20003f45070 */
[----:B------:R-:W-:-:S12]  /*0990*/  IMAD.MOV.U32 R15, RZ, RZ, R12 ;  /* 0x000000ffff0f7224 */ /* 0x000fd800078e000c */
[----:B------:R-:W-:Y:S05]  /*09a0*/  @P2 BRA `(.L_x_202) ;  /* 0xfffffffc00e82947 */ /* 0x000fea000383ffff */
[----:B------:R-:W-:Y:S05]  /*09b0*/  BSYNC.RECONVERGENT B0 ;  /* 0x0000000000007941 */ /* 0x000fea0003800200 */
.L_x_201:
[----:B------:R-:W0:Y:S01]  /*09c0*/  LDCU UR4, c[0x0][0x384] ;  /* 0x00007080ff0477ac */ /* 0x000e220008000800 */
[----:B------:R-:W-:-:S05]  /*09d0*/  IMAD.IADD R7, R8, 0x1, R7 ;  /* 0x0000000108077824 */ /* 0x000fca00078e0207 */
[----:B0-----:R-:W-:-:S13]  /*09e0*/  ISETP.GE.AND P2, PT, R7, UR4, PT ;  /* 0x0000000407007c0c */ /* 0x001fda000bf46270 */
[----:B------:R-:W-:Y:S05]  /*09f0*/  @!P2 BRA `(.L_x_203) ;  /* 0xfffffff80004a947 */ /* 0x000fea000383ffff */
[----:B------:R-:W-:Y:S05]  /*0a00*/  EXIT ;  /* 0x000000000000794d */ /* 0x000fea0003800000 */
.L_x_204:
        /* <DEDUP_REMOVED lines=15> */
.L_x_469:


//--------------------- .text.nearestneighborNCHWBack --------------------------
	.section	.text.nearestneighborNCHWBack,"ax",@progbits
	.align	128
        .global         nearestneighborNCHWBack
        .type           nearestneighborNCHWBack,@function
        .size           nearestneighborNCHWBack,(.L_x_470 - nearestneighborNCHWBack)
        .other          nearestneighborNCHWBack,@"STO_CUDA_ENTRY STV_DEFAULT"
nearestneighborNCHWBack:
.text.nearestneighborNCHWBack:
        /* <DEDUP_REMOVED lines=9> */
[----:B------:R-:W1:Y:S01]  /*0090*/  LDC.64 R2, c[0x0][0x390] ;  /* 0x0000e400ff027b82 */ /* 0x000e620000000a00 */
[----:B------:R-:W2:Y:S01]  /*00a0*/  LDCU UR4, c[0x0][0x39c] ;  /* 0x00007380ff0477ac */ /* 0x000ea20008000800 */
[----:B------:R-:W3:Y:S01]  /*00b0*/  LDCU UR5, c[0x0][0x3a0] ;  /* 0x00007400ff0577ac */ /* 0x000ee20008000800 */
[----:B------:R-:W4:Y:S01]  /*00c0*/  LDCU UR6, c[0x0][0x370] ;  /* 0x00006e00ff0677ac */ /* 0x000f220008000800 */
[----:B------:R-:W1:Y:S01]  /*00d0*/  LDCU.64 UR8, c[0x0][0x358] ;  /* 0x00006b00ff0877ac */ /* 0x000e620008000a00 */
[----:B0-----:R-:W-:Y:S02]  /*00e0*/  UISETP.NE.AND UP0, UPT, UR7, URZ, UPT ;  /* 0x000000ff0700728c */ /* 0x001fe4000bf05270 */
[----:B--2---:R-:W-:Y:S01]  /*00f0*/  UIADD3 UR4, UPT, UPT, UR4, -0x1, URZ ;  /* 0xffffffff04047890 */ /* 0x004fe2000fffe0ff */
[----:B-1----:R-:W-:Y:S01]  /*0100*/  IMAD R7, R3, R2, RZ ;  /* 0x0000000203077224 */ /* 0x002fe200078e02ff */
[----:B---3--:R-:W-:-:S04]  /*0110*/  UIADD3 UR5, UPT, UPT, UR5, -0x1, URZ ;  /* 0xffffffff05057890 */ /* 0x008fc8000fffe0ff */
[----:B------:R-:W-:Y:S01]  /*0120*/  I2FP.F32.S32 R6, UR4 ;  /* 0x0000000400067c45 */ /* 0x000fe20008201400 */
[----:B----4-:R-:W-:Y:S01]  /*0130*/  IMAD R8, R8, UR6, RZ ;  /* 0x0000000608087c24 */ /* 0x010fe2000f8e02ff */
[----:B------:R-:W-:Y:S01]  /*0140*/  I2FP.F32.S32 R0, UR5 ;  /* 0x0000000500007c45 */ /* 0x000fe20008201400 */
[----:B------:R-:W-:Y:S06]  /*0150*/  BRA.U !UP0, `(.L_x_205) ;  /* 0x0000000508d07547 */ /* 0x000fec000b800000 */
[----:B------:R-:W-:Y:S01]  /*0160*/  IABS R10, R3 ;  /* 0x00000003000a7213 */ /* 0x000fe20000000000 */
[----:B------:R-:W0:Y:S01]  /*0170*/  LDC R13, c[0x0][0x398] ;  /* 0x0000e600ff0d7b82 */ /* 0x000e220000000800 */
[----:B------:R-:W1:Y:S02]  /*0180*/  LDCU UR4, c[0x0][0x398] ;  /* 0x00007300ff0477ac */ /* 0x000e640008000800 */
[----:B------:R-:W2:Y:S01]  /*0190*/  I2F.RP R14, R10 ;  /* 0x0000000a000e7306 */ /* 0x000ea20000209400 */
[----:B------:R-:W3:Y:S04]  /*01a0*/  LDCU UR10, c[0x0][0x39c] ;  /* 0x00007380ff0a77ac */ /* 0x000ee80008000800 */
[----:B------:R-:W4:Y:S01]  /*01b0*/  LDC R12, c[0x0][0x394] ;  /* 0x0000e500ff0c7b82 */ /* 0x000f220000000800 */
[----:B------:R-:W0:Y:S01]  /*01c0*/  LDCU UR11, c[0x0][0x384] ;  /* 0x00007080ff0b77ac */ /* 0x000e220008000800 */
[----:B------:R-:W0:Y:S06]  /*01d0*/  LDCU UR5, c[0x0][0x3a8] ;  /* 0x00007500ff0577ac */ /* 0x000e2c0008000800 */
[----:B------:R-:W0:Y:S01]  /*01e0*/  LDC R11, c[0x0][0x390] ;  /* 0x0000e400ff0b7b82 */ /* 0x000e220000000800 */
[----:B------:R-:W0:Y:S01]  /*01f0*/  LDCU.64 UR12, c[0x0][0x3a0] ;  /* 0x00007400ff0c77ac */ /* 0x000e220008000a00 */
[----:B--2---:R-:W2:Y:S01]  /*0200*/  MUFU.RCP R14, R14 ;  /* 0x0000000e000e7308 */ /* 0x004ea20000001000 */
[----:B-1----:R-:W-:Y:S01]  /*0210*/  ISETP.NE.AND P0, PT, RZ, UR4, PT ;  /* 0x00000004ff007c0c */ /* 0x002fe2000bf05270 */
[----:B------:R-:W1:Y:S04]  /*0220*/  LDCU.64 UR6, c[0x0][0x388] ;  /* 0x00007100ff0677ac */ /* 0x000e680008000a00 */
[----:B------:R-:W0:Y:S01]  /*0230*/  LDC.64 R2, c[0x0][0x3b0] ;  /* 0x0000ec00ff027b82 */ /* 0x000e220000000a00 */
[----:B--2---:R-:W-:Y:S01]  /*0240*/  VIADD R4, R14, 0xffffffe ;  /* 0x0ffffffe0e047836 */ /* 0x004fe20000000000 */
[----:B------:R-:W-:-:S03]  /*0250*/  LOP3.LUT R14, RZ, UR4, RZ, 0x33, !PT ;  /* 0x00000004ff0e7c12 */ /* 0x000fc6000f8e33ff */
[----:B------:R2:W5:Y:S02]  /*0260*/  F2I.FTZ.U32.TRUNC.NTZ R5, R4 ;  /* 0x0000000400057305 */ /* 0x000564000021f000 */
[----:B--2---:R-:W-:Y:S02]  /*0270*/  IMAD.MOV.U32 R4, RZ, RZ, RZ ;  /* 0x000000ffff047224 */ /* 0x004fe400078e00ff */
[----:B-----5:R-:W-:-:S04]  /*0280*/  IMAD.MOV R15, RZ, RZ, -R5 ;  /* 0x000000ffff0f7224 */ /* 0x020fc800078e0a05 */
[----:B------:R-:W-:-:S04]  /*0290*/  IMAD R15, R15, R10, RZ ;  /* 0x0000000a0f0f7224 */ /* 0x000fc800078e02ff */
[----:B-1-34-:R-:W-:-:S07]  /*02a0*/  IMAD.HI.U32 R15, R5, R15, R4 ;  /* 0x0000000f050f7227 */ /* 0x01afce00078e0004 */
.L_x_206:
[----:B01----:R-:W-:-:S05]  /*02b0*/  IMAD.WIDE R4, R9, 0x4, R2 ;  /* 0x0000000409047825 */ /* 0x003fca00078e0202 */
[----:B------:R0:W2:Y:S01]  /*02c0*/  LDG.E R16, desc[UR8][R4.64] ;  /* 0x0000000804107981 */ /* 0x0000a2000c1e1900 */
[----:B------:R-:W-:Y:S02]  /*02d0*/  IABS R17, R11 ;  /* 0x0000000b00117213 */ /* 0x000fe40000000000 */
[----:B------:R-:W-:Y:S02]  /*02e0*/  IABS R22, R9 ;  /* 0x0000000900167213 */ /* 0x000fe40000000000 */
[----:B------:R-:W1:Y:S01]  /*02f0*/  I2F.RP R20, R17 ;  /* 0x0000001100147306 */ /* 0x000e620000209400 */
[----:B------:R-:W-:Y:S02]  /*0300*/  IABS R24, R12 ;  /* 0x0000000c00187213 */ /* 0x000fe40000000000 */
[----:B------:R-:W-:Y:S01]  /*0310*/  IMAD.HI.U32 R18, R15, R22, RZ ;  /* 0x000000160f127227 */ /* 0x000fe200078e00ff */
[----:B------:R-:W-:Y:S02]  /*0320*/  IABS R21, R13 ;  /* 0x0000000d00157213 */ /* 0x000fe40000000000 */
[----:B0-----:R-:W-:-:S02]  /*0330*/  LOP3.LUT R4, R9, R12, RZ, 0x3c, !PT ;  /* 0x0000000c09047212 */ /* 0x001fc400078e3cff */
[----:B------:R-:W-:Y:S02]  /*0340*/  IADD3 R19, PT, PT, -R18, RZ, RZ ;  /* 0x000000ff12137210 */ /* 0x000fe40007ffe1ff */
[----:B------:R-:W-:-:S03]  /*0350*/  ISETP.GE.AND P2, PT, R4, RZ, PT ;  /* 0x000000ff0400720c */ /* 0x000fc60003f46270 */
[----:B------:R-:W-:Y:S01]  /*0360*/  IMAD R19, R24, R19, R22 ;  /* 0x0000001318137224 */ /* 0x000fe200078e0216 */
[----:B-1----:R-:W0:Y:S04]  /*0370*/  MUFU.RCP R20, R20 ;  /* 0x0000001400147308 */ /* 0x002e280000001000 */
[----:B------:R-:W-:-:S13]  /*0380*/  ISETP.GT.U32.AND P3, PT, R10, R19, PT ;  /* 0x000000130a00720c */ /* 0x000fda0003f64070 */
[----:B------:R-:W-:Y:S02]  /*0390*/  @!P3 IMAD.IADD R19, R19, 0x1, -R24 ;  /* 0x000000011313b824 */ /* 0x000fe400078e0a18 */
[----:B0-----:R-:W-:Y:S02]  /*03a0*/  VIADD R5, R20, 0xffffffe ;  /* 0x0ffffffe14057836 */ /* 0x001fe40000000000 */
[----:B------:R-:W-:Y:S01]  /*03b0*/  @!P3 VIADD R18, R18, 0x1 ;  /* 0x000000011212b836 */ /* 0x000fe20000000000 */
[----:B------:R-:W-:Y:S02]  /*03c0*/  ISETP.GE.U32.AND P1, PT, R19, R10, PT ;  /* 0x0000000a1300720c */ /* 0x000fe40003f26070 */
[----:B------:R-:W-:Y:S01]  /*03d0*/  ISETP.NE.AND P3, PT, R12, RZ, PT ;  /* 0x000000ff0c00720c */ /* 0x000fe20003f65270 */
[----:B------:R-:W0:Y:S10]  /*03e0*/  F2I.FTZ.U32.TRUNC.NTZ R5, R5 ;  /* 0x0000000500057305 */ /* 0x000e34000021f000 */
[----:B------:R-:W-:Y:S01]  /*03f0*/  @P1 IADD3 R18, PT, PT, R18, 0x1, RZ ;  /* 0x0000000112121810 */ /* 0x000fe20007ffe0ff */
[----:B0-----:R-:W-:-:S04]  /*0400*/  IMAD.MOV R4, RZ, RZ, -R5 ;  /* 0x000000ffff047224 */ /* 0x001fc800078e0a05 */
[----:B------:R-:W-:Y:S01]  /*0410*/  @!P2 IMAD.MOV R18, RZ, RZ, -R18 ;  /* 0x000000ffff12a224 */ /* 0x000fe200078e0a12 */
[----:B------:R-:W-:Y:S01]  /*0420*/  @!P3 LOP3.LUT R18, RZ, R12, RZ, 0x33, !PT ;  /* 0x0000000cff12b212 */ /* 0x000fe200078e33ff */
[----:B------:R-:W-:Y:S02]  /*0430*/  IMAD R19, R4, R17, RZ ;  /* 0x0000001104137224 */ /* 0x000fe400078e02ff */
[----:B------:R-:W-:Y:S01]  /*0440*/  IMAD.MOV.U32 R4, RZ, RZ, RZ ;  /* 0x000000ffff047224 */ /* 0x000fe200078e00ff */
[----:B------:R-:W-:-:S03]  /*0450*/  IABS R20, R18 ;  /* 0x0000001200147213 */ /* 0x000fc60000000000 */
[----:B------:R-:W-:Y:S01]  /*0460*/  IMAD.HI.U32 R4, R5, R19, R4 ;  /* 0x0000001305047227 */ /* 0x000fe200078e0004 */
[----:B------:R-:W-:-:S04]  /*0470*/  MOV R19, R21 ;  /* 0x0000001500137202 */ /* 0x000fc80000000f00 */
[----:B------:R-:W0:Y:S01]  /*0480*/  I2F.RP R21, R19 ;  /* 0x0000001300157306 */ /* 0x000e220000209400 */
[----:B------:R-:W-:-:S04]  /*0490*/  IMAD.HI.U32 R4, R4, R20, RZ ;  /* 0x0000001404047227 */ /* 0x000fc800078e00ff */
[----:B------:R-:W-:-:S04]  /*04a0*/  IMAD.MOV R5, RZ, RZ, -R4 ;  /* 0x000000ffff057224 */ /* 0x000fc800078e0a04 */
[----:B------:R-:W-:-:S05]  /*04b0*/  IMAD R20, R17, R5, R20 ;  /* 0x0000000511147224 */ /* 0x000fca00078e0214 */
[----:B------:R-:W-:Y:S01]  /*04c0*/  ISETP.GT.U32.AND P3, PT, R17, R20, PT ;  /* 0x000000141100720c */ /* 0x000fe20003f64070 */
[----:B0-----:R-:W0:-:S12]  /*04d0*/  MUFU.RCP R21, R21 ;  /* 0x0000001500157308 */ /* 0x001e180000001000 */
[----:B------:R-:W-:Y:S01]  /*04e0*/  @!P3 IMAD.IADD R20, R20, 0x1, -R17 ;  /* 0x000000011414b824 */ /* 0x000fe200078e0a11 */
[----:B------:R-:W-:Y:S02]  /*04f0*/  @!P3 IADD3 R4, PT, PT, R4, 0x1, RZ ;  /* 0x000000010404b810 */ /* 0x000fe40007ffe0ff */
[----:B------:R-:W-:Y:S01]  /*0500*/  ISETP.NE.AND P3, PT, R11, RZ, PT ;  /* 0x000000ff0b00720c */ /* 0x000fe20003f65270 */
[----:B0-----:R-:W-:Y:S01]  /*0510*/  VIADD R5, R21, 0xffffffe ;  /* 0x0ffffffe15057836 */ /* 0x001fe20000000000 */
[----:B------:R-:W-:Y:S02]  /*0520*/  ISETP.GE.U32.AND P1, PT, R20, R17, PT ;  /* 0x000000111400720c */ /* 0x000fe40003f26070 */
[----:B------:R-:W-:-:S03]  /*0530*/  LOP3.LUT R17, R18, R11, RZ, 0x3c, !PT ;  /* 0x0000000b12117212 */ /* 0x000fc600078e3cff */
[----:B------:R-:W0:Y:S01]  /*0540*/  F2I.FTZ.U32.TRUNC.NTZ R5, R5 ;  /* 0x0000000500057305 */ /* 0x000e22000021f000 */
[----:B------:R-:W-:-:S07]  /*0550*/  ISETP.GE.AND P2, PT, R17, RZ, PT ;  /* 0x000000ff1100720c */ /* 0x000fce0003f46270 */
[----:B------:R-:W-:-:S04]  /*0560*/  @P1 VIADD R4, R4, 0x1 ;  /* 0x0000000104041836 */ /* 0x000fc80000000000 */
[----:B------:R-:W-:Y:S02]  /*0570*/  IMAD.MOV.U32 R17, RZ, RZ, R4 ;  /* 0x000000ffff117224 */ /* 0x000fe400078e0004 */
[----:B0-----:R-:W-:-:S03]  /*0580*/  IMAD.MOV R4, RZ, RZ, -R5 ;  /* 0x000000ffff047224 */ /* 0x001fc600078e0a05 */
[----:B------:R-:W-:Y:S01]  /*0590*/  @!P2 IADD3 R17, PT, PT, -R17, RZ, RZ ;  /* 0x000000ff1111a210 */ /* 0x000fe20007ffe1ff */
[----:B------:R-:W-:Y:S01]  /*05a0*/  IMAD R21, R4, R19, RZ ;  /* 0x0000001304157224 */ /* 0x000fe200078e02ff */
[----:B------:R-:W-:Y:S01]  /*05b0*/  @!P3 LOP3.LUT R17, RZ, R11, RZ, 0x33, !PT ;  /* 0x0000000bff11b212 */ /* 0x000fe200078e33ff */
[----:B------:R-:W-:-:S03]  /*05c0*/  IMAD.MOV.U32 R4, RZ, RZ, RZ ;  /* 0x000000ffff047224 */ /* 0x000fc600078e00ff */
[----:B------:R-:W-:Y:S01]  /*05d0*/  IABS R20, R17 ;  /* 0x0000001100147213 */ /* 0x000fe20000000000 */
[----:B------:R-:W-:Y:S01]  /*05e0*/  IMAD.HI.U32 R4, R5, R21, R4 ;  /* 0x0000001505047227 */ /* 0x000fe200078e0004 */
[----:B------:R-:W-:-:S03]  /*05f0*/  ISETP.GE.AND P2, PT, R17, RZ, PT ;  /* 0x000000ff1100720c */ /* 0x000fc60003f46270 */
[----:B------:R-:W-:Y:S02]  /*0600*/  IMAD.MOV R5, RZ, RZ, -R17 ;  /* 0x000000ffff057224 */ /* 0x000fe400078e0a11 */
[----:B------:R-:W-:-:S04]  /*0610*/  IMAD.HI.U32 R4, R4, R20, RZ ;  /* 0x0000001404047227 */ /* 0x000fc800078e00ff */
[--C-:B------:R-:W-:Y:S01]  /*0620*/  IMAD R5, R11, R5, R18.reuse ;  /* 0x000000050b057224 */ /* 0x100fe200078e0212 */
[----:B------:R-:W-:Y:S01]  /*0630*/  IADD3 R4, PT, PT, -R4, RZ, RZ ;  /* 0x000000ff04047210 */ /* 0x000fe20007ffe1ff */
[----:B------:R-:W-:Y:S02]  /*0640*/  IMAD.MOV R18, RZ, RZ, -R18 ;  /* 0x000000ffff127224 */ /* 0x000fe400078e0a12 */
[----:B------:R-:W-:Y:S01]  /*0650*/  IMAD.MOV.U32 R21, RZ, RZ, 0x3f000000 ;  /* 0x3f000000ff157424 */ /* 0x000fe200078e00ff */
[----:B------:R-:W-:Y:S01]  /*0660*/  I2FP.F32.S32 R5, R5 ;  /* 0x0000000500057245 */ /* 0x000fe20000201400 */
[----:B------:R-:W-:Y:S02]  /*0670*/  IMAD R18, R12, R18, R9 ;  /* 0x000000120c127224 */ /* 0x000fe400078e0209 */
[----:B------:R-:W-:Y:S02]  /*0680*/  IMAD R4, R19, R4, R20 ;  /* 0x0000000413047224 */ /* 0x000fe400078e0214 */
[----:B------:R-:W-:Y:S01]  /*0690*/  FMUL R5, R5, UR13 ;  /* 0x0000000d05057c20 */ /* 0x000fe20008400000 */
[----:B------:R-:W-:-:S02]  /*06a0*/  I2FP.F32.S32 R20, R18 ;  /* 0x0000001200147245 */ /* 0x000fc40000201400 */
[----:B------:R-:W-:Y:S02]  /*06b0*/  ISETP.GT.U32.AND P1, PT, R19, R4, PT ;  /* 0x000000041300720c */ /* 0x000fe40003f24070 */
[----:B------:R-:W-:Y:S01]  /*06c0*/  LOP3.LUT R18, R21, 0x80000000, R5, 0xb8, !PT ;  /* 0x8000000015127812 */ /* 0x000fe200078eb805 */
[----:B------:R-:W-:-:S04]  /*06d0*/  FMUL R20, R20, UR5 ;  /* 0x0000000514147c20 */ /* 0x000fc80008400000 */
[----:B------:R-:W-:Y:S01]  /*06e0*/  FADD.RZ R18, R5, R18 ;  /* 0x0000001205127221 */ /* 0x000fe2000000c000 */
[----:B------:R-:W-:-:S03]  /*06f0*/  LOP3.LUT R21, R21, 0x80000000, R20, 0xb8, !PT ;  /* 0x8000000015157812 */ /* 0x000fc600078eb814 */
[----:B------:R-:W0:Y:S02]  /*0700*/  FRND.TRUNC R5, R18 ;  /* 0x0000001200057307 */ /* 0x000e24000020d000 */
[----:B------:R-:W-:Y:S01]  /*0710*/  FADD.RZ R21, R20, R21 ;  /* 0x0000001514157221 */ /* 0x000fe2000000c000 */
[----:B------:R-:W-:-:S05]  /*0720*/  @!P1 IMAD.IADD R4, R4, 0x1, -R19 ;  /* 0x0000000104049824 */ /* 0x000fca00078e0a13 */
[----:B------:R-:W1:Y:S01]  /*0730*/  FRND.TRUNC R21, R21 ;  /* 0x0000001500157307 */ /* 0x000e62000020d000 */
[----:B------:R-:W-:Y:S02]  /*0740*/  ISETP.GT.U32.AND P1, PT, R19, R4, PT ;  /* 0x000000041300720c */ /* 0x000fe40003f24070 */
[----:B0-----:R-:W-:-:S06]  /*0750*/  FMNMX R5, R6, R5, PT ;  /* 0x0000000506057209 */ /* 0x001fcc0003800000 */
[----:B------:R-:W0:Y:S05]  /*0760*/  F2I.TRUNC.NTZ R5, R5 ;  /* 0x0000000500057305 */ /* 0x000e2a000020f100 */
[----:B------:R-:W-:Y:S01]  /*0770*/  @!P1 IMAD.IADD R4, R4, 0x1, -R19 ;  /* 0x0000000104049824 */ /* 0x000fe200078e0a13 */
[----:B-1----:R-:W-:-:S04]  /*0780*/  FMNMX R19, R0, R21, PT ;  /* 0x0000001500137209 */ /* 0x002fc80003800000 */
[----:B------:R-:W-:Y:S02]  /*0790*/  @!P2 IADD3 R4, PT, PT, -R4, RZ, RZ ;  /* 0x000000ff0404a210 */ /* 0x000fe40007ffe1ff */
[----:B------:R-:W1:Y:S02]  /*07a0*/  F2I.TRUNC.NTZ R19, R19 ;  /* 0x0000001300137305 */ /* 0x000e64000020f100 */
[----:B------:R-:W-:-:S05]  /*07b0*/  SEL R4, R14, R4, !P0 ;  /* 0x000000040e047207 */ /* 0x000fca0004000000 */
[----:B------:R-:W-:Y:S02]  /*07c0*/  IMAD.IADD R18, R17, 0x1, -R4 ;  /* 0x0000000111127824 */ /* 0x000fe400078e0a04 */
[----:B0-----:R-:W-:Y:S02]  /*07d0*/  IMAD R4, R4, UR10, R5 ;  /* 0x0000000a04047c24 */ /* 0x001fe4000f8e0205 */
[----:B------:R-:W-:Y:S02]  /*07e0*/  IMAD R18, R7, R18, RZ ;  /* 0x0000001207127224 */ /* 0x000fe400078e02ff */
[----:B-1----:R-:W-:-:S05]  /*07f0*/  IMAD R17, R4, UR12, R19 ;  /* 0x0000000c04117c24 */ /* 0x002fca000f8e0213 */
        /* <DEDUP_REMOVED lines=10> */
.L_x_205:
        /* <DEDUP_REMOVED lines=16> */
[----:B------:R-:W2:Y:S02]  /*09a0*/  F2I.FTZ.U32.TRUNC.NTZ R5, R4 ;  /* 0x0000000400057305 */ /* 0x000ea4000021f000 */
[----:B--2---:R-:W-:-:S05]  /*09b0*/  IADD3 R4, PT, PT, RZ, -R5, RZ ;  /* 0x80000005ff047210 */ /* 0x004fca0007ffe0ff */
[----:B------:R-:W-:Y:S02]  /*09c0*/  IMAD R15, R4, R13, RZ ;  /* 0x0000000d040f7224 */ /* 0x000fe400078e02ff */
[----:B------:R-:W-:-:S04]  /*09d0*/  IMAD.MOV.U32 R4, RZ, RZ, RZ ;  /* 0x000000ffff047224 */ /* 0x000fc800078e00ff */
[----:B-1-34-:R-:W-:-:S07]  /*09e0*/  IMAD.HI.U32 R15, R5, R15, R4 ;  /* 0x0000000f050f7227 */ /* 0x01afce00078e0004 */
.L_x_207:
[----:B01----:R-:W-:-:S06]  /*09f0*/  IMAD.WIDE R16, R9, 0x4, R2 ;  /* 0x0000000409107825 */ /* 0x003fcc00078e0202 */
[----:B------:R0:W2:Y:S01]  /*0a00*/  LDG.E R16, desc[UR8][R16.64] ;  /* 0x0000000810107981 */ /* 0x0000a2000c1e1900 */
[----:B------:R-:W-:Y:S02]  /*0a10*/  IABS R18, R10 ;  /* 0x0000000a00127213 */ /* 0x000fe40000000000 */
[----:B------:R-:W-:Y:S02]  /*0a20*/  IABS R4, R9 ;  /* 0x0000000900047213 */ /* 0x000fe40000000000 */
[----:B------:R-:W1:Y:S01]  /*0a30*/  I2F.RP R20, R18 ;  /* 0x0000001200147306 */ /* 0x000e620000209400 */
[----:B------:R-:W-:Y:S02]  /*0a40*/  IABS R21, R12 ;  /* 0x0000000c00157213 */ /* 0x000fe40000000000 */
[----:B------:R-:W-:-:S04]  /*0a50*/  IMAD.HI.U32 R19, R15, R4, RZ ;  /* 0x000000040f137227 */ /* 0x000fc800078e00ff */
[----:B------:R-:W-:-:S04]  /*0a60*/  IMAD.MOV R5, RZ, RZ, -R19 ;  /* 0x000000ffff057224 */ /* 0x000fc800078e0a13 */
[----:B------:R-:W-:Y:S01]  /*0a70*/  IMAD R4, R21, R5, R4 ;  /* 0x0000000515047224 */ /* 0x000fe200078e0204 */
[----:B-1----:R-:W1:Y:S04]  /*0a80*/  MUFU.RCP R20, R20 ;  /* 0x0000001400147308 */ /* 0x002e680000001000 */
[----:B------:R-:W-:-:S13]  /*0a90*/  ISETP.GT.U32.AND P3, PT, R13, R4, PT ;  /* 0x000000040d00720c */ /* 0x000fda0003f64070 */
[----:B------:R-:W-:Y:S01]  /*0aa0*/  @!P3 IMAD.IADD R4, R4, 0x1, -R21 ;  /* 0x000000010404b824 */ /* 0x000fe200078e0a15 */
[----:B------:R-:W-:Y:S01]  /*0ab0*/  IABS R21, R11 ;  /* 0x0000000b00157213 */ /* 0x000fe20000000000 */
[----:B------:R-:W-:Y:S01]  /*0ac0*/  @!P3 VIADD R19, R19, 0x1 ;  /* 0x000000011313b836 */ /* 0x000fe20000000000 */
[----:B-1----:R-:W-:Y:S02]  /*0ad0*/  IADD3 R5, PT, PT, R20, 0xffffffe, RZ ;  /* 0x0ffffffe14057810 */ /* 0x002fe40007ffe0ff */
[----:B------:R-:W-:Y:S02]  /*0ae0*/  ISETP.GE.U32.AND P2, PT, R4, R13, PT ;  /* 0x0000000d0400720c */ /* 0x000fe40003f46070 */
[----:B------:R-:W-:Y:S02]  /*0af0*/  LOP3.LUT R4, R9, R12, RZ, 0x3c, !PT ;  /* 0x0000000c09047212 */ /* 0x000fe400078e3cff */
[----:B------:R-:W0:Y:S01]  /*0b00*/  F2I.FTZ.U32.TRUNC.NTZ R5, R5 ;  /* 0x0000000500057305 */ /* 0x000e22000021f000 */
[----:B------:R-:W-:-:S02]  /*0b10*/  ISETP.NE.AND P3, PT, R12, RZ, PT ;  /* 0x000000ff0c00720c */ /* 0x000fc40003f65270 */
[----:B------:R-:W-:Y:S01]  /*0b20*/  ISETP.GE.AND P1, PT, R4, RZ, PT ;  /* 0x000000ff0400720c */ /* 0x000fe20003f26270 */
[----:B------:R-:W-:-:S05]  /*0b30*/  IMAD.MOV.U32 R4, RZ, RZ, RZ ;  /* 0x000000ffff047224 */ /* 0x000fca00078e00ff */
[----:B------:R-:W-:Y:S02]  /*0b40*/  @P2 VIADD R19, R19, 0x1 ;  /* 0x0000000113132836 */ /* 0x000fe40000000000 */
[----:B0-----:R-:W-:-:S05]  /*0b50*/  IMAD.MOV R17, RZ, RZ, -R5 ;  /* 0x000000ffff117224 */ /* 0x001fca00078e0a05 */
[----:B------:R-:W-:Y:S02]  /*0b60*/  @!P1 IADD3 R19, PT, PT, -R19, RZ, RZ ;  /* 0x000000ff13139210 */ /* 0x000fe40007ffe1ff */
[----:B------:R-:W-:Y:S01]  /*0b70*/  @!P3 LOP3.LUT R19, RZ, R12, RZ, 0x33, !PT ;  /* 0x0000000cff13b212 */ /* 0x000fe200078e33ff */
[----:B------:R-:W-:-:S03]  /*0b80*/  IMAD R17, R17, R18, RZ ;  /* 0x0000001211117224 */ /* 0x000fc600078e02ff */
[----:B------:R-:W-:Y:S01]  /*0b90*/  IABS R20, R19 ;  /* 0x0000001300147213 */ /* 0x000fe20000000000 */
[----:B------:R-:W-:-:S04]  /*0ba0*/  IMAD.HI.U32 R4, R5, R17, R4 ;  /* 0x0000001105047227 */ /* 0x000fc800078e0004 */
[----:B------:R-:W-:Y:S02]  /*0bb0*/  IMAD.MOV.U32 R17, RZ, RZ, R21 ;  /* 0x000000ffff117224 */ /* 0x000fe400078e0015 */
[----:B------:R-:W-:Y:S02]  /*0bc0*/  IMAD.MOV.U32 R5, RZ, RZ, R20 ;  /* 0x000000ffff057224 */ /* 0x000fe400078e0014 */
[----:B------:R-:W0:Y:S02]  /*0bd0*/  I2F.RP R21, R17 ;  /* 0x0000001100157306 */ /* 0x000e240000209400 */
[----:B------:R-:W-:-:S05]  /*0be0*/  IMAD.HI.U32 R4, R4, R5, RZ ;  /* 0x0000000504047227 */ /* 0x000fca00078e00ff */
[----:B------:R-:W-:-:S05]  /*0bf0*/  IADD3 R20, PT, PT, -R4, RZ, RZ ;  /* 0x000000ff04147210 */ /* 0x000fca0007ffe1ff */
[C---:B------:R-:W-:Y:S01]  /*0c00*/  IMAD R5, R18.reuse, R20, R5 ;  /* 0x0000001412057224 */ /* 0x040fe200078e0205 */
[----:B0-----:R-:W0:Y:S04]  /*0c10*/  MUFU.RCP R21, R21 ;  /* 0x0000001500157308 */ /* 0x001e280000001000 */
[----:B------:R-:W-:-:S13]  /*0c20*/  ISETP.GT.U32.AND P3, PT, R18, R5, PT ;  /* 0x000000051200720c */ /* 0x000fda0003f64070 */
[----:B------:R-:W-:Y:S01]  /*0c30*/  @!P3 IMAD.IADD R5, R5, 0x1, -R18 ;  /* 0x000000010505b824 */ /* 0x000fe200078e0a12 */
[----:B------:R-:W-:Y:S01]  /*0c40*/  @!P3 IADD3 R4, PT, PT, R4, 0x1, RZ ;  /* 0x000000010404b810 */ /* 0x000fe20007ffe0ff */
[----:B0-----:R-:W-:Y:S01]  /*0c50*/  VIADD R20, R21, 0xffffffe ;  /* 0x0ffffffe15147836 */ /* 0x001fe20000000000 */
[----:B------:R-:W-:Y:S02]  /*0c60*/  ISETP.NE.AND P3, PT, R10, RZ, PT ;  /* 0x000000ff0a00720c */ /* 0x000fe40003f65270 */
[----:B------:R-:W-:Y:S02]  /*0c70*/  ISETP.GE.U32.AND P2, PT, R5, R18, PT ;  /* 0x000000120500720c */ /* 0x000fe40003f46070 */
[----:B------:R-:W0:Y:S01]  /*0c80*/  F2I.FTZ.U32.TRUNC.NTZ R5, R20 ;  /* 0x0000001400057305 */ /* 0x000e22000021f000 */
[----:B------:R-:W-:-:S04]  /*0c90*/  LOP3.LUT R18, R19, R10, RZ, 0x3c, !PT ;  /* 0x0000000a13127212 */ /* 0x000fc800078e3cff */
[----:B------:R-:W-:-:S06]  /*0ca0*/  ISETP.GE.AND P1, PT, R18, RZ, PT ;  /* 0x000000ff1200720c */ /* 0x000fcc0003f26270 */
[----:B------:R-:W-:-:S04]  /*0cb0*/  @P2 VIADD R4, R4, 0x1 ;  /* 0x0000000104042836 */ /* 0x000fc80000000000 */
[----:B------:R-:W-:Y:S01]  /*0cc0*/  IMAD.MOV.U32 R18, RZ, RZ, R4 ;  /* 0x000000ffff127224 */ /* 0x000fe200078e0004 */
[----:B0-----:R-:W-:-:S03]  /*0cd0*/  IADD3 R4, PT, PT, RZ, -R5, RZ ;  /* 0x80000005ff047210 */ /* 0x001fc60007ffe0ff */
[----:B------:R-:W-:Y:S01]  /*0ce0*/  @!P1 IMAD.MOV R18, RZ, RZ, -R18 ;  /* 0x000000ffff129224 */ /* 0x000fe200078e0a12 */
[----:B------:R-:W-:Y:S01]  /*0cf0*/  @!P3 LOP3.LUT R18, RZ, R10, RZ, 0x33, !PT ;  /* 0x0000000aff12b212 */ /* 0x000fe200078e33ff */
[----:B------:R-:W-:Y:S02]  /*0d00*/  IMAD R21, R4, R17, RZ ;  /* 0x0000001104157224 */ /* 0x000fe400078e02ff */
[----:B------:R-:W-:Y:S01]  /*0d10*/  IMAD.MOV.U32 R4, RZ, RZ, RZ ;  /* 0x000000ffff047224 */ /* 0x000fe200078e00ff */
[----:B------:R-:W-:Y:S02]  /*0d20*/  IABS R20, R18 ;  /* 0x0000001200147213 */ /* 0x000fe40000000000 */
[----:B------:R-:W-:Y:S01]  /*0d30*/  ISETP.GE.AND P2, PT, R18, RZ, PT ;  /* 0x000000ff1200720c */ /* 0x000fe20003f46270 */
[----:B------:R-:W-:-:S04]  /*0d40*/  IMAD.HI.U32 R21, R5, R21, R4 ;  /* 0x0000001505157227 */ /* 0x000fc800078e0004 */
[----:B------:R-:W-:Y:S02]  /*0d50*/  IMAD.MOV R5, RZ, RZ, -R18 ;  /* 0x000000ffff057224 */ /* 0x000fe400078e0a12 */
[----:B------:R-:W-:-:S04]  /*0d60*/  IMAD.HI.U32 R4, R21, R20, RZ ;  /* 0x0000001415047227 */ /* 0x000fc800078e00ff */
[--C-:B------:R-:W-:Y:S01]  /*0d70*/  IMAD R5, R10, R5, R19.reuse ;  /* 0x000000050a057224 */ /* 0x100fe200078e0213 */
[----:B------:R-:W-:Y:S01]  /*0d80*/  IADD3 R4, PT, PT, -R4, RZ, RZ ;  /* 0x000000ff04047210 */ /* 0x000fe20007ffe1ff */
[----:B------:R-:W-:-:S03]  /*0d90*/  IMAD.MOV R19, RZ, RZ, -R19 ;  /* 0x000000ffff137224 */ /* 0x000fc600078e0a13 */
[----:B------:R-:W-:Y:S01]  /*0da0*/  I2FP.F32.S32 R5, R5 ;  /* 0x0000000500057245 */ /* 0x000fe20000201400 */
[----:B------:R-:W-:Y:S02]  /*0db0*/  IMAD R4, R17, R4, R20 ;  /* 0x0000000411047224 */ /* 0x000fe400078e0214 */
[----:B------:R-:W-:Y:S02]  /*0dc0*/  IMAD R19, R12, R19, R9 ;  /* 0x000000130c137224 */ /* 0x000fe400078e0209 */
[----:B------:R-:W-:Y:S01]  /*0dd0*/  FMUL R5, R5, UR11 ;  /* 0x0000000b05057c20 */ /* 0x000fe20008400000 */
[----:B------:R-:W-:Y:S02]  /*0de0*/  ISETP.GT.U32.AND P1, PT, R17, R4, PT ;  /* 0x000000041100720c */ /* 0x000fe40003f24070 */
[----:B------:R-:W-:-:S03]  /*0df0*/  I2FP.F32.S32 R19, R19 ;  /* 0x0000001300137245 */ /* 0x000fc60000201400 */
[----:B------:R-:W0:Y:S02]  /*0e00*/  FRND.FLOOR R5, R5 ;  /* 0x0000000500057307 */ /* 0x000e240000205000 */
[----:B------:R-:W-:-:S06]  /*0e10*/  FMUL R21, R19, UR5 ;  /* 0x0000000513157c20 */ /* 0x000fcc0008400000 */
[----:B------:R-:W-:Y:S01]  /*0e20*/  @!P1 IADD3 R4, PT, PT, R4, -R17, RZ ;  /* 0x8000001104049210 */ /* 0x000fe20007ffe0ff */
[----:B------:R-:W1:Y:S03]  /*0e30*/  FRND.FLOOR R21, R21 ;  /* 0x0000001500157307 */ /* 0x000e660000205000 */
[----:B------:R-:W-:Y:S02]  /*0e40*/  ISETP.GT.U32.AND P1, PT, R17, R4, PT ;  /* 0x000000041100720c */ /* 0x000fe40003f24070 */
[----:B0-----:R-:W-:-:S04]  /*0e50*/  FMNMX R19, R6, R5, PT ;  /* 0x0000000506137209 */ /* 0x001fc80003800000 */
[----:B------:R-:W0:Y:S07]  /*0e60*/  F2I.TRUNC.NTZ R20, R19 ;  /* 0x0000001300147305 */ /* 0x000e2e000020f100 */
[----:B------:R-:W-:Y:S01]  /*0e70*/  @!P1 IMAD.IADD R4, R4, 0x1, -R17 ;  /* 0x0000000104049824 */ /* 0x000fe200078e0a11 */
[----:B-1----:R-:W-:-:S03]  /*0e80*/  FMNMX R17, R0, R21, PT ;  /* 0x0000001500117209 */ /* 0x002fc60003800000 */
[----:B------:R-:W-:-:S03]  /*0e90*/  @!P2 IMAD.MOV R4, RZ, RZ, -R4 ;  /* 0x000000ffff04a224 */ /* 0x000fc600078e0a04 */
[----:B------:R-:W1:Y:S02]  /*0ea0*/  F2I.TRUNC.NTZ R17, R17 ;  /* 0x0000001100117305 */ /* 0x000e64000020f100 */
[----:B------:R-:W-:-:S04]  /*0eb0*/  SEL R5, R14, R4, !P0 ;  /* 0x000000040e057207 */ /* 0x000fc80004000000 */
[----:B------:R-:W-:Y:S01]  /*0ec0*/  IADD3 R18, PT, PT, R18, -R5, RZ ;  /* 0x8000000512127210 */ /* 0x000fe20007ffe0ff */
[----:B0-----:R-:W-:-:S04]  /*0ed0*/  IMAD R20, R5, UR6, R20 ;  /* 0x0000000605147c24 */ /* 0x001fc8000f8e0214 */
        /* <DEDUP_REMOVED lines=12> */
.L_x_208:
        /* <DEDUP_REMOVED lines=14> */
.L_x_470:


//--------------------- .text.nearestneighborNCHWF16 --------------------------
	.section	.text.nearestneighborNCHWF16,"ax",@progbits
	.align	128
        .global         nearestneighborNCHWF16
        .type           nearestneighborNCHWF16,@function
        .size           nearestneighborNCHWF16,(.L_x_471 - nearestneighborNCHWF16)
        .other          nearestneighborNCHWF16,@"STO_CUDA_ENTRY STV_DEFAULT"
nearestneighborNCHWF16:
.text.nearestneighborNCHWF16:
        /* <DEDUP_REMOVED lines=10> */
[----:B------:R-:W2:Y:S01]  /*00a0*/  LDCU UR7, c[0x0][0x370] ;  /* 0x00006e00ff0777ac */ /* 0x000ea20008000800 */
[----:B------:R-:W3:Y:S01]  /*00b0*/  LDCU.64 UR8, c[0x0][0x358] ;  /* 0x00006b00ff0877ac */ /* 0x000ee20008000a00 */
[----:B0-----:R-:W-:Y:S02]  /*00c0*/  UISETP.NE.AND UP0, UPT, UR10, URZ, UPT ;  /* 0x000000ff0a00728c */ /* 0x001fe4000bf05270 */
[----:B-1----:R-:W-:Y:S02]  /*00d0*/  UIMAD UR6, UR5, UR4, URZ ;  /* 0x00000004050672a4 */ /* 0x002fe4000f8e02ff */
[----:B------:R-:W-:Y:S02]  /*00e0*/  UIADD3 UR4, UPT, UPT, UR4, -0x1, URZ ;  /* 0xffffffff04047890 */ /* 0x000fe4000fffe0ff */
[----:B------:R-:W-:Y:S01]  /*00f0*/  UIADD3 UR5, UPT, UPT, UR5, -0x1, URZ ;  /* 0xffffffff05057890 */ /* 0x000fe2000fffe0ff */
[----:B--2---:R-:W-:-:S03]  /*0100*/  IMAD R5, R5, UR7, RZ ;  /* 0x0000000705057c24 */ /* 0x004fc6000f8e02ff */
[----:B------:R-:W-:Y:S02]  /*0110*/  I2FP.F32.S32 R4, UR4 ;  /* 0x0000000400047c45 */ /* 0x000fe40008201400 */
[----:B------:R-:W-:Y:S01]  /*0120*/  I2FP.F32.S32 R0, UR5 ;  /* 0x0000000500007c45 */ /* 0x000fe20008201400 */
[----:B---3--:R-:W-:Y:S06]  /*0130*/  BRA.U !UP0, `(.L_x_209) ;  /* 0x0000000508d47547 */ /* 0x008fec000b800000 */
[----:B------:R-:W0:Y:S01]  /*0140*/  LDC R2, c[0x0][0x3a0] ;  /* 0x0000e800ff027b82 */ /* 0x000e220000000800 */
[----:B------:R-:W1:Y:S01]  /*0150*/  LDCU UR4, c[0x0][0x398] ;  /* 0x00007300ff0477ac */ /* 0x000e620008000800 */
[----:B------:R-:W2:Y:S06]  /*0160*/  LDCU UR14, c[0x0][0x384] ;  /* 0x00007080ff0e77ac */ /* 0x000eac0008000800 */
[----:B------:R-:W3:Y:S01]  /*0170*/  LDC R11, c[0x0][0x3a0] ;  /* 0x0000e800ff0b7b82 */ /* 0x000ee20000000800 */
[----:B------:R-:W4:Y:S01]  /*0180*/  LDCU UR5, c[0x0][0x3a4] ;  /* 0x00007480ff0577ac */ /* 0x000f220008000800 */
[----:B------:R-:W0:Y:S06]  /*0190*/  LDCU UR7, c[0x0][0x3a8] ;  /* 0x00007500ff0777ac */ /* 0x000e2c0008000800 */
[----:B------:R-:W2:Y:S01]  /*01a0*/  LDC R10, c[0x0][0x398] ;  /* 0x0000e600ff0a7b82 */ /* 0x000ea20000000800 */
[----:B------:R-:W0:Y:S01]  /*01b0*/  LDCU.64 UR12, c[0x0][0x390] ;  /* 0x00007200ff0c77ac */ /* 0x000e220008000a00 */
[----:B-1----:R-:W-:-:S02]  /*01c0*/  ISETP.NE.AND P0, PT, RZ, UR4, PT ;  /* 0x00000004ff007c0c */ /* 0x002fc4000bf05270 */
[----:B------:R-:W-:Y:S01]  /*01d0*/  LOP3.LUT R13, RZ, UR4, RZ, 0x33, !PT ;  /* 0x00000004ff0d7c12 */ /* 0x000fe2000f8e33ff */
[----:B------:R-:W1:Y:S01]  /*01e0*/  LDCU.64 UR10, c[0x0][0x388] ;  /* 0x00007100ff0a77ac */ /* 0x000e620008000a00 */
[----:B0-----:R-:W-:Y:S02]  /*01f0*/  IABS R7, R2 ;  /* 0x0000000200077213 */ /* 0x001fe40000000000 */
[----:B------:R-:W0:Y:S02]  /*0200*/  LDC R12, c[0x0][0x39c] ;  /* 0x0000e700ff0c7b82 */ /* 0x000e240000000800 */
[----:B------:R-:W5:Y:S06]  /*0210*/  I2F.RP R8, R7 ;  /* 0x0000000700087306 */ /* 0x000f6c0000209400 */
[----:B------:R-:W0:Y:S02]  /*0220*/  LDC.64 R2, c[0x0][0x3b0] ;  /* 0x0000ec00ff027b82 */ /* 0x000e240000000a00 */
[----:B-----5:R-:W5:Y:S02]  /*0230*/  MUFU.RCP R8, R8 ;  /* 0x0000000800087308 */ /* 0x020f640000001000 */
[----:B-----5:R-:W-:-:S06]  /*0240*/  VIADD R14, R8, 0xffffffe ;  /* 0x0ffffffe080e7836 */ /* 0x020fcc0000000000 */
[----:B------:R5:W4:Y:S02]  /*0250*/  F2I.FTZ.U32.TRUNC.NTZ R15, R14 ;  /* 0x0000000e000f7305 */ /* 0x000b24000021f000 */
[----:B-----5:R-:W-:Y:S02]  /*0260*/  IMAD.MOV.U32 R14, RZ, RZ, RZ ;  /* 0x000000ffff0e7224 */ /* 0x020fe400078e00ff */
[----:B----4-:R-:W-:-:S04]  /*0270*/  IMAD.MOV R8, RZ, RZ, -R15 ;  /* 0x000000ffff087224 */ /* 0x010fc800078e0a0f */
[----:B------:R-:W-:-:S04]  /*0280*/  IMAD R9, R8, R7, RZ ;  /* 0x0000000708097224 */ /* 0x000fc800078e02ff */
[----:B0123--:R-:W-:-:S07]  /*0290*/  IMAD.HI.U32 R14, R15, R9, R14 ;  /* 0x000000090f0e7227 */ /* 0x00ffce00078e000e */
.L_x_210:
[----:B------:R-:W-:Y:S01]  /*02a0*/  IABS R16, R12 ;  /* 0x0000000c00107213 */ /* 0x000fe20000000000 */
[----:B------:R-:W-:Y:S01]  /*02b0*/  IMAD.MOV.U32 R20, RZ, RZ, 0x3f000000 ;  /* 0x3f000000ff147424 */ /* 0x000fe200078e00ff */
[----:B0-----:R-:W-:Y:S02]  /*02c0*/  IABS R9, R6 ;  /* 0x0000000600097213 */ /* 0x001fe40000000000 */
[----:B------:R-:W0:Y:S01]  /*02d0*/  I2F.RP R15, R16 ;  /* 0x00000010000f7306 */ /* 0x000e220000209400 */
[----:B------:R-:W-:Y:S02]  /*02e0*/  IABS R19, R11 ;  /* 0x0000000b00137213 */ /* 0x000fe40000000000 */
[----:B------:R-:W-:-:S05]  /*02f0*/  IMAD.HI.U32 R17, R14, R9, RZ ;  /* 0x000000090e117227 */ /* 0x000fca00078e00ff */
[----:B------:R-:W-:-:S05]  /*0300*/  IADD3 R8, PT, PT, -R17, RZ, RZ ;  /* 0x000000ff11087210 */ /* 0x000fca0007ffe1ff */
[----:B------:R-:W-:Y:S01]  /*0310*/  IMAD R8, R19, R8, R9 ;  /* 0x0000000813087224 */ /* 0x000fe200078e0209 */
[----:B0-----:R-:W0:Y:S04]  /*0320*/  MUFU.RCP R15, R15 ;  /* 0x0000000f000f7308 */ /* 0x001e280000001000 */
[----:B------:R-:W-:-:S13]  /*0330*/  ISETP.GT.U32.AND P3, PT, R7, R8, PT ;  /* 0x000000080700720c */ /* 0x000fda0003f64070 */
[----:B------:R-:W-:Y:S02]  /*0340*/  @!P3 IMAD.IADD R8, R8, 0x1, -R19 ;  /* 0x000000010808b824 */ /* 0x000fe400078e0a13 */
[----:B0-----:R-:W-:Y:S01]  /*0350*/  VIADD R9, R15, 0xffffffe ;  /* 0x0ffffffe0f097836 */ /* 0x001fe20000000000 */
[----:B------:R-:W-:Y:S01]  /*0360*/  IABS R15, R10 ;  /* 0x0000000a000f7213 */ /* 0x000fe20000000000 */
[----:B------:R-:W-:Y:S01]  /*0370*/  @!P3 VIADD R17, R17, 0x1 ;  /* 0x000000011111b836 */ /* 0x000fe20000000000 */
[----:B------:R-:W-:Y:S02]  /*0380*/  ISETP.GE.U32.AND P1, PT, R8, R7, PT ;  /* 0x000000070800720c */ /* 0x000fe40003f26070 */
[----:B------:R-:W-:Y:S01]  /*0390*/  LOP3.LUT R8, R6, R11, RZ, 0x3c, !PT ;  /* 0x0000000b06087212 */ /* 0x000fe200078e3cff */
[----:B------:R-:W0:Y:S01]  /*03a0*/  F2I.FTZ.U32.TRUNC.NTZ R9, R9 ;  /* 0x0000000900097305 */ /* 0x000e22000021f000 */
[----:B------:R-:W-:Y:S02]  /*03b0*/  ISETP.NE.AND P3, PT, R11, RZ, PT ;  /* 0x000000ff0b00720c */ /* 0x000fe40003f65270 */
[----:B------:R-:W-:Y:S01]  /*03c0*/  ISETP.GE.AND P2, PT, R8, RZ, PT ;  /* 0x000000ff0800720c */ /* 0x000fe20003f46270 */
[----:B------:R-:W-:-:S06]  /*03d0*/  IMAD.MOV.U32 R8, RZ, RZ, RZ ;  /* 0x000000ffff087224 */ /* 0x000fcc00078e00ff */
[----:B------:R-:W-:Y:S01]  /*03e0*/  @P1 IADD3 R17, PT, PT, R17, 0x1, RZ ;  /* 0x0000000111111810 */ /* 0x000fe20007ffe0ff */
[----:B0-----:R-:W-:-:S05]  /*03f0*/  IMAD.MOV R19, RZ, RZ, -R9 ;  /* 0x000000ffff137224 */ /* 0x001fca00078e0a09 */
[----:B------:R-:W-:Y:S01]  /*0400*/  @!P2 IMAD.MOV R17, RZ, RZ, -R17 ;  /* 0x000000ffff11a224 */ /* 0x000fe200078e0a11 */
[----:B------:R-:W-:Y:S01]  /*0410*/  @!P3 LOP3.LUT R17, RZ, R11, RZ, 0x33, !PT ;  /* 0x0000000bff11b212 */ /* 0x000fe200078e33ff */
[----:B------:R-:W-:-:S03]  /*0420*/  IMAD R19, R19, R16, RZ ;  /* 0x0000001013137224 */ /* 0x000fc600078e02ff */
[----:B------:R-:W-:Y:S01]  /*0430*/  IABS R18, R17 ;  /* 0x0000001100127213 */ /* 0x000fe20000000000 */
[----:B------:R-:W-:-:S03]  /*0440*/  IMAD.HI.U32 R8, R9, R19, R8 ;  /* 0x0000001309087227 */ /* 0x000fc600078e0008 */
[----:B------:R-:W-:Y:S02]  /*0450*/  MOV R9, R18 ;  /* 0x0000001200097202 */ /* 0x000fe40000000f00 */
[----:B------:R-:W0:Y:S03]  /*0460*/  I2F.RP R18, R15 ;  /* 0x0000000f00127306 */ /* 0x000e260000209400 */
[----:B------:R-:W-:-:S04]  /*0470*/  IMAD.HI.U32 R8, R8, R9, RZ ;  /* 0x0000000908087227 */ /* 0x000fc800078e00ff */
[----:B------:R-:W-:-:S04]  /*0480*/  IMAD.MOV R19, RZ, RZ, -R8 ;  /* 0x000000ffff137224 */ /* 0x000fc800078e0a08 */
        /* <DEDUP_REMOVED lines=30> */
[----:B------:R-:W-:Y:S02]  /*0670*/  I2FP.F32.S32 R17, R17 ;  /* 0x0000001100117245 */ /* 0x000fe40000201400 */
        /* <DEDUP_REMOVED lines=10> */
[----:B0-----:R-:W-:-:S05]  /*0720*/  FMNMX R17, R4, R9, PT ;  /* 0x0000000904117209 */ /* 0x001fca0003800000 */
[----:B------:R-:W0:Y:S06]  /*0730*/  F2I.TRUNC.NTZ R20, R17 ;  /* 0x0000001100147305 */ /* 0x000e2c000020f100 */
[----:B------:R-:W-:Y:S01]  /*0740*/  @!P1 IMAD.IADD R8, R8, 0x1, -R15 ;  /* 0x0000000108089824 */ /* 0x000fe200078e0a0f */
[----:B-1----:R-:W-:-:S04]  /*0750*/  FMNMX R15, R0, R19, PT ;  /* 0x00000013000f7209 */ /* 0x002fc80003800000 */
[----:B------:R-:W-:Y:S02]  /*0760*/  @!P2 IADD3 R8, PT, PT, -R8, RZ, RZ ;  /* 0x000000ff0808a210 */ /* 0x000fe40007ffe1ff */
[----:B------:R-:W1:Y:S02]  /*0770*/  F2I.TRUNC.NTZ R15, R15 ;  /* 0x0000000f000f7305 */ /* 0x000e64000020f100 */
[----:B------:R-:W-:-:S05]  /*0780*/  SEL R9, R13, R8, !P0 ;  /* 0x000000080d097207 */ /* 0x000fca0004000000 */
[----:B0-----:R-:W-:Y:S02]  /*0790*/  IMAD R20, R9, UR12, R20 ;  /* 0x0000000c09147c24 */ /* 0x001fe4000f8e0214 */
[----:B------:R-:W-:-:S04]  /*07a0*/  IMAD.IADD R16, R16, 0x1, -R9 ;  /* 0x0000000110107824 */ /* 0x000fc800078e0a09 */
[----:B------:R-:W-:Y:S02]  /*07b0*/  IMAD R16, R16, UR6, RZ ;  /* 0x0000000610107c24 */ /* 0x000fe4000f8e02ff */
[----:B-1----:R-:W-:-:S05]  /*07c0*/  IMAD R9, R20, UR13, R15 ;  /* 0x0000000d14097c24 */ /* 0x002fca000f8e020f */
[----:B------:R-:W-:Y:S02]  /*07d0*/  SHF.R.S32.HI R17, RZ, 0x1f, R9 ;  /* 0x0000001fff117819 */ /* 0x000fe40000011409 */
[----:B------:R-:W-:-:S04]  /*07e0*/  IADD3 R9, P1, PT, R16, R9, RZ ;  /* 0x0000000910097210 */ /* 0x000fc80007f3e0ff */
[----:B------:R-:W-:Y:S02]  /*07f0*/  LEA.HI.X.SX32 R8, R16, R17, 0x1, P1 ;  /* 0x0000001110087211 */ /* 0x000fe400008f0eff */
[----:B------:R-:W-:-:S04]  /*0800*/  LEA R16, P1, R9, UR10, 0x1 ;  /* 0x0000000a09107c11 */ /* 0x000fc8000f8208ff */
[----:B------:R-:W-:-:S06]  /*0810*/  LEA.HI.X R17, R9, UR11, R8, 0x1, P1 ;  /* 0x0000000b09117c11 */ /* 0x000fcc00088f0c08 */
[----:B------:R-:W2:Y:S01]  /*0820*/  LDG.E.U16 R17, desc[UR8][R16.64] ;  /* 0x0000000810117981 */ /* 0x000ea2000c1e1500 */
[----:B------:R-:W-:-:S04]  /*0830*/  IMAD.WIDE R8, R6, 0x2, R2 ;  /* 0x0000000206087825 */ /* 0x000fc800078e0202 */
[----:B------:R-:W-:-:S05]  /*0840*/  IMAD.IADD R6, R5, 0x1, R6 ;  /* 0x0000000105067824 */ /* 0x000fca00078e0206 */
[----:B------:R-:W-:Y:S01]  /*0850*/  ISETP.GE.AND P1, PT, R6, UR14, PT ;  /* 0x0000000e06007c0c */ /* 0x000fe2000bf26270 */
[----:B--2---:R0:W-:-:S12]  /*0860*/  STG.E.U16 desc[UR8][R8.64], R17 ;  /* 0x0000001108007986 */ /* 0x0041d8000c101508 */
[----:B------:R-:W-:Y:S05]  /*0870*/  @!P1 BRA `(.L_x_210) ;  /* 0xfffffff800889947 */ /* 0x000fea000383ffff */
[----:B------:R-:W-:Y:S05]  /*0880*/  EXIT ;  /* 0x000000000000794d */ /* 0x000fea0003800000 */
.L_x_209:
        /* <DEDUP_REMOVED lines=18> */
[----:B-----5:R-:W-:Y:S01]  /*09b0*/  IMAD.MOV.U32 R14, RZ, RZ, RZ ;  /* 0x000000ffff0e7224 */ /* 0x020fe200078e00ff */
[----:B----4-:R-:W-:-:S05]  /*09c0*/  IADD3 R9, PT, PT, RZ, -R15, RZ ;  /* 0x8000000fff097210 */ /* 0x010fca0007ffe0ff */
[----:B------:R-:W-:-:S04]  /*09d0*/  IMAD R9, R9, R12, RZ ;  /* 0x0000000c09097224 */ /* 0x000fc800078e02ff */
[----:B0123--:R-:W-:-:S07]  /*09e0*/  IMAD.HI.U32 R14, R15, R9, R14 ;  /* 0x000000090f0e7227 */ /* 0x00ffce00078e000e */
.L_x_211:
[----:B------:R-:W-:Y:S02]  /*09f0*/  IABS R16, R7 ;  /* 0x0000000700107213 */ /* 0x000fe40000000000 */
[----:B0-----:R-:W-:Y:S02]  /*0a00*/  IABS R9, R6 ;  /* 0x0000000600097213 */ /* 0x001fe40000000000 */
[----:B------:R-:W0:Y:S01]  /*0a10*/  I2F.RP R15, R16 ;  /* 0x00000010000f7306 */ /* 0x000e220000209400 */
[----:B------:R-:W-:Y:S02]  /*0a20*/  IABS R20, R11 ;  /* 0x0000000b00147213 */ /* 0x000fe40000000000 */
[----:B------:R-:W-:-:S04]  /*0a30*/  IMAD.HI.U32 R18, R14, R9, RZ ;  /* 0x000000090e127227 */ /* 0x000fc800078e00ff */
[----:B------:R-:W-:-:S04]  /*0a40*/  IMAD.MOV R8, RZ, RZ, -R18 ;  /* 0x000000ffff087224 */ /* 0x000fc800078e0a12 */
[----:B------:R-:W-:Y:S01]  /*0a50*/  IMAD R9, R20, R8, R9 ;  /* 0x0000000814097224 */ /* 0x000fe200078e0209 */
[----:B------:R-:W-:Y:S01]  /*0a60*/  LOP3.LUT R8, R6, R11, RZ, 0x3c, !PT ;  /* 0x0000000b06087212 */ /* 0x000fe200078e3cff */
[----:B0-----:R-:W0:Y:S03]  /*0a70*/  MUFU.RCP R15, R15 ;  /* 0x0000000f000f7308 */ /* 0x001e260000001000 */
[----:B------:R-:W-:Y:S02]  /*0a80*/  ISETP.GT.U32.AND P3, PT, R12, R9, PT ;  /* 0x000000090c00720c */ /* 0x000fe40003f64070 */
[----:B------:R-:W-:Y:S02]  /*0a90*/  ISETP.GE.AND P1, PT, R8, RZ, PT ;  /* 0x000000ff0800720c */ /* 0x000fe40003f26270 */
[----:B------:R-:W-:-:S09]  /*0aa0*/  IABS R8, R10 ;  /* 0x0000000a00087213 */ /* 0x000fd20000000000 */
[----:B------:R-:W-:Y:S02]  /*0ab0*/  @!P3 IMAD.IADD R9, R9, 0x1, -R20 ;  /* 0x000000010909b824 */ /* 0x000fe400078e0a14 */
[----:B------:R-:W-:Y:S01]  /*0ac0*/  @!P3 VIADD R18, R18, 0x1 ;  /* 0x000000011212b836 */ /* 0x000fe20000000000 */
[----:B0-----:R-:W-:Y:S02]  /*0ad0*/  IADD3 R17, PT, PT, R15, 0xffffffe, RZ ;  /* 0x0ffffffe0f117810 */ /* 0x001fe40007ffe0ff */
[----:B------:R-:W-:Y:S02]  /*0ae0*/  ISETP.GE.U32.AND P2, PT, R9, R12, PT ;  /* 0x0000000c0900720c */ /* 0x000fe40003f46070 */
[----:B------:R-:W0:Y:S01]  /*0af0*/  F2I.FTZ.U32.TRUNC.NTZ R9, R17 ;  /* 0x0000001100097305 */ /* 0x000e22000021f000 */
[----:B------:R-:W-:-:S10]  /*0b00*/  ISETP.NE.AND P3, PT, R11, RZ, PT ;  /* 0x000000ff0b00720c */ /* 0x000fd40003f65270 */
[----:B------:R-:W-:Y:S02]  /*0b10*/  @P2 VIADD R18, R18, 0x1 ;  /* 0x0000000112122836 */ /* 0x000fe40000000000 */
[----:B0-----:R-:W-:-:S03]  /*0b20*/  IMAD.MOV R15, RZ, RZ, -R9 ;  /* 0x000000ffff0f7224 */ /* 0x001fc600078e0a09 */
[----:B------:R-:W-:Y:S02]  /*0b30*/  @!P1 IADD3 R18, PT, PT, -R18, RZ, RZ ;  /* 0x000000ff12129210 */ /* 0x000fe40007ffe1ff */
[----:B------:R-:W-:Y:S01]  /*0b40*/  @!P3 LOP3.LUT R18, RZ, R11, RZ, 0x33, !PT ;  /* 0x0000000bff12b212 */ /* 0x000fe200078e33ff */
[----:B------:R-:W-:Y:S02]  /*0b50*/  IMAD R17, R15, R16, RZ ;  /* 0x000000100f117224 */ /* 0x000fe400078e02ff */
[----:B------:R-:W-:Y:S01]  /*0b60*/  IMAD.MOV.U32 R15, RZ, RZ, R8 ;  /* 0x000000ffff0f7224 */ /* 0x000fe200078e0008 */
[----:B------:R-:W-:Y:S01]  /*0b70*/  IABS R19, R18 ;  /* 0x0000001200137213 */ /* 0x000fe20000000000 */
[----:B------:R-:W-:-:S04]  /*0b80*/  IMAD.MOV.U32 R8, RZ, RZ, RZ ;  /* 0x000000ffff087224 */ /* 0x000fc800078e00ff */
[----:B------:R-:W-:-:S04]  /*0b90*/  IMAD.HI.U32 R8, R9, R17, R8 ;  /* 0x0000001109087227 */ /* 0x000fc800078e0008 */
        /* <DEDUP_REMOVED lines=64> */
.L_x_212:
        /* <DEDUP_REMOVED lines=14> */
.L_x_471:


//--------------------- .text.nearestneighborNCHW --------------------------
	.section	.text.nearestneighborNCHW,"ax",@progbits
	.align	128
        .global         nearestneighborNCHW
        .type           nearestneighborNCHW,@function
        .size           nearestneighborNCHW,(.L_x_472 - nearestneighborNCHW)
        .other          nearestneighborNCHW,@"STO_CUDA_ENTRY STV_DEFAULT"
nearestneighborNCHW:
.text.nearestneighborNCHW:
        /* <DEDUP_REMOVED lines=42> */
.L_x_214:
        /* <DEDUP_REMOVED lines=88> */
[----:B------:R-:W2:Y:S01]  /*0820*/  LDG.E R17, desc[UR8][R16.64] ;  /* 0x0000000810117981 */ /* 0x000ea2000c1e1900 */
[----:B------:R-:W-:-:S04]  /*0830*/  IMAD.WIDE R8, R6, 0x4, R2 ;  /* 0x0000000406087825 */ /* 0x000fc800078e0202 */
[----:B------:R-:W-:-:S05]  /*0840*/  IMAD.IADD R6, R5, 0x1, R6 ;  /* 0x0000000105067824 */ /* 0x000fca00078e0206 */
[----:B------:R-:W-:Y:S01]  /*0850*/  ISETP.GE.AND P1, PT, R6, UR14, PT ;  /* 0x0000000e06007c0c */ /* 0x000fe2000bf26270 */
[----:B--2---:R0:W-:-:S12]  /*0860*/  STG.E desc[UR8][R8.64], R17 ;  /* 0x0000001108007986 */ /* 0x0041d8000c101908 */
[----:B------:R-:W-:Y:S05]  /*0870*/  @!P1 BRA `(.L_x_214) ;  /* 0xfffffff800889947 */ /* 0x000fea000383ffff */
[----:B------:R-:W-:Y:S05]  /*0880*/  EXIT ;  /* 0x000000000000794d */ /* 0x000fea0003800000 */
.L_x_213:
        /* <DEDUP_REMOVED lines=22> */
.L_x_215:
        /* <DEDUP_REMOVED lines=91> */
.L_x_216:
        /* <DEDUP_REMOVED lines=14> */
.L_x_472:


//--------------------- .text.nearestneighborv2NCHWAddGradientF16 --------------------------
	.section	.text.nearestneighborv2NCHWAddGradientF16,"ax",@progbits
	.align	128
        .global         nearestneighborv2NCHWAddGradientF16
        .type           nearestneighborv2NCHWAddGradientF16,@function
        .size           nearestneighborv2NCHWAddGradientF16,(.L_x_473 - nearestneighborv2NCHWAddGradientF16)
        .other          nearestneighborv2NCHWAddGradientF16,@"STO_CUDA_ENTRY STV_DEFAULT"
nearestneighborv2NCHWAddGradientF16:
.text.nearestneighborv2NCHWAddGradientF16:
[----:B------:R-:W-:Y:S08]  /*0000*/  LDC R1, c[0x0][0x37c] ;  /* 0x0000df00ff017b82 */ /* 0x000ff00000000800 */
[----:B------:R-:W0:Y:S02]  /*0010*/  LDC R0, c[0x0][0x38c] ;  /* 0x0000e300ff007b82 */ /* 0x000e240000000800 */
[----:B0-----:R-:W-:-:S13]  /*0020*/  ISETP.GE.AND P0, PT, R0, 0x2, PT ;  /* 0x000000020000780c */ /* 0x001fda0003f06270 */
[----:B------:R-:W-:Y:S05]  /*0030*/  @!P0 EXIT ;  /* 0x000000000000894d */ /* 0x000fea0003800000 */
[----:B------:R-:W0:Y:S01]  /*0040*/  S2R R10, SR_TID.X ;  /* 0x00000000000a7919 */ /* 0x000e220000002100 */
[----:B------:R-:W0:Y:S01]  /*0050*/  LDC R15, c[0x0][0x360] ;  /* 0x0000d800ff0f7b82 */ /* 0x000e220000000800 */
[----:B------:R-:W1:Y:S01]  /*0060*/  LDCU.64 UR14, c[0x0][0x398] ;  /* 0x00007300ff0e77ac */ /* 0x000e620008000a00 */
[----:B------:R-:W2:Y:S01]  /*0070*/  S2R R11, SR_TID.Y ;  /* 0x00000000000b7919 */ /* 0x000ea20000002200 */
[----:B------:R-:W3:Y:S01]  /*0080*/  LDCU.64 UR12, c[0x0][0x358] ;  /* 0x00006b00ff0c77ac */ /* 0x000ee20008000a00 */
[----:B------:R-:W4:Y:S04]  /*0090*/  S2R R12, SR_TID.Z ;  /* 0x00000000000c7919 */ /* 0x000f280000002300 */
[----:B------:R-:W2:Y:S08]  /*00a0*/  LDC R14, c[0x0][0x364] ;  /* 0x0000d900ff0e7b82 */ /* 0x000eb00000000800 */
[----:B------:R-:W0:Y:S01]  /*00b0*/  S2UR UR5, SR_CTAID.X ;  /* 0x00000000000579c3 */ /* 0x000e220000002500 */
[----:B-1----:R-:W-:Y:S01]  /*00c0*/  I2FP.F32.S32 R0, UR14 ;  /* 0x0000000e00007c45 */ /* 0x002fe20008201400 */
[----:B------:R-:W-:-:S06]  /*00d0*/  UIMAD UR4, UR14, UR15, URZ ;  /* 0x0000000f0e0472a4 */ /* 0x000fcc000f8e02ff */
[----:B------:R-:W2:Y:S08]  /*00e0*/  S2UR UR6, SR_CTAID.Y ;  /* 0x00000000000679c3 */ /* 0x000eb00000002600 */
[----:B------:R-:W4:Y:S08]  /*00f0*/  S2UR UR7, SR_CTAID.Z ;  /* 0x00000000000779c3 */ /* 0x000f300000002700 */
[----:B------:R-:W4:Y:S01]  /*0100*/  LDC R13, c[0x0][0x368] ;  /* 0x0000da00ff0d7b82 */ /* 0x000f220000000800 */
[----:B------:R-:W1:Y:S01]  /*0110*/  LDCU UR8, c[0x0][0x378] ;  /* 0x00006f00ff0877ac */ /* 0x000e620008000800 */
[----:B0-----:R-:W-:Y:S01]  /*0120*/  IMAD R10, R15, UR5, R10 ;  /* 0x000000050f0a7c24 */ /* 0x001fe2000f8e020a */
[----:B------:R-:W0:Y:S01]  /*0130*/  LDCU UR9, c[0x0][0x374] ;  /* 0x00006e80ff0977ac */ /* 0x000e220008000800 */
[C---:B--2---:R-:W-:Y:S01]  /*0140*/  IMAD R11, R14.reuse, UR6, R11 ;  /* 0x000000060e0b7c24 */ /* 0x044fe2000f8e020b */
[----:B------:R-:W2:Y:S01]  /*0150*/  LDCU UR10, c[0x0][0x370] ;  /* 0x00006e00ff0a77ac */ /* 0x000ea20008000800 */
[----:B------:R-:W-:Y:S01]  /*0160*/  UMOV UR5, 0x1 ;  /* 0x0000000100057882 */ /* 0x000fe20000000000 */
[----:B0-----:R-:W-:-:S02]  /*0170*/  IMAD R14, R14, UR9, RZ ;  /* 0x000000090e0e7c24 */ /* 0x001fc4000f8e02ff */
[C---:B----4-:R-:W-:Y:S02]  /*0180*/  IMAD R12, R13.reuse, UR7, R12 ;  /* 0x000000070d0c7c24 */ /* 0x050fe4000f8e020c */
[----:B-1----:R-:W-:Y:S02]  /*0190*/  IMAD R13, R13, UR8, RZ ;  /* 0x000000080d0d7c24 */ /* 0x002fe4000f8e02ff */
[----:B--23--:R-:W-:-:S07]  /*01a0*/  IMAD R15, R15, UR10, RZ ;  /* 0x0000000a0f0f7c24 */ /* 0x00cfce000f8e02ff */
.L_x_226:
[----:B------:R-:W0:Y:S01]  /*01b0*/  LDCU UR6, c[0x0][0x380] ;  /* 0x00007000ff0677ac */ /* 0x000e220008000800 */
[----:B------:R-:W-:Y:S01]  /*01c0*/  BSSY.RECONVERGENT B0, `(.L_x_217) ;  /* 0x0000036000007945 */ /* 0x000fe20003800200 */
[----:B0-----:R-:W-:-:S13]  /*01d0*/  ISETP.GE.AND P0, PT, R10, UR6, PT ;  /* 0x000000060a007c0c */ /* 0x001fda000bf06270 */
[----:B--2---:R-:W-:Y:S05]  /*01e0*/  @P0 BRA `(.L_x_218) ;  /* 0x0000000000cc0947 */ /* 0x004fea0003800000 */
[----:B------:R-:W-:-:S07]  /*01f0*/  MOV R16, R10 ;  /* 0x0000000a00107202 */ /* 0x000fce0000000f00 */
.L_x_225:
[----:B------:R-:W0:Y:S01]  /*0200*/  LDCU UR6, c[0x0][0x384] ;  /* 0x00007080ff0677ac */ /* 0x000e220008000800 */
[----:B------:R-:W-:Y:S01]  /*0210*/  BSSY.RECONVERGENT B1, `(.L_x_219) ;  /* 0x000002c000017945 */ /* 0x000fe20003800200 */
[----:B0-----:R-:W-:-:S13]  /*0220*/  ISETP.GE.AND P0, PT, R11, UR6, PT ;  /* 0x000000060b007c0c */ /* 0x001fda000bf06270 */
[----:B--2---:R-:W-:Y:S05]  /*0230*/  @P0 BRA `(.L_x_220) ;  /* 0x0000000000a40947 */ /* 0x004fea0003800000 */
[----:B------:R-:W0:Y:S01]  /*0240*/  LDC R17, c[0x0][0x380] ;  /* 0x0000e000ff117b82 */ /* 0x000e220000000800 */
[----:B------:R-:W-:Y:S01]  /*0250*/  MOV R18, R11 ;  /* 0x0000000b00127202 */ /* 0x000fe20000000f00 */
[----:B0-----:R-:W-:-:S04]  /*0260*/  IMAD R17, R17, UR5, R16 ;  /* 0x0000000511117c24 */ /* 0x001fc8000f8e0210 */
[----:B------:R-:W-:-:S05]  /*0270*/  IMAD R19, R17, UR4, RZ ;  /* 0x0000000411137c24 */ /* 0x000fca000f8e02ff */
[----:B------:R-:W-:-:S07]  /*0280*/  I2FP.F32.S32 R19, R19 ;  /* 0x0000001300137245 */ /* 0x000fce0000201400 */
.L_x_224:
[----:B------:R-:W0:Y:S01]  /*0290*/  LDC R21, c[0x0][0x388] ;  /* 0x0000e200ff157b82 */ /* 0x000e220000000800 */
[----:B------:R-:W-:Y:S01]  /*02a0*/  BSSY.RECONVERGENT B2, `(.L_x_221) ;  /* 0x000001e000027945 */ /* 0x000fe20003800200 */
[----:B0-----:R-:W-:-:S13]  /*02b0*/  ISETP.GE.AND P0, PT, R12, R21, PT ;  /* 0x000000150c00720c */ /* 0x001fda0003f06270 */
[----:B--2---:R-:W-:Y:S05]  /*02c0*/  @P0 BRA `(.L_x_222) ;  /* 0x00000000006c0947 */ /* 0x004fea0003800000 */
[----:B------:R-:W0:Y:S01]  /*02d0*/  LDCU UR6, c[0x0][0x3a0] ;  /* 0x00007400ff0677ac */ /* 0x000e220008000800 */
[----:B------:R-:W-:Y:S01]  /*02e0*/  I2FP.F32.S32 R2, R18 ;  /* 0x0000001200027245 */ /* 0x000fe20000201400 */
[----:B------:R-:W1:Y:S01]  /*02f0*/  LDC.64 R4, c[0x0][0x3a8] ;  /* 0x0000ea00ff047b82 */ /* 0x000e620000000a00 */
[----:B------:R-:W-:Y:S01]  /*0300*/  MOV R20, R12 ;  /* 0x0000000c00147202 */ /* 0x000fe20000000f00 */
[----:B------:R-:W2:Y:S02]  /*0310*/  LDCU UR7, c[0x0][0x384] ;  /* 0x00007080ff0777ac */ /* 0x000ea40008000800 */
[----:B0-----:R-:W-:-:S04]  /*0320*/  FMUL R6, R2, UR6 ;  /* 0x0000000602067c20 */ /* 0x001fc80008400000 */
[----:B------:R-:W0:Y:S01]  /*0330*/  LDC.64 R2, c[0x0][0x390] ;  /* 0x0000e400ff027b82 */ /* 0x000e220000000a00 */
[----:B--2---:R-:W-:Y:S01]  /*0340*/  IMAD R22, R17, UR7, R18 ;  /* 0x0000000711167c24 */ /* 0x004fe2000f8e0212 */
[----:B------:R-:W2:Y:S03]  /*0350*/  FRND.FLOOR R6, R6 ;  /* 0x0000000600067307 */ /* 0x000ea60000205000 */
[----:B------:R-:W-:Y:S02]  /*0360*/  IMAD R22, R22, R21, R12 ;  /* 0x0000001516167224 */ /* 0x000fe400078e020c */
[----:B--2---:R-:W-:-:S07]  /*0370*/  FFMA R23, R0, R6, R19 ;  /* 0x0000000600177223 */ /* 0x004fce0000000013 */
.L_x_223:
[----:B--2---:R-:W2:Y:S01]  /*0380*/  LDCU UR6, c[0x0][0x3a4] ;  /* 0x00007480ff0677ac */ /* 0x004ea20008000800 */
[----:B------:R-:W-:-:S05]  /*0390*/  I2FP.F32.S32 R6, R20 ;  /* 0x0000001400067245 */ /* 0x000fca0000201400 */
[----:B--2---:R-:W-:Y:S01]  /*03a0*/  FMUL R24, R6, UR6 ;  /* 0x0000000606187c20 */ /* 0x004fe20008400000 */
[----:B-1----:R-:W-:-:S05]  /*03b0*/  IMAD.WIDE R6, R22, 0x2, R4 ;  /* 0x0000000216067825 */ /* 0x002fca00078e0204 */
[----:B------:R-:W1:Y:S01]  /*03c0*/  FRND.FLOOR R24, R24 ;  /* 0x0000001800187307 */ /* 0x000e620000205000 */
[----:B------:R-:W2:Y:S01]  /*03d0*/  LDG.E.U16 R26, desc[UR12][R6.64] ;  /* 0x0000000c061a7981 */ /* 0x000ea2000c1e1500 */
[----:B-1----:R-:W-:-:S06]  /*03e0*/  FADD R25, R23, R24 ;  /* 0x0000001817197221 */ /* 0x002fcc0000000000 */
[----:B------:R-:W0:Y:S02]  /*03f0*/  F2I.TRUNC.NTZ R9, R25 ;  /* 0x0000001900097305 */ /* 0x000e24000020f100 */
[----:B0-----:R-:W-:-:S06]  /*0400*/  IMAD.WIDE R8, R9, 0x2, R2 ;  /* 0x0000000209087825 */ /* 0x001fcc00078e0202 */
[----:B------:R-:W2:Y:S01]  /*0410*/  LDG.E.U16 R9, desc[UR12][R8.64] ;  /* 0x0000000c08097981 */ /* 0x000ea2000c1e1500 */
[----:B------:R-:W-:-:S04]  /*0420*/  IADD3 R20, PT, PT, R13, R20, RZ ;  /* 0x000000140d147210 */ /* 0x000fc80007ffe0ff */
[----:B------:R-:W-:Y:S02]  /*0430*/  ISETP.GE.AND P0, PT, R20, R21, PT ;  /* 0x000000151400720c */ /* 0x000fe40003f06270 */
[----:B------:R-:W-:Y:S01]  /*0440*/  IADD3 R22, PT, PT, R13, R22, RZ ;  /* 0x000000160d167210 */ /* 0x000fe20007ffe0ff */
[----:B--2---:R-:W-:-:S05]  /*0450*/  HADD2 R9, R26.H0_H0, R9.H0_H0 ;  /* 0x200000091a097230 */ /* 0x004fca0000000800 */
[----:B------:R2:W-:Y:S05]  /*0460*/  STG.E.U16 desc[UR12][R6.64], R9 ;  /* 0x0000000906007986 */ /* 0x0005ea000c10150c */
[----:B------:R-:W-:Y:S05]  /*0470*/  @!P0 BRA `(.L_x_223) ;  /* 0xfffffffc00c08947 */ /* 0x000fea000383ffff */
.L_x_222:
[----:B------:R-:W-:Y:S05]  /*0480*/  BSYNC.RECONVERGENT B2 ;  /* 0x0000000000027941 */ /* 0x000fea0003800200 */
.L_x_221:
[----:B------:R-:W0:Y:S01]  /*0490*/  LDCU UR6, c[0x0][0x384] ;  /* 0x00007080ff0677ac */ /* 0x000e220008000800 */
[----:B------:R-:W-:-:S04]  /*04a0*/  IADD3 R18, PT, PT, R14, R18, RZ ;  /* 0x000000120e127210 */ /* 0x000fc80007ffe0ff */
[----:B0-----:R-:W-:-:S13]  /*04b0*/  ISETP.GE.AND P0, PT, R18, UR6, PT ;  /* 0x0000000612007c0c */ /* 0x001fda000bf06270 */
[----:B------:R-:W-:Y:S05]  /*04c0*/  @!P0 BRA `(.L_x_224) ;  /* 0xfffffffc00708947 */ /* 0x000fea000383ffff */
.L_x_220:
[----:B------:R-:W-:Y:S05]  /*04d0*/  BSYNC.RECONVERGENT B1 ;  /* 0x0000000000017941 */ /* 0x000fea0003800200 */
.L_x_219:
[----:B------:R-:W0:Y:S01]  /*04e0*/  LDCU UR6, c[0x0][0x380] ;  /* 0x00007000ff0677ac */ /* 0x000e220008000800 */
[----:B------:R-:W-:-:S04]  /*04f0*/  IADD3 R16, PT, PT, R15, R16, RZ ;  /* 0x000000100f107210 */ /* 0x000fc80007ffe0ff */
[----:B0-----:R-:W-:-:S13]  /*0500*/  ISETP.GE.AND P0, PT, R16, UR6, PT ;  /* 0x0000000610007c0c */ /* 0x001fda000bf06270 */
[----:B------:R-:W-:Y:S05]  /*0510*/  @!P0 BRA `(.L_x_225) ;  /* 0xfffffffc00388947 */ /* 0x000fea000383ffff */
.L_x_218:
[----:B------:R-:W-:Y:S05]  /*0520*/  BSYNC.RECONVERGENT B0 ;  /* 0x0000000000007941 */ /* 0x000fea0003800200 */
.L_x_217:
[----:B------:R-:W0:Y:S01]  /*0530*/  LDCU UR6, c[0x0][0x38c] ;  /* 0x00007180ff0677ac */ /* 0x000e220008000800 */
[----:B------:R-:W-:-:S04]  /*0540*/  UIADD3 UR5, UPT, UPT, UR5, 0x1, URZ ;  /* 0x0000000105057890 */ /* 0x000fc8000fffe0ff */
[----:B0-----:R-:W-:-:S09]  /*0550*/  UISETP.NE.AND UP0, UPT, UR5, UR6, UPT ;  /* 0x000000060500728c */ /* 0x001fd2000bf05270 */
[----:B------:R-:W-:Y:S05]  /*0560*/  BRA.U UP0, `(.L_x_226) ;  /* 0xfffffffd00107547 */ /* 0x000fea000b83ffff */
[----:B------:R-:W-:Y:S05]  /*0570*/  EXIT ;  /* 0x000000000000794d */ /* 0x000fea0003800000 */
.L_x_227:
        /* <DEDUP_REMOVED lines=16> */
.L_x_473:


//--------------------- .text.nearestneighborv2NCHWAddGradient --------------------------
	.section	.text.nearestneighborv2NCHWAddGradient,"ax",@progbits
	.align	128
        .global         nearestneighborv2NCHWAddGradient
        .type           nearestneighborv2NCHWAddGradient,@function
        .size           nearestneighborv2NCHWAddGradient,(.L_x_474 - nearestneighborv2NCHWAddGradient)
        .other          nearestneighborv2NCHWAddGradient,@"STO_CUDA_ENTRY STV_DEFAULT"
nearestneighborv2NCHWAddGradient:
.text.nearestneighborv2NCHWAddGradient:
        /* <DEDUP_REMOVED lines=27> */
.L_x_237:
[----:B------:R-:W0:Y:S01]  /*01b0*/  LDCU UR6, c[0x0][0x380] ;  /* 0x00007000ff0677ac */ /* 0x000e220008000800 */
[----:B------:R-:W-:Y:S01]  /*01c0*/  BSSY.RECONVERGENT B0, `(.L_x_228) ;  /* 0x0000036000007945 */ /* 0x000fe20003800200 */
[----:B0-----:R-:W-:-:S13]  /*01d0*/  ISETP.GE.AND P0, PT, R10, UR6, PT ;  /* 0x000000060a007c0c */ /* 0x001fda000bf06270 */
[----:B--2---:R-:W-:Y:S05]  /*01e0*/  @P0 BRA `(.L_x_229) ;  /* 0x0000000000cc0947 */ /* 0x004fea0003800000 */
[----:B------:R-:W-:-:S07]  /*01f0*/  MOV R16, R10 ;  /* 0x0000000a00107202 */ /* 0x000fce0000000f00 */
.L_x_236:
        /* <DEDUP_REMOVED lines=9> */
.L_x_235:
        /* <DEDUP_REMOVED lines=15> */
.L_x_234:
[----:B--2---:R-:W2:Y:S01]  /*0380*/  LDCU UR6, c[0x0][0x3a4] ;  /* 0x00007480ff0677ac */ /* 0x004ea20008000800 */
[----:B------:R-:W-:-:S05]  /*0390*/  I2FP.F32.S32 R6, R20 ;  /* 0x0000001400067245 */ /* 0x000fca0000201400 */
[----:B--2---:R-:W-:Y:S01]  /*03a0*/  FMUL R24, R6, UR6 ;  /* 0x0000000606187c20 */ /* 0x004fe20008400000 */
[----:B-1----:R-:W-:-:S05]  /*03b0*/  IMAD.WIDE R6, R22, 0x4, R4 ;  /* 0x0000000416067825 */ /* 0x002fca00078e0204 */
[----:B------:R-:W1:Y:S01]  /*03c0*/  FRND.FLOOR R24, R24 ;  /* 0x0000001800187307 */ /* 0x000e620000205000 */
[----:B------:R-:W2:Y:S01]  /*03d0*/  LDG.E R27, desc[UR12][R6.64] ;  /* 0x0000000c061b7981 */ /* 0x000ea2000c1e1900 */
[----:B-1----:R-:W-:-:S06]  /*03e0*/  FADD R25, R23, R24 ;  /* 0x0000001817197221 */ /* 0x002fcc0000000000 */
[----:B------:R-:W0:Y:S02]  /*03f0*/  F2I.TRUNC.NTZ R9, R25 ;  /* 0x0000001900097305 */ /* 0x000e24000020f100 */
[----:B0-----:R-:W-:-:S06]  /*0400*/  IMAD.WIDE R8, R9, 0x4, R2 ;  /* 0x0000000409087825 */ /* 0x001fcc00078e0202 */
[----:B------:R-:W2:Y:S01]  /*0410*/  LDG.E R8, desc[UR12][R8.64] ;  /* 0x0000000c08087981 */ /* 0x000ea2000c1e1900 */
[----:B------:R-:W-:-:S04]  /*0420*/  IADD3 R20, PT, PT, R13, R20, RZ ;  /* 0x000000140d147210 */ /* 0x000fc80007ffe0ff */
[----:B------:R-:W-:Y:S02]  /*0430*/  ISETP.GE.AND P0, PT, R20, R21, PT ;  /* 0x000000151400720c */ /* 0x000fe40003f06270 */
[----:B------:R-:W-:Y:S01]  /*0440*/  IADD3 R22, PT, PT, R13, R22, RZ ;  /* 0x000000160d167210 */ /* 0x000fe20007ffe0ff */
[----:B--2---:R-:W-:-:S05]  /*0450*/  FADD R27, R8, R27 ;  /* 0x0000001b081b7221 */ /* 0x004fca0000000000 */
[----:B------:R2:W-:Y:S05]  /*0460*/  STG.E desc[UR12][R6.64], R27 ;  /* 0x0000001b06007986 */ /* 0x0005ea000c10190c */
[----:B------:R-:W-:Y:S05]  /*0470*/  @!P0 BRA `(.L_x_234) ;  /* 0xfffffffc00c08947 */ /* 0x000fea000383ffff */
.L_x_233:
[----:B------:R-:W-:Y:S05]  /*0480*/  BSYNC.RECONVERGENT B2 ;  /* 0x0000000000027941 */ /* 0x000fea0003800200 */
.L_x_232:
[----:B------:R-:W0:Y:S01]  /*0490*/  LDCU UR6, c[0x0][0x384] ;  /* 0x00007080ff0677ac */ /* 0x000e220008000800 */
[----:B------:R-:W-:-:S04]  /*04a0*/  IADD3 R18, PT, PT, R14, R18, RZ ;  /* 0x000000120e127210 */ /* 0x000fc80007ffe0ff */
[----:B0-----:R-:W-:-:S13]  /*04b0*/  ISETP.GE.AND P0, PT, R18, UR6, PT ;  /* 0x0000000612007c0c */ /* 0x001fda000bf06270 */
[----:B------:R-:W-:Y:S05]  /*04c0*/  @!P0 BRA `(.L_x_235) ;  /* 0xfffffffc00708947 */ /* 0x000fea000383ffff */
.L_x_231:
[----:B------:R-:W-:Y:S05]  /*04d0*/  BSYNC.RECONVERGENT B1 ;  /* 0x0000000000017941 */ /* 0x000fea0003800200 */
.L_x_230:
[----:B------:R-:W0:Y:S01]  /*04e0*/  LDCU UR6, c[0x0][0x380] ;  /* 0x00007000ff0677ac */ /* 0x000e220008000800 */
[----:B------:R-:W-:-:S04]  /*04f0*/  IADD3 R16, PT, PT, R15, R16, RZ ;  /* 0x000000100f107210 */ /* 0x000fc80007ffe0ff */
[----:B0-----:R-:W-:-:S13]  /*0500*/  ISETP.GE.AND P0, PT, R16, UR6, PT ;  /* 0x0000000610007c0c */ /* 0x001fda000bf06270 */
[----:B------:R-:W-:Y:S05]  /*0510*/  @!P0 BRA `(.L_x_236) ;  /* 0xfffffffc00388947 */ /* 0x000fea000383ffff */
.L_x_229:
[----:B------:R-:W-:Y:S05]  /*0520*/  BSYNC.RECONVERGENT B0 ;  /* 0x0000000000007941 */ /* 0x000fea0003800200 */
.L_x_228:
[----:B------:R-:W0:Y:S01]  /*0530*/  LDCU UR6, c[0x0][0x38c] ;  /* 0x00007180ff0677ac */ /* 0x000e220008000800 */
[----:B------:R-:W-:-:S04]  /*0540*/  UIADD3 UR5, UPT, UPT, UR5, 0x1, URZ ;  /* 0x0000000105057890 */ /* 0x000fc8000fffe0ff */
[----:B0-----:R-:W-:-:S09]  /*0550*/  UISETP.NE.AND UP0, UPT, UR5, UR6, UPT ;  /* 0x000000060500728c */ /* 0x001fd2000bf05270 */
[----:B------:R-:W-:Y:S05]  /*0560*/  BRA.U UP0, `(.L_x_237) ;  /* 0xfffffffd00107547 */ /* 0x000fea000b83ffff */
[----:B------:R-:W-:Y:S05]  /*0570*/  EXIT ;  /* 0x000000000000794d */ /* 0x000fea0003800000 */
.L_x_238:
        /* <DEDUP_REMOVED lines=16> */
.L_x_474:


//--------------------- .text.nearestneighborv2NCHWF16 --------------------------
	.section	.text.nearestneighborv2NCHWF16,"ax",@progbits
	.align	128
        .global         nearestneighborv2NCHWF16
        .type           nearestneighborv2NCHWF16,@function
        .size           nearestneighborv2NCHWF16,(.L_x_475 - nearestneighborv2NCHWF16)
        .other          nearestneighborv2NCHWF16,@"STO_CUDA_ENTRY STV_DEFAULT"
nearestneighborv2NCHWF16:
.text.nearestneighborv2NCHWF16:
        /* <DEDUP_REMOVED lines=27> */
.L_x_248:
[----:B------:R-:W0:Y:S01]  /*01b0*/  LDCU UR6, c[0x0][0x380] ;  /* 0x00007000ff0677ac */ /* 0x000e220008000800 */
[----:B------:R-:W-:Y:S01]  /*01c0*/  BSSY.RECONVERGENT B0, `(.L_x_239) ;  /* 0x0000034000007945 */ /* 0x000fe20003800200 */
[----:B0-----:R-:W-:-:S13]  /*01d0*/  ISETP.GE.AND P0, PT, R10, UR6, PT ;  /* 0x000000060a007c0c */ /* 0x001fda000bf06270 */
[----:B--2---:R-:W-:Y:S05]  /*01e0*/  @P0 BRA `(.L_x_240) ;  /* 0x0000000000c40947 */ /* 0x004fea0003800000 */
[----:B------:R-:W-:-:S07]  /*01f0*/  MOV R16, R10 ;  /* 0x0000000a00107202 */ /* 0x000fce0000000f00 */
.L_x_247:
        /* <DEDUP_REMOVED lines=9> */
.L_x_246:
        /* <DEDUP_REMOVED lines=15> */
.L_x_245:
[----:B--2---:R-:W2:Y:S01]  /*0380*/  LDCU UR6, c[0x0][0x3a4] ;  /* 0x00007480ff0677ac */ /* 0x004ea20008000800 */
[----:B------:R-:W-:-:S05]  /*0390*/  I2FP.F32.S32 R6, R20 ;  /* 0x0000001400067245 */ /* 0x000fca0000201400 */
[----:B--2---:R-:W-:-:S06]  /*03a0*/  FMUL R23, R6, UR6 ;  /* 0x0000000606177c20 */ /* 0x004fcc0008400000 */
[----:B------:R-:W2:Y:S02]  /*03b0*/  FRND.FLOOR R23, R23 ;  /* 0x0000001700177307 */ /* 0x000ea40000205000 */
[----:B--2---:R-:W-:-:S06]  /*03c0*/  FADD R24, R26, R23 ;  /* 0x000000171a187221 */ /* 0x004fcc0000000000 */
[----:B------:R-:W1:Y:S02]  /*03d0*/  F2I.TRUNC.NTZ R7, R24 ;  /* 0x0000001800077305 */ /* 0x000e64000020f100 */
[----:B-1----:R-:W-:-:S06]  /*03e0*/  IMAD.WIDE R6, R7, 0x2, R4 ;  /* 0x0000000207067825 */ /* 0x002fcc00078e0204 */
[----:B------:R-:W2:Y:S01]  /*03f0*/  LDG.E.U16 R7, desc[UR12][R6.64] ;  /* 0x0000000c06077981 */ /* 0x000ea2000c1e1500 */
[----:B0-----:R-:W-:Y:S01]  /*0400*/  IMAD.WIDE R8, R22, 0x2, R2 ;  /* 0x0000000216087825 */ /* 0x001fe200078e0202 */
[C---:B------:R-:W-:Y:S02]  /*0410*/  IADD3 R20, PT, PT, R13.reuse, R20, RZ ;  /* 0x000000140d147210 */ /* 0x040fe40007ffe0ff */
[----:B------:R-:W-:Y:S02]  /*0420*/  IADD3 R22, PT, PT, R13, R22, RZ ;  /* 0x000000160d167210 */ /* 0x000fe40007ffe0ff */
[----:B------:R-:W-:Y:S01]  /*0430*/  ISETP.GE.AND P0, PT, R20, R21, PT ;  /* 0x000000151400720c */ /* 0x000fe20003f06270 */
[----:B--2---:R2:W-:-:S12]  /*0440*/  STG.E.U16 desc[UR12][R8.64], R7 ;  /* 0x0000000708007986 */ /* 0x0045d8000c10150c */
[----:B------:R-:W-:Y:S05]  /*0450*/  @!P0 BRA `(.L_x_245) ;  /* 0xfffffffc00c88947 */ /* 0x000fea000383ffff */
.L_x_244:
[----:B------:R-:W-:Y:S05]  /*0460*/  BSYNC.RECONVERGENT B2 ;  /* 0x0000000000027941 */ /* 0x000fea0003800200 */
.L_x_243:
[----:B------:R-:W0:Y:S01]  /*0470*/  LDCU UR6, c[0x0][0x384] ;  /* 0x00007080ff0677ac */ /* 0x000e220008000800 */
[----:B------:R-:W-:-:S04]  /*0480*/  IADD3 R18, PT, PT, R14, R18, RZ ;  /* 0x000000120e127210 */ /* 0x000fc80007ffe0ff */
[----:B0-----:R-:W-:-:S13]  /*0490*/  ISETP.GE.AND P0, PT, R18, UR6, PT ;  /* 0x0000000612007c0c */ /* 0x001fda000bf06270 */
[----:B------:R-:W-:Y:S05]  /*04a0*/  @!P0 BRA `(.L_x_246) ;  /* 0xfffffffc00788947 */ /* 0x000fea000383ffff */
.L_x_242:
[----:B------:R-:W-:Y:S05]  /*04b0*/  BSYNC.RECONVERGENT B1 ;  /* 0x0000000000017941 */ /* 0x000fea0003800200 */
.L_x_241:
[----:B------:R-:W0:Y:S01]  /*04c0*/  LDCU UR6, c[0x0][0x380] ;  /* 0x00007000ff0677ac */ /* 0x000e220008000800 */
[----:B------:R-:W-:-:S04]  /*04d0*/  IADD3 R16, PT, PT, R15, R16, RZ ;  /* 0x000000100f107210 */ /* 0x000fc80007ffe0ff */
[----:B0-----:R-:W-:-:S13]  /*04e0*/  ISETP.GE.AND P0, PT, R16, UR6, PT ;  /* 0x0000000610007c0c */ /* 0x001fda000bf06270 */
[----:B------:R-:W-:Y:S05]  /*04f0*/  @!P0 BRA `(.L_x_247) ;  /* 0xfffffffc00408947 */ /* 0x000fea000383ffff */
.L_x_240:
[----:B------:R-:W-:Y:S05]  /*0500*/  BSYNC.RECONVERGENT B0 ;  /* 0x0000000000007941 */ /* 0x000fea0003800200 */
.L_x_239:
[----:B------:R-:W0:Y:S01]  /*0510*/  LDCU UR6, c[0x0][0x38c] ;  /* 0x00007180ff0677ac */ /* 0x000e220008000800 */
[----:B------:R-:W-:-:S04]  /*0520*/  UIADD3 UR5, UPT, UPT, UR5, 0x1, URZ ;  /* 0x0000000105057890 */ /* 0x000fc8000fffe0ff */
[----:B0-----:R-:W-:-:S09]  /*0530*/  UISETP.NE.AND UP0, UPT, UR5, UR6, UPT ;  /* 0x000000060500728c */ /* 0x001fd2000bf05270 */
[----:B------:R-:W-:Y:S05]  /*0540*/  BRA.U UP0, `(.L_x_248) ;  /* 0xfffffffd00187547 */ /* 0x000fea000b83ffff */
[----:B------:R-:W-:Y:S05]  /*0550*/  EXIT ;  /* 0x000000000000794d */ /* 0x000fea0003800000 */
.L_x_249:
        /* <DEDUP_REMOVED lines=10> */
.L_x_475:


//--------------------- .text.nearestneighborv2NCHW --------------------------
	.section	.text.nearestneighborv2NCHW,"ax",@progbits
	.align	128
        .global         nearestneighborv2NCHW
        .type           nearestneighborv2NCHW,@function
        .size           nearestneighborv2NCHW,(.L_x_476 - nearestneighborv2NCHW)
        .other          nearestneighborv2NCHW,@"STO_CUDA_ENTRY STV_DEFAULT"
nearestneighborv2NCHW:
.text.nearestneighborv2NCHW:
        /* <DEDUP_REMOVED lines=27> */
.L_x_259:
[----:B------:R-:W0:Y:S01]  /*01b0*/  LDCU UR6, c[0x0][0x380] ;  /* 0x00007000ff0677ac */ /* 0x000e220008000800 */
[----:B------:R-:W-:Y:S01]  /*01c0*/  BSSY.RECONVERGENT B0, `(.L_x_250) ;  /* 0x0000034000007945 */ /* 0x000fe20003800200 */
[----:B0-----:R-:W-:-:S13]  /*01d0*/  ISETP.GE.AND P0, PT, R10, UR6, PT ;  /* 0x000000060a007c0c */ /* 0x001fda000bf06270 */
[----:B--2---:R-:W-:Y:S05]  /*01e0*/  @P0 BRA `(.L_x_251) ;  /* 0x0000000000c40947 */ /* 0x004fea0003800000 */
[----:B------:R-:W-:-:S07]  /*01f0*/  MOV R16, R10 ;  /* 0x0000000a00107202 */ /* 0x000fce0000000f00 */
.L_x_258:
        /* <DEDUP_REMOVED lines=9> */
.L_x_257:
        /* <DEDUP_REMOVED lines=15> */
.L_x_256:
[----:B--2---:R-:W2:Y:S01]  /*0380*/  LDCU UR6, c[0x0][0x3a4] ;  /* 0x00007480ff0677ac */ /* 0x004ea20008000800 */
[----:B------:R-:W-:-:S05]  /*0390*/  I2FP.F32.S32 R6, R20 ;  /* 0x0000001400067245 */ /* 0x000fca0000201400 */
[----:B--2---:R-:W-:-:S06]  /*03a0*/  FMUL R23, R6, UR6 ;  /* 0x0000000606177c20 */ /* 0x004fcc0008400000 */
[----:B------:R-:W2:Y:S02]  /*03b0*/  FRND.FLOOR R23, R23 ;  /* 0x0000001700177307 */ /* 0x000ea40000205000 */
[----:B--2---:R-:W-:-:S06]  /*03c0*/  FADD R24, R26, R23 ;  /* 0x000000171a187221 */ /* 0x004fcc0000000000 */
[----:B------:R-:W0:Y:S02]  /*03d0*/  F2I.TRUNC.NTZ R7, R24 ;  /* 0x0000001800077305 */ /* 0x000e24000020f100 */
[----:B0-----:R-:W-:-:S06]  /*03e0*/  IMAD.WIDE R6, R7, 0x4, R2 ;  /* 0x0000000407067825 */ /* 0x001fcc00078e0202 */
[----:B------:R-:W2:Y:S01]  /*03f0*/  LDG.E R7, desc[UR12][R6.64] ;  /* 0x0000000c06077981 */ /* 0x000ea2000c1e1900 */
[----:B-1----:R-:W-:Y:S01]  /*0400*/  IMAD.WIDE R8, R22, 0x4, R4 ;  /* 0x0000000416087825 */ /* 0x002fe200078e0204 */
[C---:B------:R-:W-:Y:S02]  /*0410*/  IADD3 R20, PT, PT, R13.reuse, R20, RZ ;  /* 0x000000140d147210 */ /* 0x040fe40007ffe0ff */
[----:B------:R-:W-:Y:S02]  /*0420*/  IADD3 R22, PT, PT, R13, R22, RZ ;  /* 0x000000160d167210 */ /* 0x000fe40007ffe0ff */
[----:B------:R-:W-:Y:S01]  /*0430*/  ISETP.GE.AND P0, PT, R20, R21, PT ;  /* 0x000000151400720c */ /* 0x000fe20003f06270 */
[----:B--2---:R2:W-:-:S12]  /*0440*/  STG.E desc[UR12][R8.64], R7 ;  /* 0x0000000708007986 */ /* 0x0045d8000c10190c */
[----:B------:R-:W-:Y:S05]  /*0450*/  @!P0 BRA `(.L_x_256) ;  /* 0xfffffffc00c88947 */ /* 0x000fea000383ffff */
.L_x_255:
[----:B------:R-:W-:Y:S05]  /*0460*/  BSYNC.RECONVERGENT B2 ;  /* 0x0000000000027941 */ /* 0x000fea0003800200 */
.L_x_254:
[----:B------:R-:W0:Y:S01]  /*0470*/  LDCU UR6, c[0x0][0x384] ;  /* 0x00007080ff0677ac */ /* 0x000e220008000800 */
[----:B------:R-:W-:-:S04]  /*0480*/  IADD3 R18, PT, PT, R14, R18, RZ ;  /* 0x000000120e127210 */ /* 0x000fc80007ffe0ff */
[----:B0-----:R-:W-:-:S13]  /*0490*/  ISETP.GE.AND P0, PT, R18, UR6, PT ;  /* 0x0000000612007c0c */ /* 0x001fda000bf06270 */
[----:B------:R-:W-:Y:S05]  /*04a0*/  @!P0 BRA `(.L_x_257) ;  /* 0xfffffffc00788947 */ /* 0x000fea000383ffff */
.L_x_253:
[----:B------:R-:W-:Y:S05]  /*04b0*/  BSYNC.RECONVERGENT B1 ;  /* 0x0000000000017941 */ /* 0x000fea0003800200 */
.L_x_252:
[----:B------:R-:W0:Y:S01]  /*04c0*/  LDCU UR6, c[0x0][0x380] ;  /* 0x00007000ff0677ac */ /* 0x000e220008000800 */
[----:B------:R-:W-:-:S04]  /*04d0*/  IADD3 R16, PT, PT, R15, R16, RZ ;  /* 0x000000100f107210 */ /* 0x000fc80007ffe0ff */
[----:B0-----:R-:W-:-:S13]  /*04e0*/  ISETP.GE.AND P0, PT, R16, UR6, PT ;  /* 0x0000000610007c0c */ /* 0x001fda000bf06270 */
[----:B------:R-:W-:Y:S05]  /*04f0*/  @!P0 BRA `(.L_x_258) ;  /* 0xfffffffc00408947 */ /* 0x000fea000383ffff */
.L_x_251:
[----:B------:R-:W-:Y:S05]  /*0500*/  BSYNC.RECONVERGENT B0 ;  /* 0x0000000000007941 */ /* 0x000fea0003800200 */
.L_x_250:
[----:B------:R-:W0:Y:S01]  /*0510*/  LDCU UR6, c[0x0][0x38c] ;  /* 0x00007180ff0677ac */ /* 0x000e220008000800 */
[----:B------:R-:W-:-:S04]  /*0520*/  UIADD3 UR5, UPT, UPT, UR5, 0x1, URZ ;  /* 0x0000000105057890 */ /* 0x000fc8000fffe0ff */
[----:B0-----:R-:W-:-:S09]  /*0530*/  UISETP.NE.AND UP0, UPT, UR5, UR6, UPT ;  /* 0x000000060500728c */ /* 0x001fd2000bf05270 */
[----:B------:R-:W-:Y:S05]  /*0540*/  BRA.U UP0, `(.L_x_259) ;  /* 0xfffffffd00187547 */ /* 0x000fea000b83ffff */
[----:B------:R-:W-:Y:S05]  /*0550*/  EXIT ;  /* 0x000000000000794d */ /* 0x000fea0003800000 */
.L_x_260:
        /* <DEDUP_REMOVED lines=10> */
.L_x_476:


//--------------------- .text.nearestneighborNHWCF16 --------------------------
	.section	.text.nearestneighborNHWCF16,"ax",@progbits
	.align	128
        .global         nearestneighborNHWCF16
        .type           nearestneighborNHWCF16,@function
        .size           nearestneighborNHWCF16,(.L_x_477 - nearestneighborNHWCF16)
        .other          nearestneighborNHWCF16,@"STO_CUDA_ENTRY STV_DEFAULT"
nearestneighborNHWCF16:
.text.nearestneighborNHWCF16:
        /* <DEDUP_REMOVED lines=9> */
[----:B------:R-:W1:Y:S01]  /*0090*/  LDC R2, c[0x0][0x398] ;  /* 0x0000e600ff027b82 */ /* 0x000e620000000800 */
[----:B------:R-:W2:Y:S01]  /*00a0*/  LDCU.64 UR4, c[0x0][0x390] ;  /* 0x00007200ff0477ac */ /* 0x000ea20008000a00 */
[----:B------:R-:W3:Y:S01]  /*00b0*/  LDCU UR8, c[0x0][0x370] ;  /* 0x00006e00ff0877ac */ /* 0x000ee20008000800 */
[----:B------:R-:W4:Y:S01]  /*00c0*/  LDCU.64 UR10, c[0x0][0x358] ;  /* 0x00006b00ff0a77ac */ /* 0x000f220008000a00 */
[----:B0-----:R-:W-:Y:S02]  /*00d0*/  UISETP.NE.AND UP0, UPT, UR9, URZ, UPT ;  /* 0x000000ff0900728c */ /* 0x001fe4000bf05270 */
[----:B--2---:R-:W-:Y:S02]  /*00e0*/  UIADD3 UR6, UPT, UPT, UR4, -0x1, URZ ;  /* 0xffffffff04067890 */ /* 0x004fe4000fffe0ff */
[----:B------:R-:W-:Y:S02]  /*00f0*/  UIADD3 UR7, UPT, UPT, UR5, -0x1, URZ ;  /* 0xffffffff05077890 */ /* 0x000fe4000fffe0ff */
[----:B------:R-:W-:Y:S01]  /*0100*/  UIMAD UR4, UR5, UR4, URZ ;  /* 0x00000004050472a4 */ /* 0x000fe2000f8e02ff */
[----:B---3--:R-:W-:Y:S01]  /*0110*/  IMAD R6, R6, UR8, RZ ;  /* 0x0000000806067c24 */ /* 0x008fe2000f8e02ff */
[----:B------:R-:W-:-:S02]  /*0120*/  I2FP.F32.S32 R5, UR6 ;  /* 0x0000000600057c45 */ /* 0x000fc40008201400 */
[----:B------:R-:W-:Y:S02]  /*0130*/  I2FP.F32.S32 R4, UR7 ;  /* 0x0000000700047c45 */ /* 0x000fe40008201400 */
[----:B-1----:R-:W-:Y:S01]  /*0140*/  IMAD R0, R2, UR4, RZ ;  /* 0x0000000402007c24 */ /* 0x002fe2000f8e02ff */
[----:B----4-:R-:W-:Y:S06]  /*0150*/  BRA.U !UP0, `(.L_x_261) ;  /* 0x0000000508e07547 */ /* 0x010fec000b800000 */
        /* <DEDUP_REMOVED lines=9> */
[----:B------:R-:W0:Y:S01]  /*01f0*/  LDCU UR7, c[0x0][0x394] ;  /* 0x00007280ff0777ac */ /* 0x000e220008000800 */
        /* <DEDUP_REMOVED lines=11> */
.L_x_262:
[----:B01----:R-:W-:Y:S01]  /*02b0*/  IABS R16, R13 ;  /* 0x0000000d00107213 */ /* 0x003fe20000000000 */
[----:B------:R-:W-:Y:S01]  /*02c0*/  IMAD.MOV.U32 R21, RZ, RZ, 0x3f000000 ;  /* 0x3f000000ff157424 */ /* 0x000fe200078e00ff */
[----:B------:R-:W-:Y:S02]  /*02d0*/  IABS R8, R7 ;  /* 0x0000000700087213 */ /* 0x000fe40000000000 */
[----:B------:R-:W0:Y:S01]  /*02e0*/  I2F.RP R17, R16 ;  /* 0x0000001000117306 */ /* 0x000e220000209400 */
[----:B------:R-:W-:Y:S02]  /*02f0*/  IABS R20, R12 ;  /* 0x0000000c00147213 */ /* 0x000fe40000000000 */
[----:B------:R-:W-:-:S05]  /*0300*/  IMAD.HI.U32 R18, R15, R8, RZ ;  /* 0x000000080f127227 */ /* 0x000fca00078e00ff */
[----:B------:R-:W-:-:S05]  /*0310*/  IADD3 R9, PT, PT, -R18, RZ, RZ ;  /* 0x000000ff12097210 */ /* 0x000fca0007ffe1ff */
[----:B------:R-:W-:Y:S01]  /*0320*/  IMAD R9, R20, R9, R8 ;  /* 0x0000000914097224 */ /* 0x000fe200078e0208 */
[----:B------:R-:W-:Y:S01]  /*0330*/  LOP3.LUT R8, R7, R12, RZ, 0x3c, !PT ;  /* 0x0000000c07087212 */ /* 0x000fe200078e3cff */
[----:B0-----:R-:W0:Y:S03]  /*0340*/  MUFU.RCP R17, R17 ;  /* 0x0000001100117308 */ /* 0x001e260000001000 */
[----:B------:R-:W-:Y:S02]  /*0350*/  ISETP.GT.U32.AND P3, PT, R10, R9, PT ;  /* 0x000000090a00720c */ /* 0x000fe40003f64070 */
[----:B------:R-:W-:Y:S02]  /*0360*/  ISETP.GE.AND P2, PT, R8, RZ, PT ;  /* 0x000000ff0800720c */ /* 0x000fe40003f46270 */
[----:B------:R-:W-:-:S09]  /*0370*/  IABS R8, R11 ;  /* 0x0000000b00087213 */ /* 0x000fd20000000000 */
[----:B------:R-:W-:Y:S02]  /*0380*/  @!P3 IMAD.IADD R9, R9, 0x1, -R20 ;  /* 0x000000010909b824 */ /* 0x000fe400078e0a14 */
[----:B0-----:R-:W-:Y:S02]  /*0390*/  VIADD R19, R17, 0xffffffe ;  /* 0x0ffffffe11137836 */ /* 0x001fe40000000000 */
[----:B------:R-:W-:Y:S01]  /*03a0*/  @!P3 VIADD R18, R18, 0x1 ;  /* 0x000000011212b836 */ /* 0x000fe20000000000 */
[----:B------:R-:W-:Y:S02]  /*03b0*/  ISETP.GE.U32.AND P1, PT, R9, R10, PT ;  /* 0x0000000a0900720c */ /* 0x000fe40003f26070 */
[----:B------:R-:W0:Y:S01]  /*03c0*/  F2I.FTZ.U32.TRUNC.NTZ R9, R19 ;  /* 0x0000001300097305 */ /* 0x000e22000021f000 */
[----:B------:R-:W-:-:S10]  /*03d0*/  ISETP.NE.AND P3, PT, R12, RZ, PT ;  /* 0x000000ff0c00720c */ /* 0x000fd40003f65270 */
[----:B------:R-:W-:Y:S01]  /*03e0*/  @P1 IADD3 R18, PT, PT, R18, 0x1, RZ ;  /* 0x0000000112121810 */ /* 0x000fe20007ffe0ff */
[----:B0-----:R-:W-:-:S04]  /*03f0*/  IMAD.MOV R17, RZ, RZ, -R9 ;  /* 0x000000ffff117224 */ /* 0x001fc800078e0a09 */
[----:B------:R-:W-:Y:S01]  /*0400*/  @!P2 IMAD.MOV R18, RZ, RZ, -R18 ;  /* 0x000000ffff12a224 */ /* 0x000fe200078e0a12 */
[----:B------:R-:W-:Y:S01]  /*0410*/  @!P3 LOP3.LUT R18, RZ, R12, RZ, 0x33, !PT ;  /* 0x0000000cff12b212 */ /* 0x000fe200078e33ff */
[----:B------:R-:W-:Y:S02]  /*0420*/  IMAD R19, R17, R16, RZ ;  /* 0x0000001011137224 */ /* 0x000fe400078e02ff */
[----:B------:R-:W-:Y:S02]  /*0430*/  IMAD.MOV.U32 R17, RZ, RZ, R8 ;  /* 0x000000ffff117224 */ /* 0x000fe400078e0008 */
[----:B------:R-:W-:Y:S01]  /*0440*/  HFMA2 R8, -RZ, RZ, 0, 0 ;  /* 0x00000000ff087431 */ /* 0x000fe200000001ff */
[----:B------:R-:W-:-:S04]  /*0450*/  IABS R20, R18 ;  /* 0x0000001200147213 */ /* 0x000fc80000000000 */
        /* <DEDUP_REMOVED lines=8> */
[----:B------:R-:W-:Y:S01]  /*04e0*/  @!P3 IMAD.IADD R9, R9, 0x1, -R16 ;  /* 0x000000010909b824 */ /* 0x000fe200078e0a10 */
[----:B0-----:R-:W-:Y:S01]  /*04f0*/  IADD3 R20, PT, PT, R19, 0xffffffe, RZ ;  /* 0x0ffffffe13147810 */ /* 0x001fe20007ffe0ff */
[----:B------:R-:W-:Y:S01]  /*0500*/  @!P3 VIADD R8, R8, 0x1 ;  /* 0x000000010808b836 */ /* 0x000fe20000000000 */
        /* <DEDUP_REMOVED lines=12> */
[----:B------:R-:W-:-:S03]  /*05d0*/  IABS R20, R16 ;  /* 0x0000001000147213 */ /* 0x000fc60000000000 */
[----:B------:R-:W-:-:S06]  /*05e0*/  IMAD.HI.U32 R8, R9, R19, R8 ;  /* 0x0000001309087227 */ /* 0x000fcc00078e0008 */
[----:B------:R-:W-:-:S04]  /*05f0*/  IMAD.HI.U32 R8, R8, R20, RZ ;  /* 0x0000001408087227 */ /* 0x000fc800078e00ff */
[----:B------:R-:W-:-:S04]  /*0600*/  IMAD.MOV R9, RZ, RZ, -R8 ;  /* 0x000000ffff097224 */ /* 0x000fc800078e0a08 */
[----:B------:R-:W-:Y:S01]  /*0610*/  IMAD R20, R17, R9, R20 ;  /* 0x0000000911147224 */ /* 0x000fe200078e0214 */
[----:B------:R-:W-:-:S04]  /*0620*/  LOP3.LUT R9, R16, R11, RZ, 0x3c, !PT ;  /* 0x0000000b10097212 */ /* 0x000fc800078e3cff */
[----:B------:R-:W-:Y:S02]  /*0630*/  ISETP.GT.U32.AND P2, PT, R17, R20, PT ;  /* 0x000000141100720c */ /* 0x000fe40003f44070 */
[----:B------:R-:W-:-:S11]  /*0640*/  ISETP.GE.AND P3, PT, R9, RZ, PT ;  /* 0x000000ff0900720c */ /* 0x000fd60003f66270 */
[----:B------:R-:W-:Y:S01]  /*0650*/  @!P2 IADD3 R20, PT, PT, R20, -R17, RZ ;  /* 0x800000111414a210 */ /* 0x000fe20007ffe0ff */
[----:B------:R-:W-:-:S03]  /*0660*/  @!P2 VIADD R8, R8, 0x1 ;  /* 0x000000010808a836 */ /* 0x000fc60000000000 */
[----:B------:R-:W-:Y:S02]  /*0670*/  ISETP.GE.U32.AND P1, PT, R20, R17, PT ;  /* 0x000000111400720c */ /* 0x000fe40003f26070 */
[----:B------:R-:W-:-:S11]  /*0680*/  IADD3 R17, PT, PT, -R16, RZ, RZ ;  /* 0x000000ff10117210 */ /* 0x000fd60007ffe1ff */
[----:B------:R-:W-:-:S04]  /*0690*/  @P1 VIADD R8, R8, 0x1 ;  /* 0x0000000108081836 */ /* 0x000fc80000000000 */
[----:B------:R-:W-:-:S05]  /*06a0*/  @!P3 IMAD.MOV R8, RZ, RZ, -R8 ;  /* 0x000000ffff08b224 */ /* 0x000fca00078e0a08 */
[----:B------:R-:W-:Y:S01]  /*06b0*/  SEL R9, R14, R8, !P0 ;  /* 0x000000080e097207 */ /* 0x000fe20004000000 */
[--C-:B------:R-:W-:Y:S02]  /*06c0*/  IMAD R8, R13, R17, R18.reuse ;  /* 0x000000110d087224 */ /* 0x100fe400078e0212 */
[----:B------:R-:W-:Y:S02]  /*06d0*/  IMAD.MOV R18, RZ, RZ, -R18 ;  /* 0x000000ffff127224 */ /* 0x000fe400078e0a12 */
[----:B------:R-:W-:Y:S01]  /*06e0*/  IMAD.MOV R17, RZ, RZ, -R9 ;  /* 0x000000ffff117224 */ /* 0x000fe200078e0a09 */
[----:B------:R-:W-:Y:S01]  /*06f0*/  I2FP.F32.S32 R8, R8 ;  /* 0x0000000800087245 */ /* 0x000fe20000201400 */
[----:B------:R-:W-:Y:S02]  /*0700*/  IMAD R9, R0, R9, RZ ;  /* 0x0000000900097224 */ /* 0x000fe400078e02ff */
[----:B------:R-:W-:Y:S02]  /*0710*/  IMAD R16, R11, R17, R16 ;  /* 0x000000110b107224 */ /* 0x000fe400078e0210 */
[----:B------:R-:W-:-:S03]  /*0720*/  FMUL R8, R8, UR6 ;  /* 0x0000000608087c20 */ /* 0x000fc60008400000 */
[----:B------:R-:W-:Y:S02]  /*0730*/  I2FP.F32.S32 R16, R16 ;  /* 0x0000001000107245 */ /* 0x000fe40000201400 */
[----:B------:R-:W-:-:S03]  /*0740*/  LOP3.LUT R17, R21, 0x80000000, R8, 0xb8, !PT ;  /* 0x8000000015117812 */ /* 0x000fc600078eb808 */
[----:B------:R-:W-:Y:S02]  /*0750*/  FMUL R16, R16, UR5 ;  /* 0x0000000510107c20 */ /* 0x000fe40008400000 */
[----:B------:R-:W-:-:S03]  /*0760*/  FADD.RZ R19, R8, R17 ;  /* 0x0000001108137221 */ /* 0x000fc6000000c000 */
[----:B------:R-:W-:-:S03]  /*0770*/  LOP3.LUT R17, R21, 0x80000000, R16, 0xb8, !PT ;  /* 0x8000000015117812 */ /* 0x000fc600078eb810 */
[----:B------:R-:W0:Y:S02]  /*0780*/  FRND.TRUNC R19, R19 ;  /* 0x0000001300137307 */ /* 0x000e24000020d000 */
[----:B------:R-:W-:-:S06]  /*0790*/  FADD.RZ R17, R16, R17 ;  /* 0x0000001110117221 */ /* 0x000fcc000000c000 */
[----:B------:R-:W1:Y:S01]  /*07a0*/  FRND.TRUNC R8, R17 ;  /* 0x0000001100087307 */ /* 0x000e62000020d000 */
[----:B0-----:R-:W-:-:S07]  /*07b0*/  FMNMX R20, R4, R19, PT ;  /* 0x0000001304147209 */ /* 0x001fce0003800000 */
[----:B------:R-:W-:Y:S01]  /*07c0*/  F2I.TRUNC.NTZ R21, R20 ;  /* 0x0000001400157305 */ /* 0x000fe2000020f100 */
[----:B-1----:R-:W-:Y:S01]  /*07d0*/  FMNMX R16, R5, R8, PT ;  /* 0x0000000805107209 */ /* 0x002fe20003800000 */
[----:B------:R-:W-:-:S06]  /*07e0*/  IMAD R8, R12, R18, R7 ;  /* 0x000000120c087224 */ /* 0x000fcc00078e0207 */
[----:B------:R-:W0:Y:S02]  /*07f0*/  F2I.TRUNC.NTZ R16, R16 ;  /* 0x0000001000107305 */ /* 0x000e24000020f100 */
[----:B0-----:R-:W-:-:S04]  /*0800*/  IMAD R21, R16, UR7, R21 ;  /* 0x0000000710157c24 */ /* 0x001fc8000f8e0215 */
[----:B------:R-:W-:-:S05]  /*0810*/  IMAD R8, R21, R12, R8 ;  /* 0x0000000c15087224 */ /* 0x000fca00078e0208 */
[----:B------:R-:W-:Y:S02]  /*0820*/  SHF.R.S32.HI R18, RZ, 0x1f, R8 ;  /* 0x0000001fff127819 */ /* 0x000fe40000011408 */
[----:B------:R-:W-:-:S04]  /*0830*/  IADD3 R17, P1, PT, R9, R8, RZ ;  /* 0x0000000809117210 */ /* 0x000fc80007f3e0ff */
[----:B------:R-:W-:Y:S02]  /*0840*/  LEA.HI.X.SX32 R18, R9, R18, 0x1, P1 ;  /* 0x0000001209127211 */ /* 0x000fe400008f0eff */
[----:B------:R-:W-:-:S04]  /*0850*/  LEA R8, P1, R17, UR8, 0x1 ;  /* 0x0000000811087c11 */ /* 0x000fc8000f8208ff */
[----:B------:R-:W-:-:S06]  /*0860*/  LEA.HI.X R9, R17, UR9, R18, 0x1, P1 ;  /* 0x0000000911097c11 */ /* 0x000fcc00088f0c12 */
[----:B------:R-:W2:Y:S01]  /*0870*/  LDG.E.U16 R9, desc[UR10][R8.64] ;  /* 0x0000000a08097981 */ /* 0x000ea2000c1e1500 */
[----:B------:R-:W-:Y:S01]  /*0880*/  IMAD.WIDE R16, R7, 0x2, R2 ;  /* 0x0000000207107825 */ /* 0x000fe200078e0202 */
[----:B------:R-:W-:-:S04]  /*0890*/  IADD3 R7, PT, PT, R6, R7, RZ ;  /* 0x0000000706077210 */ /* 0x000fc80007ffe0ff */
[----:B------:R-:W-:Y:S01]  /*08a0*/  ISETP.GE.AND P1, PT, R7, UR12, PT ;  /* 0x0000000c07007c0c */ /* 0x000fe2000bf26270 */
[----:B--2---:R1:W-:-:S12]  /*08b0*/  STG.E.U16 desc[UR10][R16.64], R9 ;  /* 0x0000000910007986 */ /* 0x0043d8000c10150a */
[----:B------:R-:W-:Y:S05]  /*08c0*/  @!P1 BRA `(.L_x_262) ;  /* 0xfffffff800789947 */ /* 0x000fea000383ffff */
[----:B------:R-:W-:Y:S05]  /*08d0*/  EXIT ;  /* 0x000000000000794d */ /* 0x000fea0003800000 */
.L_x_261:
        /* <DEDUP_REMOVED lines=17> */
[----:B--2---:R-:W-:Y:S01]  /*09f0*/  MOV R8, RZ ;  /* 0x000000ff00087202 */ /* 0x004fe20000000f00 */
[----:B-----5:R-:W-:-:S04]  /*0a00*/  IMAD.MOV R15, RZ, RZ, -R9 ;  /* 0x000000ffff0f7224 */ /* 0x020fc800078e0a09 */
[----:B------:R-:W-:-:S04]  /*0a10*/  IMAD R15, R15, R10, RZ ;  /* 0x0000000a0f0f7224 */ /* 0x000fc800078e02ff */
[----:B-1-34-:R-:W-:-:S07]  /*0a20*/  IMAD.HI.U32 R15, R9, R15, R8 ;  /* 0x0000000f090f7227 */ /* 0x01afce00078e0008 */
.L_x_263:
[----:B0-----:R-:W-:Y:S02]  /*0a30*/  IABS R18, R13 ;  /* 0x0000000d00127213 */ /* 0x001fe40000000000 */
[----:B------:R-:W-:Y:S02]  /*0a40*/  IABS R8, R7 ;  /* 0x0000000700087213 */ /* 0x000fe40000000000 */
[----:B-1----:R-:W0:Y:S01]  /*0a50*/  I2F.RP R17, R18 ;  /* 0x0000001200117306 */ /* 0x002e220000209400 */
        /* <DEDUP_REMOVED lines=15> */
[----:B------:R-:W-:Y:S01]  /*0b50*/  @P2 VIADD R16, R16, 0x1 ;  /* 0x0000000110102836 */ /* 0x000fe20000000000 */
[----:B0-----:R-:W-:-:S03]  /*0b60*/  IADD3 R17, PT, PT, RZ, -R9, RZ ;  /* 0x80000009ff117210 */ /* 0x001fc60007ffe0ff */
[----:B------:R-:W-:Y:S01]  /*0b70*/  @!P1 IMAD.MOV R16, RZ, RZ, -R16 ;  /* 0x000000ffff109224 */ /* 0x000fe200078e0a10 */
[----:B------:R-:W-:Y:S01]  /*0b80*/  @!P3 LOP3.LUT R16, RZ, R12, RZ, 0x33, !PT ;  /* 0x0000000cff10b212 */ /* 0x000fe200078e33ff */
[----:B------:R-:W-:-:S03]  /*0b90*/  IMAD R19, R17, R18, RZ ;  /* 0x0000001211137224 */ /* 0x000fc600078e02ff */
[----:B------:R-:W-:Y:S01]  /*0ba0*/  IABS R20, R16 ;  /* 0x0000001000147213 */ /* 0x000fe20000000000 */
[----:B------:R-:W-:Y:S02]  /*0bb0*/  IMAD.MOV.U32 R17, RZ, RZ, R8 ;  /* 0x000000ffff117224 */ /* 0x000fe400078e0008 */
[----:B------:R-:W-:-:S05]  /*0bc0*/  HFMA2 R8, -RZ, RZ, 0, 0 ;  /* 0x00000000ff087431 */ /* 0x000fca00000001ff */
[----:B------:R-:W-:-:S04]  /*0bd0*/  IMAD.HI.U32 R8, R9, R19, R8 ;  /* 0x0000001309087227 */ /* 0x000fc800078e0008 */
[----:B------:R-:W-:Y:S02]  /*0be0*/  IMAD.MOV.U32 R9, RZ, RZ, R20 ;  /* 0x000000ffff097224 */ /* 0x000fe400078e0014 */
[----:B------:R-:W0:Y:S02]  /*0bf0*/  I2F.RP R20, R17 ;  /* 0x0000001100147306 */ /* 0x000e240000209400 */
[----:B------:R-:W-:-:S04]  /*0c00*/  IMAD.HI.U32 R8, R8, R9, RZ ;  /* 0x0000000908087227 */ /* 0x000fc800078e00ff */
[----:B------:R-:W-:-:S04]  /*0c10*/  IMAD.MOV R19, RZ, RZ, -R8 ;  /* 0x000000ffff137224 */ /* 0x000fc800078e0a08 */
[C---:B------:R-:W-:Y:S01]  /*0c20*/  IMAD R9, R18.reuse, R19, R9 ;  /* 0x0000001312097224 */ /* 0x040fe200078e0209 */
[----:B0-----:R-:W0:Y:S04]  /*0c30*/  MUFU.RCP R20, R20 ;  /* 0x0000001400147308 */ /* 0x001e280000001000 */
[----:B------:R-:W-:-:S13]  /*0c40*/  ISETP.GT.U32.AND P3, PT, R18, R9, PT ;  /* 0x000000091200720c */ /* 0x000fda0003f64070 */
[-C--:B------:R-:W-:Y:S01]  /*0c50*/  @!P3 IADD3 R9, PT, PT, R9, -R18.reuse, RZ ;  /* 0x800000120909b210 */ /* 0x080fe20007ffe0ff */
[----:B------:R-:W-:Y:S01]  /*0c60*/  @!P3 VIADD R8, R8, 0x1 ;  /* 0x000000010808b836 */ /* 0x000fe20000000000 */
[----:B------:R-:W-:Y:S01]  /*0c70*/  ISETP.NE.AND P3, PT, R13, RZ, PT ;  /* 0x000000ff0d00720c */ /* 0x000fe20003f65270 */
[----:B0-----:R-:W-:Y:S01]  /*0c80*/  VIADD R19, R20, 0xffffffe ;  /* 0x0ffffffe14137836 */ /* 0x001fe20000000000 */
[----:B------:R-:W-:Y:S02]  /*0c90*/  ISETP.GE.U32.AND P2, PT, R9, R18, PT ;  /* 0x000000120900720c */ /* 0x000fe40003f46070 */
[----:B------:R-:W-:Y:S01]  /*0ca0*/  LOP3.LUT R18, R16, R13, RZ, 0x3c, !PT ;  /* 0x0000000d10127212 */ /* 0x000fe200078e3cff */
[----:B------:R-:W0:Y:S03]  /*0cb0*/  F2I.FTZ.U32.TRUNC.NTZ R9, R19 ;  /* 0x0000001300097305 */ /* 0x000e26000021f000 */
[----:B------:R-:W-:-:S07]  /*0cc0*/  ISETP.GE.AND P1, PT, R18, RZ, PT ;  /* 0x000000ff1200720c */ /* 0x000fce0003f26270 */
[----:B------:R-:W-:-:S05]  /*0cd0*/  @P2 IADD3 R8, PT, PT, R8, 0x1, RZ ;  /* 0x0000000108082810 */ /* 0x000fca0007ffe0ff */
[----:B------:R-:W-:Y:S02]  /*0ce0*/  IMAD.MOV.U32 R18, RZ, RZ, R8 ;  /* 0x000000ffff127224 */ /* 0x000fe400078e0008 */
[----:B0-----:R-:W-:-:S03]  /*0cf0*/  IMAD.MOV R8, RZ, RZ, -R9 ;  /* 0x000000ffff087224 */ /* 0x001fc600078e0a09 */
[----:B------:R-:W-:Y:S01]  /*0d00*/  @!P1 IADD3 R18, PT, PT, -R18, RZ, RZ ;  /* 0x000000ff12129210 */ /* 0x000fe20007ffe1ff */
[----:B------:R-:W-:Y:S01]  /*0d10*/  IMAD R19, R8, R17, RZ ;  /* 0x0000001108137224 */ /* 0x000fe200078e02ff */
[----:B------:R-:W-:Y:S01]  /*0d20*/  @!P3 LOP3.LUT R18, RZ, R13, RZ, 0x33, !PT ;  /* 0x0000000dff12b212 */ /* 0x000fe200078e33ff */
[----:B------:R-:W-:-:S03]  /*0d30*/  IMAD.MOV.U32 R8, RZ, RZ, RZ ;  /* 0x000000ffff087224 */ /* 0x000fc600078e00ff */
[----:B------:R-:W-:Y:S01]  /*0d40*/  IABS R20, R18 ;  /* 0x0000001200147213 */ /* 0x000fe20000000000 */
        /* <DEDUP_REMOVED lines=9> */
[----:B------:R-:W-:Y:S01]  /*0de0*/  ISETP.GE.U32.AND P1, PT, R20, R17, PT ;  /* 0x000000111400720c */ /* 0x000fe20003f26070 */
[----:B------:R-:W-:-:S12]  /*0df0*/  IMAD.MOV R17, RZ, RZ, -R18 ;  /* 0x000000ffff117224 */ /* 0x000fd800078e0a12 */
[----:B------:R-:W-:-:S05]  /*0e00*/  @P1 VIADD R8, R8, 0x1 ;  /* 0x0000000108081836 */ /* 0x000fca0000000000 */
[----:B------:R-:W-:-:S04]  /*0e10*/  @!P3 IADD3 R8, PT, PT, -R8, RZ, RZ ;  /* 0x000000ff0808b210 */ /* 0x000fc80007ffe1ff */
[----:B------:R-:W-:Y:S01]  /*0e20*/  SEL R9, R14, R8, !P0 ;  /* 0x000000080e097207 */ /* 0x000fe20004000000 */
[----:B------:R-:W-:Y:S01]  /*0e30*/  IMAD R8, R13, R17, R16 ;  /* 0x000000110d087224 */ /* 0x000fe200078e0210 */
[----:B------:R-:W-:-:S03]  /*0e40*/  IADD3 R16, PT, PT, -R16, RZ, RZ ;  /* 0x000000ff10107210 */ /* 0x000fc60007ffe1ff */
[----:B------:R-:W-:Y:S01]  /*0e50*/  IMAD.MOV R17, RZ, RZ, -R9 ;  /* 0x000000ffff117224 */ /* 0x000fe200078e0a09 */
[----:B------:R-:W-:Y:S01]  /*0e60*/  I2FP.F32.S32 R8, R8 ;  /* 0x0000000800087245 */ /* 0x000fe20000201400 */
[----:B------:R-:W-:Y:S02]  /*0e70*/  IMAD R16, R12, R16, R7 ;  /* 0x000000100c107224 */ /* 0x000fe400078e0207 */
[----:B------:R-:W-:Y:S02]  /*0e80*/  IMAD R18, R11, R17, R18 ;  /* 0x000000110b127224 */ /* 0x000fe400078e0212 */
[----:B------:R-:W-:Y:S01]  /*0e90*/  FMUL R8, R8, UR6 ;  /* 0x0000000608087c20 */ /* 0x000fe20008400000 */
[----:B------:R-:W-:Y:S02]  /*0ea0*/  IMAD R9, R0, R9, RZ ;  /* 0x0000000900097224 */ /* 0x000fe400078e02ff */
[----:B------:R-:W-:Y:S01]  /*0eb0*/  I2FP.F32.S32 R18, R18 ;  /* 0x0000001200127245 */ /* 0x000fe20000201400 */
[----:B------:R-:W0:Y:S04]  /*0ec0*/  FRND.FLOOR R17, R8 ;  /* 0x0000000800117307 */ /* 0x000e280000205000 */
[----:B------:R-:W-:-:S06]  /*0ed0*/  FMUL R18, R18, UR5 ;  /* 0x0000000512127c20 */ /* 0x000fcc0008400000 */
[----:B------:R-:W1:Y:S01]  /*0ee0*/  FRND.FLOOR R18, R18 ;  /* 0x0000001200127307 */ /* 0x000e620000205000 */
[----:B0-----:R-:W-:-:S07]  /*0ef0*/  FMNMX R19, R4, R17, PT ;  /* 0x0000001104137209 */ /* 0x001fce0003800000 */
[----:B------:R-:W-:Y:S01]  /*0f00*/  F2I.TRUNC.NTZ R20, R19 ;  /* 0x0000001300147305 */ /* 0x000fe2000020f100 */
[----:B-1----:R-:W-:-:S07]  /*0f10*/  FMNMX R17, R5, R18, PT ;  /* 0x0000001205117209 */ /* 0x002fce0003800000 */
        /* <DEDUP_REMOVED lines=15> */
.L_x_264:
        /* <DEDUP_REMOVED lines=15> */
.L_x_477:


//--------------------- .text.nearestneighborNHWC --------------------------
	.section	.text.nearestneighborNHWC,"ax",@progbits
	.align	128
        .global         nearestneighborNHWC
        .type           nearestneighborNHWC,@function
        .size           nearestneighborNHWC,(.L_x_478 - nearestneighborNHWC)
        .other          nearestneighborNHWC,@"STO_CUDA_ENTRY STV_DEFAULT"
nearestneighborNHWC:
.text.nearestneighborNHWC:
        /* <DEDUP_REMOVED lines=43> */
.L_x_266:
        /* <DEDUP_REMOVED lines=92> */
[----:B------:R-:W2:Y:S01]  /*0870*/  LDG.E R9, desc[UR10][R8.64] ;  /* 0x0000000a08097981 */ /* 0x000ea2000c1e1900 */
[----:B------:R-:W-:Y:S01]  /*0880*/  IMAD.WIDE R16, R7, 0x4, R2 ;  /* 0x0000000407107825 */ /* 0x000fe200078e0202 */
[----:B------:R-:W-:-:S04]  /*0890*/  IADD3 R7, PT, PT, R6, R7, RZ ;  /* 0x0000000706077210 */ /* 0x000fc80007ffe0ff */
[----:B------:R-:W-:Y:S01]  /*08a0*/  ISETP.GE.AND P1, PT, R7, UR12, PT ;  /* 0x0000000c07007c0c */ /* 0x000fe2000bf26270 */
[----:B--2---:R1:W-:-:S12]  /*08b0*/  STG.E desc[UR10][R16.64], R9 ;  /* 0x0000000910007986 */ /* 0x0043d8000c10190a */
[----:B------:R-:W-:Y:S05]  /*08c0*/  @!P1 BRA `(.L_x_266) ;  /* 0xfffffff800789947 */ /* 0x000fea000383ffff */
[----:B------:R-:W-:Y:S05]  /*08d0*/  EXIT ;  /* 0x000000000000794d */ /* 0x000fea0003800000 */
.L_x_265:
        /* <DEDUP_REMOVED lines=21> */
.L_x_267:
        /* <DEDUP_REMOVED lines=94> */
.L_x_268:
        /* <DEDUP_REMOVED lines=15> */
.L_x_478:


//--------------------- .text.ShapetoBatch4DNCHWF16 --------------------------
	.section	.text.ShapetoBatch4DNCHWF16,"ax",@progbits
	.align	128
        .global         ShapetoBatch4DNCHWF16
        .type           ShapetoBatch4DNCHWF16,@function
        .size           ShapetoBatch4DNCHWF16,(.L_x_479 - ShapetoBatch4DNCHWF16)
        .other          ShapetoBatch4DNCHWF16,@"STO_CUDA_ENTRY STV_DEFAULT"
ShapetoBatch4DNCHWF16:
.text.ShapetoBatch4DNCHWF16:
[----:B------:R-:W-:Y:S08]  /*0000*/  LDC R1, c[0x0][0x37c] ;  /* 0x0000df00ff017b82 */ /* 0x000ff00000000800 */
[----:B------:R-:W0:Y:S02]  /*0010*/  LDC R0, c[0x0][0x394] ;  /* 0x0000e500ff007b82 */ /* 0x000e240000000800 */
[----:B0-----:R-:W-:-:S13]  /*0020*/  ISETP.GE.AND P0, PT, R0, 0x1, PT ;  /* 0x000000010000780c */ /* 0x001fda0003f06270 */
[----:B------:R-:W-:Y:S05]  /*0030*/  @!P0 EXIT ;  /* 0x000000000000894d */ /* 0x000fea0003800000 */
[----:B------:R-:W0:Y:S01]  /*0040*/  LDC.64 R2, c[0x0][0x3a0] ;  /* 0x0000e800ff027b82 */ /* 0x000e220000000a00 */
[----:B------:R-:W1:Y:S07]  /*0050*/  S2R R7, SR_TID.Z ;  /* 0x0000000000077919 */ /* 0x000e6e0000002300 */
[----:B------:R-:W2:Y:S08]  /*0060*/  LDC R6, c[0x0][0x360] ;  /* 0x0000d800ff067b82 */ /* 0x000eb00000000800 */
[----:B------:R-:W3:Y:S01]  /*0070*/  S2UR UR5, SR_CTAID.X ;  /* 0x00000000000579c3 */ /* 0x000ee20000002500 */
[----:B0-----:R-:W-:-:S07]  /*0080*/  VIMNMX R0, PT, PT, R2, R3, PT ;  /* 0x0000000302007248 */ /* 0x001fce0003fe0100 */
[----:B------:R-:W0:Y:S01]  /*0090*/  S2UR UR8, SR_CTAID.Y ;  /* 0x00000000000879c3 */ /* 0x000e220000002600 */
[----:B------:R-:W4:Y:S01]  /*00a0*/  S2R R2, SR_TID.Y ;  /* 0x0000000000027919 */ /* 0x000f220000002200 */
[----:B------:R-:W-:Y:S01]  /*00b0*/  ISETP.GE.AND P0, PT, R0, 0x1, PT ;  /* 0x000000010000780c */ /* 0x000fe20003f06270 */
[----:B------:R-:W0:Y:S05]  /*00c0*/  S2R R3, SR_TID.X ;  /* 0x0000000000037919 */ /* 0x000e2a0000002100 */
[----:B------:R-:W0:Y:S07]  /*00d0*/  S2UR UR9, SR_CTAID.Z ;  /* 0x00000000000979c3 */ /* 0x000e2e0000002700 */
[----:B0123--:R-:W-:Y:S05]  /*00e0*/  @!P0 EXIT ;  /* 0x000000000000894d */ /* 0x00ffea0003800000 */
[----:B------:R-:W0:Y:S01]  /*00f0*/  LDCU.U8 UR4, c[0x0][0x3c8] ;  /* 0x00007900ff0477ac */ /* 0x000e220008000000 */
[----:B------:R-:W4:Y:S01]  /*0100*/  LDC R5, c[0x0][0x364] ;  /* 0x0000d900ff057b82 */ /* 0x000f220000000800 */
[----:B------:R-:W-:Y:S01]  /*0110*/  IMAD R0, R6, UR5, R3 ;  /* 0x0000000506007c24 */ /* 0x000fe2000f8e0203 */
[----:B------:R-:W1:Y:S01]  /*0120*/  LDCU.64 UR6, c[0x0][0x380] ;  /* 0x00007000ff0677ac */ /* 0x000e620008000a00 */
[----:B------:R-:W2:Y:S05]  /*0130*/  LDCU.64 UR10, c[0x0][0x358] ;  /* 0x00006b00ff0a77ac */ /* 0x000eaa0008000a00 */
[----:B------:R-:W3:Y:S01]  /*0140*/  LDC R4, c[0x0][0x368] ;  /* 0x0000da00ff047b82 */ /* 0x000ee20000000800 */
[----:B------:R-:W5:Y:S01]  /*0150*/  LDCU UR12, c[0x0][0x378] ;  /* 0x00006f00ff0c77ac */ /* 0x000f620008000800 */
[----:B------:R-:W2:Y:S01]  /*0160*/  LDCU UR13, c[0x0][0x374] ;  /* 0x00006e80ff0d77ac */ /* 0x000ea20008000800 */
[----:B------:R-:W2:Y:S01]  /*0170*/  LDCU UR14, c[0x0][0x370] ;  /* 0x00006e00ff0e77ac */ /* 0x000ea20008000800 */
[----:B0-----:R-:W-:Y:S01]  /*0180*/  UPRMT UR4, UR4, 0x8880, URZ ;  /* 0x0000888004047896 */ /* 0x001fe200080000ff */
[----:B----4-:R-:W-:Y:S01]  /*0190*/  IMAD R2, R5, UR8, R2 ;  /* 0x0000000805027c24 */ /* 0x010fe2000f8e0202 */
[----:B-1----:R-:W-:-:S02]  /*01a0*/  UIMAD UR6, UR7, UR6, URZ ;  /* 0x00000006070672a4 */ /* 0x002fc4000f8e02ff */
[----:B------:R-:W-:Y:S01]  /*01b0*/  UISETP.NE.AND UP0, UPT, UR4, URZ, UPT ;  /* 0x000000ff0400728c */ /* 0x000fe2000bf05270 */
[C---:B---3--:R-:W-:Y:S02]  /*01c0*/  IMAD R3, R4.reuse, UR9, R7 ;  /* 0x0000000904037c24 */ /* 0x048fe4000f8e0207 */
[----:B-----5:R-:W-:Y:S02]  /*01d0*/  IMAD R4, R4, UR12, RZ ;  /* 0x0000000c04047c24 */ /* 0x020fe4000f8e02ff */
[----:B--2---:R-:W-:Y:S02]  /*01e0*/  IMAD R5, R5, UR13, RZ ;  /* 0x0000000d05057c24 */ /* 0x004fe4000f8e02ff */
[----:B------:R-:W-:Y:S02]  /*01f0*/  IMAD R6, R6, UR14, RZ ;  /* 0x0000000e06067c24 */ /* 0x000fe4000f8e02ff */
[----:B------:R-:W-:Y:S05]  /*0200*/  BRA.U !UP0, `(.L_x_269) ;  /* 0x0000000508747547 */ /* 0x000fea000b800000 */
[----:B------:R-:W0:Y:S01]  /*0210*/  LDCU UR7, c[0x0][0x388] ;  /* 0x00007100ff0777ac */ /* 0x000e220008000800 */
[----:B------:R-:W-:Y:S01]  /*0220*/  UMOV UR4, URZ ;  /* 0x000000ff00047c82 */ /* 0x000fe20008000000 */
[----:B0-----:R-:W-:-:S12]  /*0230*/  UIMAD UR7, UR6, UR7, URZ ;  /* 0x00000007060772a4 */ /* 0x001fd8000f8e02ff */
.L_x_284:
[----:B0-----:R-:W0:Y:S01]  /*0240*/  LDCU.64 UR8, c[0x0][0x398] ;  /* 0x00007300ff0877ac */ /* 0x001e220008000a00 */
[----:B-1----:R-:W1:Y:S01]  /*0250*/  LDCU UR5, c[0x0][0x394] ;  /* 0x00007280ff0577ac */ /* 0x002e620008000800 */
[----:B0-----:R-:W-:Y:S02]  /*0260*/  UIMAD UR9, UR4, UR9, URZ ;  /* 0x00000009040972a4 */ /* 0x001fe4000f8e02ff */
[----:B------:R-:W-:Y:S02]  /*0270*/  UIMAD UR8, UR4, UR8, URZ ;  /* 0x00000008040872a4 */ /* 0x000fe4000f8e02ff */
[----:B------:R-:W-:-:S04]  /*0280*/  UIADD3 UR4, UPT, UPT, UR4, 0x1, URZ ;  /* 0x0000000104047890 */ /* 0x000fc8000fffe0ff */
[----:B-1----:R-:W-:-:S03]  /*0290*/  UISETP.NE.AND UP0, UPT, UR4, UR5, UPT ;  /* 0x000000050400728c */ /* 0x002fc6000bf05270 */
[----:B--2---:R-:W-:-:S08]  /*02a0*/  UMOV UR5, URZ ;  /* 0x000000ff00057c82 */ /* 0x004fd00008000000 */
.L_x_283:
[----:B0-----:R-:W0:Y:S01]  /*02b0*/  LDC R10, c[0x0][0x3a4] ;  /* 0x0000e900ff0a7b82 */ /* 0x001e220000000800 */
[----:B-1----:R-:W1:Y:S01]  /*02c0*/  LDCU UR12, c[0x0][0x3a0] ;  /* 0x00007400ff0c77ac */ /* 0x002e620008000800 */
[----:B------:R-:W-:Y:S01]  /*02d0*/  MOV R7, UR5 ;  /* 0x0000000500077c02 */ /* 0x000fe20008000f00 */
[----:B------:R-:W-:Y:S01]  /*02e0*/  IMAD.MOV.U32 R8, RZ, RZ, RZ ;  /* 0x000000ffff087224 */ /* 0x000fe200078e00ff */
[----:B------:R-:W-:-:S04]  /*02f0*/  UIADD3 UR5, UPT, UPT, UR5, 0x1, URZ ;  /* 0x0000000105057890 */ /* 0x000fc8000fffe0ff */
[----:B-1----:R-:W-:Y:S01]  /*0300*/  UISETP.NE.AND UP1, UPT, UR5, UR12, UPT ;  /* 0x0000000c0500728c */ /* 0x002fe2000bf25270 */
[----:B0-2---:R-:W-:-:S10]  /*0310*/  IMAD R10, R10, UR7, RZ ;  /* 0x000000070a0a7c24 */ /* 0x005fd4000f8e02ff */
.L_x_282:
[----:B0-----:R-:W0:Y:S01]  /*0320*/  LDCU UR12, c[0x0][0x380] ;  /* 0x00007000ff0c77ac */ /* 0x001e220008000800 */
[----:B------:R-:W-:Y:S01]  /*0330*/  BSSY.RECONVERGENT B0, `(.L_x_270) ;  /* 0x0000043000007945 */ /* 0x000fe20003800200 */
[----:B0-----:R-:W-:-:S13]  /*0340*/  ISETP.GE.AND P0, PT, R0, UR12, PT ;  /* 0x0000000c00007c0c */ /* 0x001fda000bf06270 */
[----:B-12---:R-:W-:Y:S05]  /*0350*/  @P0 BRA `(.L_x_271) ;  /* 0x0000000400000947 */ /* 0x006fea0003800000 */
[----:B------:R-:W-:Y:S01]  /*0360*/  IMAD R9, R10, R7, UR8 ;  /* 0x000000080a097e24 */ /* 0x000fe2000f8e0207 */
[----:B------:R-:W-:-:S07]  /*0370*/  MOV R11, R0 ;  /* 0x00000000000b7202 */ /* 0x000fce0000000f00 */
.L_x_281:
[----:B0-----:R-:W0:Y:S01]  /*0380*/  LDCU UR12, c[0x0][0x384] ;  /* 0x00007080ff0c77ac */ /* 0x001e220008000800 */
[----:B------:R-:W-:Y:S01]  /*0390*/  BSSY.RECONVERGENT B1, `(.L_x_272) ;  /* 0x0000038000017945 */ /* 0x000fe20003800200 */
[----:B0-----:R-:W-:-:S13]  /*03a0*/  ISETP.GE.AND P0, PT, R2, UR12, PT ;  /* 0x0000000c02007c0c */ /* 0x001fda000bf06270 */
[----:B-12---:R-:W-:Y:S05]  /*03b0*/  @P0 BRA `(.L_x_273) ;  /* 0x0000000000d40947 */ /* 0x006fea0003800000 */
[----:B------:R-:W-:Y:S02]  /*03c0*/  IMAD R12, R8, UR7, R9 ;  /* 0x00000007080c7c24 */ /* 0x000fe4000f8e0209 */
[----:B------:R-:W-:-:S07]  /*03d0*/  IMAD.MOV.U32 R14, RZ, RZ, R2 ;  /* 0x000000ffff0e7224 */ /* 0x000fce00078e0002 */
.L_x_280:
[----:B0-----:R-:W0:Y:S01]  /*03e0*/  LDCU UR12, c[0x0][0x388] ;  /* 0x00007100ff0c77ac */ /* 0x001e220008000800 */
[----:B------:R-:W-:Y:S01]  /*03f0*/  BSSY.RECONVERGENT B2, `(.L_x_274) ;  /* 0x000002d000027945 */ /* 0x000fe20003800200 */
[----:B0-----:R-:W-:-:S13]  /*0400*/  ISETP.GE.AND P0, PT, R3, UR12, PT ;  /* 0x0000000c03007c0c */ /* 0x001fda000bf06270 */
[----:B-12---:R-:W-:Y:S05]  /*0410*/  @P0 BRA `(.L_x_275) ;  /* 0x0000000000a80947 */ /* 0x006fea0003800000 */
[----:B------:R-:W0:Y:S01]  /*0420*/  LDCU UR12, c[0x0][0x3a8] ;  /* 0x00007500ff0c77ac */ /* 0x000e220008000800 */
[----:B------:R-:W1:Y:S01]  /*0430*/  LDC R17, c[0x0][0x390] ;  /* 0x0000e400ff117b82 */ /* 0x000e620000000800 */
[----:B------:R-:W-:Y:S01]  /*0440*/  IMAD R21, R11, UR6, R12 ;  /* 0x000000060b157c24 */ /* 0x000fe2000f8e020c */
[----:B------:R-:W-:Y:S01]  /*0450*/  MOV R19, R3 ;  /* 0x0000000300137202 */ /* 0x000fe20000000f00 */
[----:B------:R-:W2:Y:S01]  /*0460*/  LDCU UR13, c[0x0][0x38c] ;  /* 0x00007180ff0d77ac */ /* 0x000ea20008000800 */
[----:B------:R-:W3:Y:S04]  /*0470*/  LDCU UR14, c[0x0][0x3c4] ;  /* 0x00007880ff0e77ac */ /* 0x000ee80008000800 */
[----:B------:R-:W4:Y:S01]  /*0480*/  LDC R13, c[0x0][0x3ac] ;  /* 0x0000eb00ff0d7b82 */ /* 0x000f220000000800 */
[----:B------:R-:W5:Y:S07]  /*0490*/  LDCU UR15, c[0x0][0x384] ;  /* 0x00007080ff0f77ac */ /* 0x000f6e0008000800 */
[----:B------:R-:W4:Y:S01]  /*04a0*/  LDC R15, c[0x0][0x390] ;  /* 0x0000e400ff0f7b82 */ /* 0x000f220000000800 */
[----:B0-----:R-:W-:-:S04]  /*04b0*/  IMAD R16, R7, UR12, R14 ;  /* 0x0000000c07107c24 */ /* 0x001fc8000f8e020e */
[----:B--2---:R-:W-:Y:S01]  /*04c0*/  IMAD R18, R11, UR13, R16 ;  /* 0x0000000d0b127c24 */ /* 0x004fe2000f8e0210 */
[----:B------:R-:W-:-:S03]  /*04d0*/  ISETP.GE.AND P1, PT, R16, UR13, PT ;  /* 0x0000000d10007c0c */ /* 0x000fc6000bf26270 */
[----:B-1----:R-:W-:Y:S01]  /*04e0*/  IMAD R18, R18, R17, UR9 ;  /* 0x0000000912127e24 */ /* 0x002fe2000f8e0211 */
[----:B---3--:R-:W-:Y:S01]  /*04f0*/  ISETP.LT.AND P2, PT, RZ, UR14, !P1 ;  /* 0x0000000eff007c0c */ /* 0x008fe2000cf41270 */
[----:B-----5:R-:W-:-:S12]  /*0500*/  IMAD R20, R14, UR15, R21 ;  /* 0x0000000f0e147c24 */ /* 0x020fd8000f8e0215 */
.L_x_279:
[----:B----4-:R-:W-:Y:S01]  /*0510*/  IMAD R22, R8, R13, R19 ;  /* 0x0000000d08167224 */ /* 0x010fe200078e0213 */
[----:B------:R-:W-:Y:S04]  /*0520*/  BSSY.RECONVERGENT B3, `(.L_x_276) ;  /* 0x0000015000037945 */ /* 0x000fe80003800200 */
[----:B------:R-:W-:-:S13]  /*0530*/  ISETP.LT.AND P0, PT, R22, R15, PT ;  /* 0x0000000f1600720c */ /* 0x000fda0003f01270 */
[----:B012---:R-:W-:Y:S05]  /*0540*/  @!P1 BRA P0, `(.L_x_277) ;  /* 0x0000000000289947 */ /* 0x007fea0000000000 */
[----:B------:R-:W0:Y:S01]  /*0550*/  LDC R21, c[0x0][0x3c0] ;  /* 0x0000f000ff157b82 */ /* 0x000e220000000800 */
[----:B------:R-:W-:-:S07]  /*0560*/  ISETP.GE.AND P0, PT, R22, R15, PT ;  /* 0x0000000f1600720c */ /* 0x000fce0003f06270 */
[----:B------:R-:W1:Y:S01]  /*0570*/  LDC.64 R16, c[0x0][0x3b8] ;  /* 0x0000ee00ff107b82 */ /* 0x000e620000000a00 */
[----:B0-----:R-:W-:Y:S01]  /*0580*/  ISETP.LT.OR P0, PT, R21, 0x1, P0 ;  /* 0x000000011500780c */ /* 0x001fe20000701670 */
[----:B------:R-:W-:-:S04]  /*0590*/  IMAD.IADD R21, R20, 0x1, R19 ;  /* 0x0000000114157824 */ /* 0x000fc800078e0213 */
[----:B-1----:R-:W-:-:S08]  /*05a0*/  IMAD.WIDE R16, R21, 0x2, R16 ;  /* 0x0000000215107825 */ /* 0x002fd000078e0210 */
[----:B------:R1:W-:Y:S01]  /*05b0*/  @!P0 STG.E.U16 desc[UR10][R16.64], RZ ;  /* 0x000000ff10008986 */ /* 0x0003e2000c10150a */
[----:B------:R-:W-:Y:S05]  /*05c0*/  @!P2 BRA `(.L_x_278) ;  /* 0x000000000028a947 */ /* 0x000fea0003800000 */
[----:B------:R2:W-:Y:S01]  /*05d0*/  STG.E.U16 desc[UR10][R16.64], RZ ;  /* 0x000000ff10007986 */ /* 0x0005e2000c10150a */
[----:B------:R-:W-:Y:S05]  /*05e0*/  BRA `(.L_x_278) ;  /* 0x0000000000207947 */ /* 0x000fea0003800000 */
.L_x_277:
[----:B------:R-:W0:Y:S01]  /*05f0*/  LDC.64 R16, c[0x0][0x3b0] ;  /* 0x0000ec00ff107b82 */ /* 0x000e220000000a00 */
[----:B------:R-:W-:-:S05]  /*0600*/  IADD3 R23, PT, PT, R22, R18, RZ ;  /* 0x0000001216177210 */ /* 0x000fca0007ffe0ff */
[----:B0-----:R-:W-:Y:S02]  /*0610*/  IMAD.WIDE R22, R23, 0x2, R16 ;  /* 0x0000000217167825 */ /* 0x001fe400078e0210 */
[----:B------:R-:W0:Y:S04]  /*0620*/  LDC.64 R16, c[0x0][0x3b8] ;  /* 0x0000ee00ff107b82 */ /* 0x000e280000000a00 */
[----:B------:R-:W2:Y:S01]  /*0630*/  LDG.E.U16 R23, desc[UR10][R22.64] ;  /* 0x0000000a16177981 */ /* 0x000ea2000c1e1500 */
[----:B------:R-:W-:-:S05]  /*0640*/  IADD3 R21, PT, PT, R20, R19, RZ ;  /* 0x0000001314157210 */ /* 0x000fca0007ffe0ff */
[----:B0-----:R-:W-:-:S05]  /*0650*/  IMAD.WIDE R16, R21, 0x2, R16 ;  /* 0x0000000215107825 */ /* 0x001fca00078e0210 */
[----:B--2---:R0:W-:Y:S02]  /*0660*/  STG.E.U16 desc[UR10][R16.64], R23 ;  /* 0x0000001710007986 */ /* 0x0041e4000c10150a */
.L_x_278:
[----:B------:R-:W-:Y:S05]  /*0670*/  BSYNC.RECONVERGENT B3 ;  /* 0x0000000000037941 */ /* 0x000fea0003800200 */
.L_x_276:
[----:B------:R-:W3:Y:S01]  /*0680*/  LDCU UR12, c[0x0][0x388] ;  /* 0x00007100ff0c77ac */ /* 0x000ee20008000800 */
[----:B------:R-:W-:-:S05]  /*0690*/  IMAD.IADD R19, R4, 0x1, R19 ;  /* 0x0000000104137824 */ /* 0x000fca00078e0213 */
[----:B---3--:R-:W-:-:S13]  /*06a0*/  ISETP.GE.AND P0, PT, R19, UR12, PT ;  /* 0x0000000c13007c0c */ /* 0x008fda000bf06270 */
[----:B------:R-:W-:Y:S05]  /*06b0*/  @!P0 BRA `(.L_x_279) ;  /* 0xfffffffc00948947 */ /* 0x000fea000383ffff */
.L_x_275:
[----:B------:R-:W-:Y:S05]  /*06c0*/  BSYNC.RECONVERGENT B2 ;  /* 0x0000000000027941 */ /* 0x000fea0003800200 */
.L_x_274:
[----:B------:R-:W3:Y:S01]  /*06d0*/  LDCU UR12, c[0x0][0x384] ;  /* 0x00007080ff0c77ac */ /* 0x000ee20008000800 */
[----:B------:R-:W-:-:S04]  /*06e0*/  IADD3 R14, PT, PT, R5, R14, RZ ;  /* 0x0000000e050e7210 */ /* 0x000fc80007ffe0ff */
[----:B---3--:R-:W-:-:S13]  /*06f0*/  ISETP.GE.AND P0, PT, R14, UR12, PT ;  /* 0x0000000c0e007c0c */ /* 0x008fda000bf06270 */
[----:B------:R-:W-:Y:S05]  /*0700*/  @!P0 BRA `(.L_x_280) ;  /* 0xfffffffc00348947 */ /* 0x000fea000383ffff */
.L_x_273:
[----:B------:R-:W-:Y:S05]  /*0710*/  BSYNC.RECONVERGENT B1 ;  /* 0x0000000000017941 */ /* 0x000fea0003800200 */
.L_x_272:
[----:B------:R-:W3:Y:S01]  /*0720*/  LDCU UR12, c[0x0][0x380] ;  /* 0x00007000ff0c77ac */ /* 0x000ee20008000800 */
[----:B------:R-:W-:-:S04]  /*0730*/  IADD3 R11, PT, PT, R6, R11, RZ ;  /* 0x0000000b060b7210 */ /* 0x000fc80007ffe0ff */
[----:B---3--:R-:W-:-:S13]  /*0740*/  ISETP.GE.AND P0, PT, R11, UR12, PT ;  /* 0x0000000c0b007c0c */ /* 0x008fda000bf06270 */
[----:B------:R-:W-:Y:S05]  /*0750*/  @!P0 BRA `(.L_x_281) ;  /* 0xfffffffc00088947 */ /* 0x000fea000383ffff */
.L_x_271:
[----:B------:R-:W-:Y:S05]  /*0760*/  BSYNC.RECONVERGENT B0 ;  /* 0x0000000000007941 */ /* 0x000fea0003800200 */
.L_x_270:
[----:B------:R-:W3:Y:S01]  /*0770*/  LDCU UR12, c[0x0][0x3a4] ;  /* 0x00007480ff0c77ac */ /* 0x000ee20008000800 */
[----:B------:R-:W-:-:S05]  /*0780*/  VIADD R8, R8, 0x1 ;  /* 0x0000000108087836 */ /* 0x000fca0000000000 */
[----:B---3--:R-:W-:-:S13]  /*0790*/  ISETP.NE.AND P0, PT, R8, UR12, PT ;  /* 0x0000000c08007c0c */ /* 0x008fda000bf05270 */
[----:B------:R-:W-:Y:S05]  /*07a0*/  @P0 BRA `(.L_x_282) ;  /* 0xfffffff800dc0947 */ /* 0x000fea000383ffff */
[----:B------:R-:W-:Y:S05]  /*07b0*/  BRA.U UP1, `(.L_x_283) ;  /* 0xfffffff901bc7547 */ /* 0x000fea000b83ffff */
[----:B------:R-:W-:Y:S05]  /*07c0*/  BRA.U UP0, `(.L_x_284) ;  /* 0xfffffff9009c7547 */ /* 0x000fea000b83ffff */
[----:B------:R-:W-:Y:S05]  /*07d0*/  EXIT ;  /* 0x000000000000794d */ /* 0x000fea0003800000 */
.L_x_269:
[----:B------:R-:W-:-:S05]  /*07e0*/  UMOV UR4, URZ ;  /* 0x000000ff00047c82 */ /* 0x000fca0008000000 */
.L_x_296:
[----:B0-----:R-:W0:Y:S01]  /*07f0*/  LDC.64 R12, c[0x0][0x398] ;  /* 0x0000e600ff0c7b82 */ /* 0x001e220000000a00 */
[----:B------:R-:W-:Y:S01]  /*0800*/  UMOV UR5, URZ ;  /* 0x000000ff00057c82 */ /* 0x000fe20008000000 */
[--C-:B0-----:R-:W-:Y:S02]  /*0810*/  IMAD R7, R13, UR4, R3.reuse ;  /* 0x000000040d077c24 */ /* 0x101fe4000f8e0203 */
[----:B------:R-:W-:-:S07]  /*0820*/  IMAD R12, R12, UR4, R3 ;  /* 0x000000040c0c7c24 */ /* 0x000fce000f8e0203 */
.L_x_295:
[----:B0-----:R-:W0:Y:S01]  /*0830*/  LDCU UR7, c[0x0][0x3a8] ;  /* 0x00007500ff0777ac */ /* 0x001e220008000800 */
[----:B------:R-:W-:Y:S01]  /*0840*/  HFMA2 R14, -RZ, RZ, 0, 0 ;  /* 0x00000000ff0e7431 */ /* 0x000fe200000001ff */
[----:B------:R-:W1:Y:S01]  /*0850*/  LDCU UR8, c[0x0][0x3a0] ;  /* 0x00007400ff0877ac */ /* 0x000e620008000800 */
[----:B------:R-:W-:Y:S01]  /*0860*/  UMOV UR6, UR5 ;  /* 0x0000000500067c82 */ /* 0x000fe20008000000 */
[----:B0-----:R-:W-:Y:S02]  /*0870*/  UIMAD UR7, UR5, UR7, URZ ;  /* 0x00000007050772a4 */ /* 0x001fe4000f8e02ff */
[----:B------:R-:W-:-:S04]  /*0880*/  UIADD3 UR5, UPT, UPT, UR5, 0x1, URZ ;  /* 0x0000000105057890 */ /* 0x000fc8000fffe0ff */
[----:B-1----:R-:W-:-:S11]  /*0890*/  UISETP.NE.AND UP0, UPT, UR5, UR8, UPT ;  /* 0x000000080500728c */ /* 0x002fd6000bf05270 */
.L_x_294:
[----:B0-----:R-:W0:Y:S01]  /*08a0*/  LDCU UR8, c[0x0][0x380] ;  /* 0x00007000ff0877ac */ /* 0x001e220008000800 */
[----:B------:R-:W-:Y:S01]  /*08b0*/  BSSY.RECONVERGENT B0, `(.L_x_285) ;  /* 0x0000032000007945 */ /* 0x000fe20003800200 */
[----:B0-----:R-:W-:-:S13]  /*08c0*/  ISETP.GE.AND P0, PT, R0, UR8, PT ;  /* 0x0000000800007c0c */ /* 0x001fda000bf06270 */
[----:B------:R-:W-:Y:S05]  /*08d0*/  @P0 BRA `(.L_x_286) ;  /* 0x0000000000bc0947 */ /* 0x000fea0003800000 */
[----:B------:R-:W0:Y:S01]  /*08e0*/  LDC R9, c[0x0][0x3a4] ;  /* 0x0000e900ff097b82 */ /* 0x000e220000000800 */
[----:B------:R-:W1:Y:S01]  /*08f0*/  LDCU UR8, c[0x0][0x3ac] ;  /* 0x00007580ff0877ac */ /* 0x000e620008000800 */
[----:B------:R-:W-:Y:S01]  /*0900*/  MOV R13, R0 ;  /* 0x00000000000d7202 */ /* 0x000fe20000000f00 */
[----:B-1----:R-:W-:Y:S02]  /*0910*/  IMAD R15, R14, UR8, R7 ;  /* 0x000000080e0f7c24 */ /* 0x002fe4000f8e0207 */
[----:B0-----:R-:W-:-:S07]  /*0920*/  IMAD R16, R9, UR6, R14 ;  /* 0x0000000609107c24 */ /* 0x001fce000f8e020e */
.L_x_293:
[----:B0-----:R-:W0:Y:S01]  /*0930*/  LDCU UR8, c[0x0][0x384] ;  /* 0x00007080ff0877ac */ /* 0x001e220008000800 */
[----:B------:R-:W-:Y:S01]  /*0940*/  BSSY.RECONVERGENT B1, `(.L_x_287) ;  /* 0x0000024000017945 */ /* 0x000fe20003800200 */
[----:B0-----:R-:W-:-:S13]  /*0950*/  ISETP.GE.AND P0, PT, R2, UR8, PT ;  /* 0x0000000802007c0c */ /* 0x001fda000bf06270 */
[----:B------:R-:W-:Y:S05]  /*0960*/  @P0 BRA `(.L_x_288) ;  /* 0x0000000000840947 */ /* 0x000fea0003800000 */
[----:B------:R-:W0:Y:S01]  /*0970*/  LDC.64 R8, c[0x0][0x388] ;  /* 0x0000e200ff087b82 */ /* 0x000e220000000a00 */
[----:B------:R-:W-:Y:S02]  /*0980*/  IMAD.MOV.U32 R18, RZ, RZ, R2 ;  /* 0x000000ffff127224 */ /* 0x000fe400078e0002 */
[----:B0-----:R-:W-:Y:S02]  /*0990*/  IMAD R17, R13, R9, UR7 ;  /* 0x000000070d117e24 */ /* 0x001fe4000f8e0209 */
[----:B------:R-:W-:-:S07]  /*09a0*/  IMAD R19, R16, R8, R13 ;  /* 0x0000000810137224 */ /* 0x000fce00078e020d */
.L_x_292:
[----:B0-----:R-:W0:Y:S01]  /*09b0*/  LDC R20, c[0x0][0x388] ;  /* 0x0000e200ff147b82 */ /* 0x001e220000000800 */
[----:B------:R-:W-:Y:S01]  /*09c0*/  BSSY.RECONVERGENT B2, `(.L_x_289) ;  /* 0x0000017000027945 */ /* 0x000fe20003800200 */
[----:B0-----:R-:W-:-:S13]  /*09d0*/  ISETP.GE.AND P0, PT, R3, R20, PT ;  /* 0x000000140300720c */ /* 0x001fda0003f06270 */
[----:B------:R-:W-:Y:S05]  /*09e0*/  @P0 BRA `(.L_x_290) ;  /* 0x0000000000500947 */ /* 0x000fea0003800000 */
[----:B------:R-:W0:Y:S01]  /*09f0*/  LDCU.64 UR12, c[0x0][0x380] ;  /* 0x00007000ff0c77ac */ /* 0x000e220008000a00 */
[----:B------:R-:W-:Y:S02]  /*0a00*/  IADD3 R8, PT, PT, R17, R18, RZ ;  /* 0x0000001211087210 */ /* 0x000fe40007ffe0ff */
[----:B------:R-:W-:Y:S01]  /*0a10*/  MOV R21, R3 ;  /* 0x0000000300157202 */ /* 0x000fe20000000f00 */
[----:B------:R-:W1:Y:S01]  /*0a20*/  LDCU UR8, c[0x0][0x390] ;  /* 0x00007200ff0877ac */ /* 0x000e620008000800 */
[----:B0-----:R-:W-:Y:S02]  /*0a30*/  IMAD R25, R19, UR12, R18 ;  /* 0x0000000c13197c24 */ /* 0x001fe4000f8e0212 */
[----:B-1----:R-:W-:Y:S02]  /*0a40*/  IMAD R23, R8, UR8, R15 ;  /* 0x0000000808177c24 */ /* 0x002fe4000f8e020f */
[----:B------:R-:W-:-:S07]  /*0a50*/  IMAD R25, R25, UR13, R12 ;  /* 0x0000000d19197c24 */ /* 0x000fce000f8e020c */
.L_x_291:
[----:B0-----:R-:W0:Y:S08]  /*0a60*/  LDC.64 R10, c[0x0][0x3b8] ;  /* 0x0000ee00ff0a7b82 */ /* 0x001e300000000a00 */
[----:B------:R-:W1:Y:S01]  /*0a70*/  LDC.64 R8, c[0x0][0x3b0] ;  /* 0x0000ec00ff087b82 */ /* 0x000e620000000a00 */
[----:B0-----:R-:W-:-:S06]  /*0a80*/  IMAD.WIDE R10, R25, 0x2, R10 ;  /* 0x00000002190a7825 */ /* 0x001fcc00078e020a */
[----:B------:R-:W2:Y:S01]  /*0a90*/  LDG.E.U16 R11, desc[UR10][R10.64] ;  /* 0x0000000a0a0b7981 */ /* 0x000ea2000c1e1500 */
[----:B-1----:R-:W-:-:S05]  /*0aa0*/  IMAD.WIDE R8, R23, 0x2, R8 ;  /* 0x0000000217087825 */ /* 0x002fca00078e0208 */
[----:B------:R-:W2:Y:S01]  /*0ab0*/  LDG.E.U16 R22, desc[UR10][R8.64] ;  /* 0x0000000a08167981 */ /* 0x000ea2000c1e1500 */
[----:B------:R-:W-:-:S05]  /*0ac0*/  IMAD.IADD R21, R4, 0x1, R21 ;  /* 0x0000000104157824 */ /* 0x000fca00078e0215 */
[----:B------:R-:W-:Y:S02]  /*0ad0*/  ISETP.GE.AND P0, PT, R21, R20, PT ;  /* 0x000000141500720c */ /* 0x000fe40003f06270 */
[C---:B------:R-:W-:Y:S02]  /*0ae0*/  IADD3 R25, PT, PT, R4.reuse, R25, RZ ;  /* 0x0000001904197210 */ /* 0x040fe40007ffe0ff */
[----:B------:R-:W-:Y:S01]  /*0af0*/  IADD3 R23, PT, PT, R4, R23, RZ ;  /* 0x0000001704177210 */ /* 0x000fe20007ffe0ff */
[----:B--2---:R-:W-:-:S05]  /*0b00*/  HADD2 R11, R22.H0_H0, R11.H0_H0 ;  /* 0x2000000b160b7230 */ /* 0x004fca0000000800 */
[----:B------:R0:W-:Y:S03]  /*0b10*/  STG.E.U16 desc[UR10][R8.64], R11 ;  /* 0x0000000b08007986 */ /* 0x0001e6000c10150a */
[----:B------:R-:W-:Y:S05]  /*0b20*/  @!P0 BRA `(.L_x_291) ;  /* 0xfffffffc00cc8947 */ /* 0x000fea000383ffff */
.L_x_290:
[----:B------:R-:W-:Y:S05]  /*0b30*/  BSYNC.RECONVERGENT B2 ;  /* 0x0000000000027941 */ /* 0x000fea0003800200 */
.L_x_289:
[----:B------:R-:W1:Y:S01]  /*0b40*/  LDCU UR8, c[0x0][0x384] ;  /* 0x00007080ff0877ac */ /* 0x000e620008000800 */
[----:B------:R-:W-:-:S05]  /*0b50*/  IMAD.IADD R18, R5, 0x1, R18 ;  /* 0x0000000105127824 */ /* 0x000fca00078e0212 */
[----:B-1----:R-:W-:-:S13]  /*0b60*/  ISETP.GE.AND P0, PT, R18, UR8, PT ;  /* 0x0000000812007c0c */ /* 0x002fda000bf06270 */
[----:B------:R-:W-:Y:S05]  /*0b70*/  @!P0 BRA `(.L_x_292) ;  /* 0xfffffffc008c8947 */ /* 0x000fea000383ffff */
.L_x_288:
[----:B------:R-:W-:Y:S05]  /*0b80*/  BSYNC.RECONVERGENT B1 ;  /* 0x0000000000017941 */ /* 0x000fea0003800200 */
.L_x_287:
[----:B------:R-:W1:Y:S01]  /*0b90*/  LDCU UR8, c[0x0][0x380] ;  /* 0x00007000ff0877ac */ /* 0x000e620008000800 */
[----:B------:R-:W-:-:S04]  /*0ba0*/  IADD3 R13, PT, PT, R6, R13, RZ ;  /* 0x0000000d060d7210 */ /* 0x000fc80007ffe0ff */
[----:B-1----:R-:W-:-:S13]  /*0bb0*/  ISETP.GE.AND P0, PT, R13, UR8, PT ;  /* 0x000000080d007c0c */ /* 0x002fda000bf06270 */
[----:B------:R-:W-:Y:S05]  /*0bc0*/  @!P0 BRA `(.L_x_293) ;  /* 0xfffffffc00588947 */ /* 0x000fea000383ffff */
.L_x_286:
[----:B------:R-:W-:Y:S05]  /*0bd0*/  BSYNC.RECONVERGENT B0 ;  /* 0x0000000000007941 */ /* 0x000fea0003800200 */
.L_x_285:
[----:B------:R-:W1:Y:S01]  /*0be0*/  LDCU UR8, c[0x0][0x3a4] ;  /* 0x00007480ff0877ac */ /* 0x000e620008000800 */
[----:B------:R-:W-:-:S04]  /*0bf0*/  IADD3 R14, PT, PT, R14, 0x1, RZ ;  /* 0x000000010e0e7810 */ /* 0x000fc80007ffe0ff */
[----:B-1----:R-:W-:-:S13]  /*0c00*/  ISETP.NE.AND P0, PT, R14, UR8, PT ;  /* 0x000000080e007c0c */ /* 0x002fda000bf05270 */
[----:B------:R-:W-:Y:S05]  /*0c10*/  @P0 BRA `(.L_x_294) ;  /* 0xfffffffc00200947 */ /* 0x000fea000383ffff */
[----:B------:R-:W-:Y:S05]  /*0c20*/  BRA.U UP0, `(.L_x_295) ;  /* 0xfffffffd00007547 */ /* 0x000fea000b83ffff */
[----:B------:R-:W1:Y:S01]  /*0c30*/  LDC R7, c[0x0][0x394] ;  /* 0x0000e500ff077b82 */ /* 0x000e620000000800 */
[----:B------:R-:W-:-:S06]  /*0c40*/  UIADD3 UR6, UPT, UPT, UR4, 0x1, URZ ;  /* 0x0000000104067890 */ /* 0x000fcc000fffe0ff */
[----:B-1----:R-:W-:-:S13]  /*0c50*/  ISETP.NE.AND P0, PT, R7, UR6, PT ;  /* 0x0000000607007c0c */ /* 0x002fda000bf05270 */
[----:B------:R-:W-:Y:S05]  /*0c60*/  @!P0 EXIT ;  /* 0x000000000000894d */ /* 0x000fea0003800000 */
[----:B------:R-:W-:Y:S01]  /*0c70*/  UMOV UR4, UR6 ;  /* 0x0000000600047c82 */ /* 0x000fe20008000000 */
[----:B------:R-:W-:Y:S05]  /*0c80*/  BRA `(.L_x_296) ;  /* 0xfffffff800d87947 */ /* 0x000fea000383ffff */
.L_x_297:
        /* <DEDUP_REMOVED lines=15> */
.L_x_479:


//--------------------- .text.ShapetoBatch4DNCHW  --------------------------
	.section	.text.ShapetoBatch4DNCHW,"ax",@progbits
	.align	128
        .global         ShapetoBatch4DNCHW
        .type           ShapetoBatch4DNCHW,@function
        .size           ShapetoBatch4DNCHW,(.L_x_480 - ShapetoBatch4DNCHW)
        .other          ShapetoBatch4DNCHW,@"STO_CUDA_ENTRY STV_DEFAULT"
ShapetoBatch4DNCHW:
.text.ShapetoBatch4DNCHW:
[----:B------:R-:W-:Y:S08]  /*0000*/  LDC R1, c[0x0][0x37c] ;  /* 0x0000df00ff017b82 */ /* 0x000ff00000000800 */
[----:B------:R-:W0:Y:S02]  /*0010*/  LDC R0, c[0x0][0x394] ;  /* 0x0000e500ff007b82 */ /* 0x000e240000000800 */
[----:B0-----:R-:W-:-:S13]  /*0020*/  ISETP.GE.AND P0, PT, R0, 0x1, PT ;  /* 0x000000010000780c */ /* 0x001fda0003f06270 */
[----:B------:R-:W-:Y:S05]  /*0030*/  @!P0 EXIT ;  /* 0x000000000000894d */ /* 0x000fea0003800000 */
[----:B------:R-:W0:Y:S01]  /*0040*/  LDC.64 R2, c[0x0][0x3a0] ;  /* 0x0000e800ff027b82 */ /* 0x000e220000000a00 */
[----:B------:R-:W1:Y:S01]  /*0050*/  S2R R5, SR_TID.Y ;  /* 0x0000000000057919 */ /* 0x000e620000002200 */
[----:B------:R-:W2:Y:S06]  /*0060*/  S2R R4, SR_TID.Z ;  /* 0x0000000000047919 */ /* 0x000eac0000002300 */
[----:B------:R-:W3:Y:S08]  /*0070*/  S2UR UR5, SR_CTAID.X ;  /* 0x00000000000579c3 */ /* 0x000ef00000002500 */
[----:B------:R-:W4:Y:S01]  /*0080*/  S2UR UR8, SR_CTAID.Y ;  /* 0x00000000000879c3 */ /* 0x000f220000002600 */
[----:B0-----:R-:W-:-:S07]  /*0090*/  VIMNMX R0, PT, PT, R2, R3, PT ;  /* 0x0000000302007248 */ /* 0x001fce0003fe0100 */
[----:B------:R-:W0:Y:S01]  /*00a0*/  S2UR UR9, SR_CTAID.Z ;  /* 0x00000000000979c3 */ /* 0x000e220000002700 */
[----:B------:R-:W0:Y:S01]  /*00b0*/  S2R R3, SR_TID.X ;  /* 0x0000000000037919 */ /* 0x000e220000002100 */
[----:B------:R-:W-:-:S06]  /*00c0*/  ISETP.GE.AND P0, PT, R0, 0x1, PT ;  /* 0x000000010000780c */ /* 0x000fcc0003f06270 */
[----:B------:R-:W0:Y:S07]  /*00d0*/  LDC R0, c[0x0][0x360] ;  /* 0x0000d800ff007b82 */ /* 0x000e2e0000000800 */
[----:B01234-:R-:W-:Y:S05]  /*00e0*/  @!P0 EXIT ;  /* 0x000000000000894d */ /* 0x01ffea0003800000 */
[----:B------:R-:W0:Y:S01]  /*00f0*/  LDCU.U8 UR4, c[0x0][0x3c8] ;  /* 0x00007900ff0477ac */ /* 0x000e220008000000 */
[----:B------:R-:W1:Y:S01]  /*0100*/  LDC R2, c[0x0][0x364] ;  /* 0x0000d900ff027b82 */ /* 0x000e620000000800 */
[----:B------:R-:W-:Y:S01]  /*0110*/  IMAD R6, R0, UR5, R3 ;  /* 0x0000000500067c24 */ /* 0x000fe2000f8e0203 */
[----:B------:R-:W2:Y:S01]  /*0120*/  LDCU.64 UR6, c[0x0][0x380] ;  /* 0x00007000ff0677ac */ /* 0x000ea20008000a00 */
[----:B------:R-:W3:Y:S05]  /*0130*/  LDCU.64 UR10, c[0x0][0x358] ;  /* 0x00006b00ff0a77ac */ /* 0x000eea0008000a00 */
[----:B------:R-:W4:Y:S01]  /*0140*/  LDC R7, c[0x0][0x368] ;  /* 0x0000da00ff077b82 */ /* 0x000f220000000800 */
[----:B------:R-:W5:Y:S01]  /*0150*/  LDCU UR12, c[0x0][0x378] ;  /* 0x00006f00ff0c77ac */ /* 0x000f620008000800 */
[----:B------:R-:W3:Y:S01]  /*0160*/  LDCU UR13, c[0x0][0x374] ;  /* 0x00006e80ff0d77ac */ /* 0x000ee20008000800 */
[----:B------:R-:W3:Y:S01]  /*0170*/  LDCU UR14, c[0x0][0x370] ;  /* 0x00006e00ff0e77ac */ /* 0x000ee20008000800 */
[----:B0-----:R-:W-:Y:S01]  /*0180*/  UPRMT UR4, UR4, 0x8880, URZ ;  /* 0x0000888004047896 */ /* 0x001fe200080000ff */
[----:B-1----:R-:W-:Y:S01]  /*0190*/  IMAD R5, R2, UR8, R5 ;  /* 0x0000000802057c24 */ /* 0x002fe2000f8e0205 */
[----:B--2---:R-:W-:-:S02]  /*01a0*/  UIMAD UR6, UR7, UR6, URZ ;  /* 0x00000006070672a4 */ /* 0x004fc4000f8e02ff */
[----:B------:R-:W-:Y:S01]  /*01b0*/  UISETP.NE.AND UP0, UPT, UR4, URZ, UPT ;  /* 0x000000ff0400728c */ /* 0x000fe2000bf05270 */
[C---:B----4-:R-:W-:Y:S02]  /*01c0*/  IMAD R4, R7.reuse, UR9, R4 ;  /* 0x0000000907047c24 */ /* 0x050fe4000f8e0204 */
[----:B-----5:R-:W-:Y:S02]  /*01d0*/  IMAD R3, R7, UR12, RZ ;  /* 0x0000000c07037c24 */ /* 0x020fe4000f8e02ff */
[----:B---3--:R-:W-:Y:S02]  /*01e0*/  IMAD R2, R2, UR13, RZ ;  /* 0x0000000d02027c24 */ /* 0x008fe4000f8e02ff */
[----:B------:R-:W-:Y:S02]  /*01f0*/  IMAD R0, R0, UR14, RZ ;  /* 0x0000000e00007c24 */ /* 0x000fe4000f8e02ff */
[----:B------:R-:W-:Y:S05]  /*0200*/  BRA.U !UP0, `(.L_x_298) ;  /* 0x0000000508747547 */ /* 0x000fea000b800000 */
[----:B------:R-:W0:Y:S01]  /*0210*/  LDCU UR7, c[0x0][0x388] ;  /* 0x00007100ff0777ac */ /* 0x000e220008000800 */
[----:B------:R-:W-:Y:S01]  /*0220*/  UMOV UR4, URZ ;  /* 0x000000ff00047c82 */ /* 0x000fe20008000000 */
[----:B0-----:R-:W-:-:S12]  /*0230*/  UIMAD UR7, UR6, UR7, URZ ;  /* 0x00000007060772a4 */ /* 0x001fd8000f8e02ff */
.L_x_313:
[----:B0-----:R-:W0:Y:S02]  /*0240*/  LDCU UR5, c[0x0][0x39c] ;  /* 0x00007380ff0577ac */ /* 0x001e240008000800 */
[----:B0-----:R-:W-:-:S03]  /*0250*/  UIMAD UR8, UR4, UR5, URZ ;  /* 0x00000005040872a4 */ /* 0x001fc6000f8e02ff */
[----:B-1234-:R-:W-:-:S09]  /*0260*/  UMOV UR5, URZ ;  /* 0x000000ff00057c82 */ /* 0x01efd20008000000 */
.L_x_312:
[----:B01234-:R-:W-:-:S07]  /*0270*/  HFMA2 R7, -RZ, RZ, 0, 0 ;  /* 0x00000000ff077431 */ /* 0x01ffce00000001ff */
.L_x_311:
[----:B0-----:R-:W0:Y:S01]  /*0280*/  LDCU UR9, c[0x0][0x380] ;  /* 0x00007000ff0977ac */ /* 0x001e220008000800 */
[----:B------:R-:W-:Y:S01]  /*0290*/  BSSY.RECONVERGENT B0, `(.L_x_299) ;  /* 0x0000047000007945 */ /* 0x000fe20003800200 */
[----:B0-----:R-:W-:-:S13]  /*02a0*/  ISETP.GE.AND P0, PT, R6, UR9, PT ;  /* 0x0000000906007c0c */ /* 0x001fda000bf06270 */
[----:B-1234-:R-:W-:Y:S05]  /*02b0*/  @P0 BRA `(.L_x_300) ;  /* 0x0000000400100947 */ /* 0x01efea0003800000 */
[----:B------:R-:W-:-:S07]  /*02c0*/  MOV R19, R6 ;  /* 0x0000000600137202 */ /* 0x000fce0000000f00 */
.L_x_310:
[----:B0-----:R-:W0:Y:S01]  /*02d0*/  LDCU UR9, c[0x0][0x384] ;  /* 0x00007080ff0977ac */ /* 0x001e220008000800 */
[----:B------:R-:W-:Y:S01]  /*02e0*/  BSSY.RECONVERGENT B1, `(.L_x_301) ;  /* 0x000003d000017945 */ /* 0x000fe20003800200 */
[----:B0-----:R-:W-:-:S13]  /*02f0*/  ISETP.GE.AND P0, PT, R5, UR9, PT ;  /* 0x0000000905007c0c */ /* 0x001fda000bf06270 */
[----:B-1234-:R-:W-:Y:S05]  /*0300*/  @P0 BRA `(.L_x_302) ;  /* 0x0000000000e80947 */ /* 0x01efea0003800000 */
[----:B------:R-:W0:Y:S01]  /*0310*/  LDC R8, c[0x0][0x3a4] ;  /* 0x0000e900ff087b82 */ /* 0x000e220000000800 */
[----:B------:R-:W-:-:S07]  /*0320*/  IMAD.MOV.U32 R21, RZ, RZ, R5 ;  /* 0x000000ffff157224 */ /* 0x000fce00078e0005 */
[----:B------:R-:W1:Y:S01]  /*0330*/  LDC R9, c[0x0][0x398] ;  /* 0x0000e600ff097b82 */ /* 0x000e620000000800 */
[----:B0-----:R-:W-:Y:S02]  /*0340*/  IMAD R8, R8, UR7, RZ ;  /* 0x0000000708087c24 */ /* 0x001fe4000f8e02ff */
[----:B-1----:R-:W-:-:S04]  /*0350*/  IMAD R9, R9, UR4, RZ ;  /* 0x0000000409097c24 */ /* 0x002fc8000f8e02ff */
[----:B------:R-:W-:-:S04]  /*0360*/  IMAD R8, R8, UR5, R9 ;  /* 0x0000000508087c24 */ /* 0x000fc8000f8e0209 */
[----:B------:R-:W-:-:S04]  /*0370*/  IMAD R8, R7, UR7, R8 ;  /* 0x0000000707087c24 */ /* 0x000fc8000f8e0208 */
[----:B------:R-:W-:-:S07]  /*0380*/  IMAD R18, R19, UR6, R8 ;  /* 0x0000000613127c24 */ /* 0x000fce000f8e0208 */
.L_x_309:
[----:B0-----:R-:W0:Y:S01]  /*0390*/  LDCU UR9, c[0x0][0x388] ;  /* 0x00007100ff0977ac */ /* 0x001e220008000800 */
[----:B------:R-:W-:Y:S01]  /*03a0*/  BSSY.RECONVERGENT B2, `(.L_x_303) ;  /* 0x000002c000027945 */ /* 0x000fe20003800200 */
[----:B0-----:R-:W-:-:S13]  /*03b0*/  ISETP.GE.AND P0, PT, R4, UR9, PT ;  /* 0x0000000904007c0c */ /* 0x001fda000bf06270 */
[----:B-1234-:R-:W-:Y:S05]  /*03c0*/  @P0 BRA `(.L_x_304) ;  /* 0x0000000000a40947 */ /* 0x01efea0003800000 */
[----:B------:R-:W0:Y:S01]  /*03d0*/  LDC R14, c[0x0][0x3a8] ;  /* 0x0000ea00ff0e7b82 */ /* 0x000e220000000800 */
[----:B------:R-:W1:Y:S01]  /*03e0*/  LDCU UR9, c[0x0][0x38c] ;  /* 0x00007180ff0977ac */ /* 0x000e620008000800 */
[----:B------:R-:W-:Y:S01]  /*03f0*/  MOV R24, R4 ;  /* 0x0000000400187202 */ /* 0x000fe20000000f00 */
[----:B------:R-:W2:Y:S05]  /*0400*/  LDCU UR12, c[0x0][0x3c4] ;  /* 0x00007880ff0c77ac */ /* 0x000eaa0008000800 */
[----:B------:R-:W3:Y:S01]  /*0410*/  LDC R16, c[0x0][0x390] ;  /* 0x0000e400ff107b82 */ /* 0x000ee20000000800 */
[----:B------:R-:W4:Y:S07]  /*0420*/  LDCU UR13, c[0x0][0x384] ;  /* 0x00007080ff0d77ac */ /* 0x000f2e0008000800 */
[----:B------:R-:W2:Y:S08]  /*0430*/  LDC R20, c[0x0][0x3ac] ;  /* 0x0000eb00ff147b82 */ /* 0x000eb00000000800 */
[----:B------:R-:W2:Y:S01]  /*0440*/  LDC R22, c[0x0][0x390] ;  /* 0x0000e400ff167b82 */ /* 0x000ea20000000800 */
[----:B0-----:R-:W-:-:S02]  /*0450*/  IMAD R14, R14, UR5, R21 ;  /* 0x000000050e0e7c24 */ /* 0x001fc4000f8e0215 */
[----:B----4-:R-:W-:Y:S02]  /*0460*/  IMAD R25, R21, UR13, R18 ;  /* 0x0000000d15197c24 */ /* 0x010fe4000f8e0212 */
[----:B-1----:R-:W-:Y:S01]  /*0470*/  IMAD R23, R19, UR9, R14 ;  /* 0x0000000913177c24 */ /* 0x002fe2000f8e020e */
[----:B------:R-:W-:Y:S02]  /*0480*/  ISETP.GE.AND P1, PT, R14, UR9, PT ;  /* 0x000000090e007c0c */ /* 0x000fe4000bf26270 */
[----:B------:R-:W0:Y:S01]  /*0490*/  LDC R26, c[0x0][0x3c0] ;  /* 0x0000f000ff1a7b82 */ /* 0x000e220000000800 */
[----:B---3--:R-:W-:Y:S01]  /*04a0*/  IMAD R23, R23, R16, UR8 ;  /* 0x0000000817177e24 */ /* 0x008fe2000f8e0210 */
[----:B--2---:R-:W-:-:S06]  /*04b0*/  ISETP.LT.AND P2, PT, RZ, UR12, !P1 ;  /* 0x0000000cff007c0c */ /* 0x004fcc000cf41270 */
[----:B------:R-:W1:Y:S08]  /*04c0*/  LDC.64 R8, c[0x0][0x3b0] ;  /* 0x0000ec00ff087b82 */ /* 0x000e700000000a00 */
[----:B------:R-:W2:Y:S08]  /*04d0*/  LDC.64 R10, c[0x0][0x3b8] ;  /* 0x0000ee00ff0a7b82 */ /* 0x000eb00000000a00 */
[----:B------:R-:W3:Y:S02]  /*04e0*/  LDC.64 R12, c[0x0][0x3b8] ;  /* 0x0000ee00ff0c7b82 */ /* 0x000ee40000000a00 */
.L_x_308:
[----:B01--4-:R-:W-:Y:S01]  /*04f0*/  IMAD R15, R7, R20, R24 ;  /* 0x00000014070f7224 */ /* 0x013fe200078e0218 */
[----:B------:R-:W-:Y:S04]  /*0500*/  BSSY.RECONVERGENT B3, `(.L_x_305) ;  /* 0x0000011000037945 */ /* 0x000fe80003800200 */
[----:B------:R-:W-:-:S13]  /*0510*/  ISETP.LT.AND P0, PT, R15, R22, PT ;  /* 0x000000160f00720c */ /* 0x000fda0003f01270 */
[----:B------:R-:W-:Y:S05]  /*0520*/  @!P1 BRA P0, `(.L_x_306) ;  /* 0x0000000000209947 */ /* 0x000fea0000000000 */
[----:B------:R-:W-:Y:S01]  /*0530*/  ISETP.GE.AND P0, PT, R15, R22, PT ;  /* 0x000000160f00720c */ /* 0x000fe20003f06270 */
[----:B------:R-:W-:-:S03]  /*0540*/  IMAD.IADD R15, R25, 0x1, R24 ;  /* 0x00000001190f7824 */ /* 0x000fc600078e0218 */
[----:B0-----:R-:W-:Y:S01]  /*0550*/  ISETP.LT.OR P0, PT, R26, 0x1, P0 ;  /* 0x000000011a00780c */ /* 0x001fe20000701670 */
[----:B---3--:R-:W-:-:S12]  /*0560*/  IMAD.WIDE R14, R15, 0x4, R12 ;  /* 0x000000040f0e7825 */ /* 0x008fd800078e020c */
[----:B------:R4:W-:Y:S01]  /*0570*/  @!P0 STG.E desc[UR10][R14.64], RZ ;  /* 0x000000ff0e008986 */ /* 0x0009e2000c10190a */
[----:B------:R-:W-:Y:S05]  /*0580*/  @!P2 BRA `(.L_x_307) ;  /* 0x000000000020a947 */ /* 0x000fea0003800000 */
[----:B------:R0:W-:Y:S01]  /*0590*/  STG.E desc[UR10][R14.64], RZ ;  /* 0x000000ff0e007986 */ /* 0x0001e2000c10190a */
[----:B------:R-:W-:Y:S05]  /*05a0*/  BRA `(.L_x_307) ;  /* 0x0000000000187947 */ /* 0x000fea0003800000 */
.L_x_306:
[----:B------:R-:W-:-:S05]  /*05b0*/  IADD3 R15, PT, PT, R15, R23, RZ ;  /* 0x000000170f0f7210 */ /* 0x000fca0007ffe0ff */
[----:B-1----:R-:W-:-:S06]  /*05c0*/  IMAD.WIDE R14, R15, 0x4, R8 ;  /* 0x000000040f0e7825 */ /* 0x002fcc00078e0208 */
[----:B------:R-:W4:Y:S01]  /*05d0*/  LDG.E R15, desc[UR10][R14.64] ;  /* 0x0000000a0e0f7981 */ /* 0x000f22000c1e1900 */
[----:B------:R-:W-:-:S05]  /*05e0*/  IADD3 R17, PT, PT, R25, R24, RZ ;  /* 0x0000001819117210 */ /* 0x000fca0007ffe0ff */
[----:B--2---:R-:W-:-:S05]  /*05f0*/  IMAD.WIDE R16, R17, 0x4, R10 ;  /* 0x0000000411107825 */ /* 0x004fca00078e020a */
[----:B----4-:R1:W-:Y:S02]  /*0600*/  STG.E desc[UR10][R16.64], R15 ;  /* 0x0000000f10007986 */ /* 0x0103e4000c10190a */
.L_x_307:
[----:B------:R-:W-:Y:S05]  /*0610*/  BSYNC.RECONVERGENT B3 ;  /* 0x0000000000037941 */ /* 0x000fea0003800200 */
.L_x_305:
[----:B------:R-:W5:Y:S01]  /*0620*/  LDCU UR9, c[0x0][0x388] ;  /* 0x00007100ff0977ac */ /* 0x000f620008000800 */
[----:B------:R-:W-:-:S05]  /*0630*/  IMAD.IADD R24, R3, 0x1, R24 ;  /* 0x0000000103187824 */ /* 0x000fca00078e0218 */
[----:B-----5:R-:W-:-:S13]  /*0640*/  ISETP.GE.AND P0, PT, R24, UR9, PT ;  /* 0x0000000918007c0c */ /* 0x020fda000bf06270 */
[----:B------:R-:W-:Y:S05]  /*0650*/  @!P0 BRA `(.L_x_308) ;  /* 0xfffffffc00a48947 */ /* 0x000fea000383ffff */
.L_x_304:
[----:B------:R-:W-:Y:S05]  /*0660*/  BSYNC.RECONVERGENT B2 ;  /* 0x0000000000027941 */ /* 0x000fea0003800200 */
.L_x_303:
[----:B------:R-:W5:Y:S01]  /*0670*/  LDCU UR9, c[0x0][0x384] ;  /* 0x00007080ff0977ac */ /* 0x000f620008000800 */
[----:B------:R-:W-:-:S04]  /*0680*/  IADD3 R21, PT, PT, R2, R21, RZ ;  /* 0x0000001502157210 */ /* 0x000fc80007ffe0ff */
[----:B-----5:R-:W-:-:S13]  /*0690*/  ISETP.GE.AND P0, PT, R21, UR9, PT ;  /* 0x0000000915007c0c */ /* 0x020fda000bf06270 */
[----:B------:R-:W-:Y:S05]  /*06a0*/  @!P0 BRA `(.L_x_309) ;  /* 0xfffffffc00388947 */ /* 0x000fea000383ffff */
.L_x_302:
[----:B------:R-:W-:Y:S05]  /*06b0*/  BSYNC.RECONVERGENT B1 ;  /* 0x0000000000017941 */ /* 0x000fea0003800200 */
.L_x_301:
[----:B------:R-:W5:Y:S01]  /*06c0*/  LDCU UR9, c[0x0][0x380] ;  /* 0x00007000ff0977ac */ /* 0x000f620008000800 */
[----:B------:R-:W-:-:S04]  /*06d0*/  IADD3 R19, PT, PT, R0, R19, RZ ;  /* 0x0000001300137210 */ /* 0x000fc80007ffe0ff */
[----:B-----5:R-:W-:-:S13]  /*06e0*/  ISETP.GE.AND P0, PT, R19, UR9, PT ;  /* 0x0000000913007c0c */ /* 0x020fda000bf06270 */
[----:B------:R-:W-:Y:S05]  /*06f0*/  @!P0 BRA `(.L_x_310) ;  /* 0xfffffff800f48947 */ /* 0x000fea000383ffff */
.L_x_300:
[----:B------:R-:W-:Y:S05]  /*0700*/  BSYNC.RECONVERGENT B0 ;  /* 0x0000000000007941 */ /* 0x000fea0003800200 */
.L_x_299:
[----:B------:R-:W5:Y:S01]  /*0710*/  LDCU UR9, c[0x0][0x3a4] ;  /* 0x00007480ff0977ac */ /* 0x000f620008000800 */
[----:B------:R-:W-:-:S05]  /*0720*/  VIADD R7, R7, 0x1 ;  /* 0x0000000107077836 */ /* 0x000fca0000000000 */
[----:B-----5:R-:W-:-:S13]  /*0730*/  ISETP.NE.AND P0, PT, R7, UR9, PT ;  /* 0x0000000907007c0c */ /* 0x020fda000bf05270 */
[----:B------:R-:W-:Y:S05]  /*0740*/  @P0 BRA `(.L_x_311) ;  /* 0xfffffff800cc0947 */ /* 0x000fea000383ffff */
[----:B------:R-:W5:Y:S01]  /*0750*/  LDCU UR9, c[0x0][0x3a0] ;  /* 0x00007400ff0977ac */ /* 0x000f620008000800 */
[----:B------:R-:W-:-:S04]  /*0760*/  UIADD3 UR5, UPT, UPT, UR5, 0x1, URZ ;  /* 0x0000000105057890 */ /* 0x000fc8000fffe0ff */
[----:B-----5:R-:W-:-:S09]  /*0770*/  UISETP.NE.AND UP0, UPT, UR5, UR9, UPT ;  /* 0x000000090500728c */ /* 0x020fd2000bf05270 */
[----:B------:R-:W-:Y:S05]  /*0780*/  BRA.U UP0, `(.L_x_312) ;  /* 0xfffffff900b87547 */ /* 0x000fea000b83ffff */
[----:B------:R-:W5:Y:S01]  /*0790*/  LDCU UR5, c[0x0][0x394] ;  /* 0x00007280ff0577ac */ /* 0x000f620008000800 */
[----:B------:R-:W-:-:S04]  /*07a0*/  UIADD3 UR4, UPT, UPT, UR4, 0x1, URZ ;  /* 0x0000000104047890 */ /* 0x000fc8000fffe0ff */
[----:B-----5:R-:W-:-:S09]  /*07b0*/  UISETP.NE.AND UP0, UPT, UR4, UR5, UPT ;  /* 0x000000050400728c */ /* 0x020fd2000bf05270 */
[----:B------:R-:W-:Y:S05]  /*07c0*/  BRA.U UP0, `(.L_x_313) ;  /* 0xfffffff9009c7547 */ /* 0x000fea000b83ffff */
[----:B------:R-:W-:Y:S05]  /*07d0*/  EXIT ;  /* 0x000000000000794d */ /* 0x000fea0003800000 */
.L_x_298:
[----:B------:R-:W-:-:S05]  /*07e0*/  UMOV UR4, URZ ;  /* 0x000000ff00047c82 */ /* 0x000fca0008000000 */
.L_x_325:
[----:B0-----:R-:W0:Y:S01]  /*07f0*/  LDC R7, c[0x0][0x398] ;  /* 0x0000e600ff077b82 */ /* 0x001e220000000800 */
[----:B------:R-:W-:Y:S01]  /*0800*/  UMOV UR5, URZ ;  /* 0x000000ff00057c82 */ /* 0x000fe20008000000 */
[----:B0-----:R-:W-:-:S07]  /*0810*/  IMAD R7, R7, UR4, R4 ;  /* 0x0000000407077c24 */ /* 0x001fce000f8e0204 */
.L_x_324:
[----:B0-----:R-:W0:Y:S01]  /*0820*/  LDCU UR6, c[0x0][0x3a8] ;  /* 0x00007500ff0677ac */ /* 0x001e220008000800 */
[----:B------:R-:W-:Y:S01]  /*0830*/  HFMA2 R12, -RZ, RZ, 0, 0 ;  /* 0x00000000ff0c7431 */ /* 0x000fe200000001ff */
[----:B0-----:R-:W-:-:S12]  /*0840*/  UIMAD UR6, UR5, UR6, URZ ;  /* 0x00000006050672a4 */ /* 0x001fd8000f8e02ff */
.L_x_323:
[----:B0-----:R-:W0:Y:S01]  /*0850*/  LDCU UR7, c[0x0][0x380] ;  /* 0x00007000ff0777ac */ /* 0x001e220008000800 */
[----:B------:R-:W-:Y:S01]  /*0860*/  BSSY.RECONVERGENT B0, `(.L_x_314) ;  /* 0x0000034000007945 */ /* 0x000fe20003800200 */
[----:B0-----:R-:W-:-:S13]  /*0870*/  ISETP.GE.AND P0, PT, R6, UR7, PT ;  /* 0x0000000706007c0c */ /* 0x001fda000bf06270 */
[----:B------:R-:W-:Y:S05]  /*0880*/  @P0 BRA `(.L_x_315) ;  /* 0x0000000000c40947 */ /* 0x000fea0003800000 */
[----:B------:R-:W0:Y:S01]  /*0890*/  LDC R15, c[0x0][0x39c] ;  /* 0x0000e700ff0f7b82 */ /* 0x000e220000000800 */
[----:B------:R-:W1:Y:S01]  /*08a0*/  LDCU UR7, c[0x0][0x3ac] ;  /* 0x00007580ff0777ac */ /* 0x000e620008000800 */
[----:B------:R-:W-:-:S06]  /*08b0*/  MOV R13, R6 ;  /* 0x00000006000d7202 */ /* 0x000fcc0000000f00 */
[----:B------:R-:W2:Y:S01]  /*08c0*/  LDC R9, c[0x0][0x3a4] ;  /* 0x0000e900ff097b82 */ /* 0x000ea20000000800 */
[----:B0-----:R-:W-:-:S04]  /*08d0*/  IMAD R15, R15, UR4, R4 ;  /* 0x000000040f0f7c24 */ /* 0x001fc8000f8e0204 */
[----:B-1----:R-:W-:Y:S02]  /*08e0*/  IMAD R15, R12, UR7, R15 ;  /* 0x000000070c0f7c24 */ /* 0x002fe4000f8e020f */
[----:B--2---:R-:W-:-:S07]  /*08f0*/  IMAD R14, R9, UR5, R12 ;  /* 0x00000005090e7c24 */ /* 0x004fce000f8e020c */
.L_x_322:
        /* <DEDUP_REMOVED lines=8> */
.L_x_321:
        /* <DEDUP_REMOVED lines=11> */
.L_x_320:
[----:B0-----:R-:W0:Y:S08]  /*0a30*/  LDC.64 R10, c[0x0][0x3b8] ;  /* 0x0000ee00ff0a7b82 */ /* 0x001e300000000a00 */
[----:B------:R-:W1:Y:S01]  /*0a40*/  LDC.64 R8, c[0x0][0x3b0] ;  /* 0x0000ec00ff087b82 */ /* 0x000e620000000a00 */
[----:B0-----:R-:W-:-:S06]  /*0a50*/  IMAD.WIDE R10, R22, 0x4, R10 ;  /* 0x00000004160a7825 */ /* 0x001fcc00078e020a */
[----:B------:R-:W2:Y:S01]  /*0a60*/  LDG.E R10, desc[UR10][R10.64] ;  /* 0x0000000a0a0a7981 */ /* 0x000ea2000c1e1900 */
[----:B-1----:R-:W-:-:S05]  /*0a70*/  IMAD.WIDE R8, R21, 0x4, R8 ;  /* 0x0000000415087825 */ /* 0x002fca00078e0208 */
[----:B------:R-:W2:Y:S01]  /*0a80*/  LDG.E R23, desc[UR10][R8.64] ;  /* 0x0000000a08177981 */ /* 0x000ea2000c1e1900 */
[----:B------:R-:W-:-:S05]  /*0a90*/  IMAD.IADD R20, R3, 0x1, R20 ;  /* 0x0000000103147824 */ /* 0x000fca00078e0214 */
[----:B------:R-:W-:Y:S02]  /*0aa0*/  ISETP.GE.AND P0, PT, R20, R19, PT ;  /* 0x000000131400720c */ /* 0x000fe40003f06270 */
[C---:B------:R-:W-:Y:S02]  /*0ab0*/  IADD3 R22, PT, PT, R3.reuse, R22, RZ ;  /* 0x0000001603167210 */ /* 0x040fe40007ffe0ff */
[----:B------:R-:W-:Y:S01]  /*0ac0*/  IADD3 R21, PT, PT, R3, R21, RZ ;  /* 0x0000001503157210 */ /* 0x000fe20007ffe0ff */
[----:B--2---:R-:W-:-:S05]  /*0ad0*/  FADD R23, R10, R23 ;  /* 0x000000170a177221 */ /* 0x004fca0000000000 */
[----:B------:R0:W-:Y:S03]  /*0ae0*/  STG.E desc[UR10][R8.64], R23 ;  /* 0x0000001708007986 */ /* 0x0001e6000c10190a */
[----:B------:R-:W-:Y:S05]  /*0af0*/  @!P0 BRA `(.L_x_320) ;  /* 0xfffffffc00cc8947 */ /* 0x000fea000383ffff */
.L_x_319:
[----:B------:R-:W-:Y:S05]  /*0b00*/  BSYNC.RECONVERGENT B2 ;  /* 0x0000000000027941 */ /* 0x000fea0003800200 */
.L_x_318:
[----:B------:R-:W1:Y:S01]  /*0b10*/  LDCU UR7, c[0x0][0x384] ;  /* 0x00007080ff0777ac */ /* 0x000e620008000800 */
[----:B------:R-:W-:-:S05]  /*0b20*/  IMAD.IADD R17, R2, 0x1, R17 ;  /* 0x0000000102117824 */ /* 0x000fca00078e0211 */
[----:B-1----:R-:W-:-:S13]  /*0b30*/  ISETP.GE.AND P0, PT, R17, UR7, PT ;  /* 0x0000000711007c0c */ /* 0x002fda000bf06270 */
[----:B------:R-:W-:Y:S05]  /*0b40*/  @!P0 BRA `(.L_x_321) ;  /* 0xfffffffc008c8947 */ /* 0x000fea000383ffff */
.L_x_317:
[----:B------:R-:W-:Y:S05]  /*0b50*/  BSYNC.RECONVERGENT B1 ;  /* 0x0000000000017941 */ /* 0x000fea0003800200 */
.L_x_316:
[----:B------:R-:W1:Y:S01]  /*0b60*/  LDCU UR7, c[0x0][0x380] ;  /* 0x00007000ff0777ac */ /* 0x000e620008000800 */
[----:B------:R-:W-:-:S04]  /*0b70*/  IADD3 R13, PT, PT, R0, R13, RZ ;  /* 0x0000000d000d7210 */ /* 0x000fc80007ffe0ff */
[----:B-1----:R-:W-:-:S13]  /*0b80*/  ISETP.GE.AND P0, PT, R13, UR7, PT ;  /* 0x000000070d007c0c */ /* 0x002fda000bf06270 */
[----:B------:R-:W-:Y:S05]  /*0b90*/  @!P0 BRA `(.L_x_322) ;  /* 0xfffffffc00588947 */ /* 0x000fea000383ffff */
.L_x_315:
[----:B------:R-:W-:Y:S05]  /*0ba0*/  BSYNC.RECONVERGENT B0 ;  /* 0x0000000000007941 */ /* 0x000fea0003800200 */
.L_x_314:
[----:B------:R-:W1:Y:S01]  /*0bb0*/  LDCU UR7, c[0x0][0x3a4] ;  /* 0x00007480ff0777ac */ /* 0x000e620008000800 */
[----:B------:R-:W-:-:S04]  /*0bc0*/  IADD3 R12, PT, PT, R12, 0x1, RZ ;  /* 0x000000010c0c7810 */ /* 0x000fc80007ffe0ff */
[----:B-1----:R-:W-:-:S13]  /*0bd0*/  ISETP.NE.AND P0, PT, R12, UR7, PT ;  /* 0x000000070c007c0c */ /* 0x002fda000bf05270 */
[----:B------:R-:W-:Y:S05]  /*0be0*/  @P0 BRA `(.L_x_323) ;  /* 0xfffffffc00180947 */ /* 0x000fea000383ffff */
        /* <DEDUP_REMOVED lines=10> */
.L_x_326:
        /* <DEDUP_REMOVED lines=15> */
.L_x_480:


//--------------------- .text.ShapetoBatch4DNHWCF16 --------------------------
	.section	.text.ShapetoBatch4DNHWCF16,"ax",@progbits
	.align	128
        .global         ShapetoBatch4DNHWCF16
        .type           ShapetoBatch4DNHWCF16,@function
        .size           ShapetoBatch4DNHWCF16,(.L_x_481 - ShapetoBatch4DNHWCF16)
        .other          ShapetoBatch4DNHWCF16,@"STO_CUDA_ENTRY STV_DEFAULT"
ShapetoBatch4DNHWCF16:
.text.ShapetoBatch4DNHWCF16:
        /* <DEDUP_REMOVED lines=18> */
[----:B------:R-:W2:Y:S06]  /*0120*/  LDCU.64 UR10, c[0x0][0x358] ;  /* 0x00006b00ff0a77ac */ /* 0x000eac0008000a00 */
[----:B------:R-:W3:Y:S01]  /*0130*/  LDC R7, c[0x0][0x368] ;  /* 0x0000da00ff077b82 */ /* 0x000ee20000000800 */
[----:B------:R-:W4:Y:S01]  /*0140*/  LDCU UR8, c[0x0][0x378] ;  /* 0x00006f00ff0877ac */ /* 0x000f220008000800 */
[----:B------:R-:W5:Y:S01]  /*0150*/  LDCU UR9, c[0x0][0x374] ;  /* 0x00006e80ff0977ac */ /* 0x000f620008000800 */
[----:B------:R-:W2:Y:S01]  /*0160*/  LDCU UR12, c[0x0][0x370] ;  /* 0x00006e00ff0c77ac */ /* 0x000ea20008000800 */
[----:B0-----:R-:W-:Y:S01]  /*0170*/  UPRMT UR4, UR4, 0x8880, URZ ;  /* 0x0000888004047896 */ /* 0x001fe200080000ff */
[----:B-1----:R-:W-:-:S03]  /*0180*/  IMAD R5, R2, UR6, R5 ;  /* 0x0000000602057c24 */ /* 0x002fc6000f8e0205 */
[----:B------:R-:W-:Y:S01]  /*0190*/  UISETP.NE.AND UP0, UPT, UR4, URZ, UPT ;  /* 0x000000ff0400728c */ /* 0x000fe2000bf05270 */
[----:B-----5:R-:W-:Y:S02]  /*01a0*/  IMAD R2, R2, UR9, RZ ;  /* 0x0000000902027c24 */ /* 0x020fe4000f8e02ff */
[C---:B---3--:R-:W-:Y:S02]  /*01b0*/  IMAD R4, R7.reuse, UR7, R4 ;  /* 0x0000000707047c24 */ /* 0x048fe4000f8e0204 */
[----:B----4-:R-:W-:Y:S02]  /*01c0*/  IMAD R3, R7, UR8, RZ ;  /* 0x0000000807037c24 */ /* 0x010fe4000f8e02ff */
[----:B--2---:R-:W-:Y:S02]  /*01d0*/  IMAD R0, R0, UR12, RZ ;  /* 0x0000000c00007c24 */ /* 0x004fe4000f8e02ff */
[----:B------:R-:W-:Y:S05]  /*01e0*/  BRA.U !UP0, `(.L_x_327) ;  /* 0x00000005087c7547 */ /* 0x000fea000b800000 */
[----:B------:R-:W0:Y:S01]  /*01f0*/  LDCU.64 UR4, c[0x0][0x380] ;  /* 0x00007000ff0477ac */ /* 0x000e220008000a00 */
[----:B------:R-:W1:Y:S01]  /*0200*/  LDCU UR7, c[0x0][0x388] ;  /* 0x00007100ff0777ac */ /* 0x000e620008000800 */
[----:B0-----:R-:W-:Y:S02]  /*0210*/  UIMAD UR4, UR5, UR4, URZ ;  /* 0x00000004050472a4 */ /* 0x001fe4000f8e02ff */
[----:B-1----:R-:W-:Y:S02]  /*0220*/  UIMAD UR6, UR5, UR7, URZ ;  /* 0x00000007050672a4 */ /* 0x002fe4000f8e02ff */
[----:B------:R-:W-:-:S03]  /*0230*/  UIMAD UR7, UR4, UR7, URZ ;  /* 0x00000007040772a4 */ /* 0x000fc6000f8e02ff */
[----:B------:R-:W-:-:S09]  /*0240*/  UMOV UR4, URZ ;  /* 0x000000ff00047c82 */ /* 0x000fd20008000000 */
.L_x_342:
[----:B0-----:R-:W0:Y:S01]  /*0250*/  LDCU.64 UR8, c[0x0][0x398] ;  /* 0x00007300ff0877ac */ /* 0x001e220008000a00 */
[----:B-1----:R-:W1:Y:S01]  /*0260*/  LDCU UR5, c[0x0][0x394] ;  /* 0x00007280ff0577ac */ /* 0x002e620008000800 */
[----:B0-----:R-:W-:Y:S02]  /*0270*/  UIMAD UR9, UR4, UR9, URZ ;  /* 0x00000009040972a4 */ /* 0x001fe4000f8e02ff */
[----:B------:R-:W-:Y:S02]  /*0280*/  UIMAD UR8, UR4, UR8, URZ ;  /* 0x00000008040872a4 */ /* 0x000fe4000f8e02ff */
[----:B------:R-:W-:-:S04]  /*0290*/  UIADD3 UR4, UPT, UPT, UR4, 0x1, URZ ;  /* 0x0000000104047890 */ /* 0x000fc8000fffe0ff */
[----:B-1----:R-:W-:-:S03]  /*02a0*/  UISETP.NE.AND UP0, UPT, UR4, UR5, UPT ;  /* 0x000000050400728c */ /* 0x002fc6000bf05270 */
[----:B--234-:R-:W-:-:S08]  /*02b0*/  UMOV UR5, URZ ;  /* 0x000000ff00057c82 */ /* 0x01cfd00008000000 */
.L_x_341:
[----:B0-----:R-:W0:Y:S01]  /*02c0*/  LDC R18, c[0x0][0x3a4] ;  /* 0x0000e900ff127b82 */ /* 0x001e220000000800 */
[----:B-1----:R-:W1:Y:S01]  /*02d0*/  LDCU UR12, c[0x0][0x3a0] ;  /* 0x00007400ff0c77ac */ /* 0x002e620008000800 */
[----:B------:R-:W-:Y:S01]  /*02e0*/  MOV R7, UR5 ;  /* 0x0000000500077c02 */ /* 0x000fe20008000f00 */
[----:B------:R-:W-:Y:S01]  /*02f0*/  HFMA2 R16, -RZ, RZ, 0, 0 ;  /* 0x00000000ff107431 */ /* 0x000fe200000001ff */
[----:B------:R-:W-:-:S04]  /*0300*/  UIADD3 UR5, UPT, UPT, UR5, 0x1, URZ ;  /* 0x0000000105057890 */ /* 0x000fc8000fffe0ff */
[----:B-1----:R-:W-:Y:S01]  /*0310*/  UISETP.NE.AND UP1, UPT, UR5, UR12, UPT ;  /* 0x0000000c0500728c */ /* 0x002fe2000bf25270 */
[----:B0-234-:R-:W-:-:S10]  /*0320*/  IMAD R18, R18, UR7, RZ ;  /* 0x0000000712127c24 */ /* 0x01dfd4000f8e02ff */
.L_x_340:
[----:B0-----:R-:W0:Y:S01]  /*0330*/  LDCU UR12, c[0x0][0x380] ;  /* 0x00007000ff0c77ac */ /* 0x001e220008000800 */
[----:B------:R-:W-:Y:S01]  /*0340*/  BSSY.RECONVERGENT B0, `(.L_x_328) ;  /* 0x0000042000007945 */ /* 0x000fe20003800200 */
[----:B0-----:R-:W-:-:S13]  /*0350*/  ISETP.GE.AND P0, PT, R6, UR12, PT ;  /* 0x0000000c06007c0c */ /* 0x001fda000bf06270 */
[----:B-1234-:R-:W-:Y:S05]  /*0360*/  @P0 BRA `(.L_x_329) ;  /* 0x0000000000fc0947 */ /* 0x01efea0003800000 */
[----:B------:R-:W-:Y:S02]  /*0370*/  IMAD R17, R18, R7, UR8 ;  /* 0x0000000812117e24 */ /* 0x000fe4000f8e0207 */
[----:B------:R-:W-:-:S07]  /*0380*/  IMAD.MOV.U32 R19, RZ, RZ, R6 ;  /* 0x000000ffff137224 */ /* 0x000fce00078e0006 */
.L_x_339:
[----:B0-----:R-:W0:Y:S01]  /*0390*/  LDCU UR12, c[0x0][0x384] ;  /* 0x00007080ff0c77ac */ /* 0x001e220008000800 */
[----:B------:R-:W-:Y:S01]  /*03a0*/  BSSY.RECONVERGENT B1, `(.L_x_330) ;  /* 0x0000037000017945 */ /* 0x000fe20003800200 */
[----:B0-----:R-:W-:-:S13]  /*03b0*/  ISETP.GE.AND P0, PT, R5, UR12, PT ;  /* 0x0000000c05007c0c */ /* 0x001fda000bf06270 */
[----:B-1234-:R-:W-:Y:S05]  /*03c0*/  @P0 BRA `(.L_x_331) ;  /* 0x0000000000d00947 */ /* 0x01efea0003800000 */
[----:B------:R-:W0:Y:S01]  /*03d0*/  LDCU UR12, c[0x0][0x3a8] ;  /* 0x00007500ff0c77ac */ /* 0x000e220008000800 */
[----:B------:R-:W-:Y:S01]  /*03e0*/  IMAD R22, R16, UR7, R17 ;  /* 0x0000000710167c24 */ /* 0x000fe2000f8e0211 */
[----:B------:R-:W-:Y:S01]  /*03f0*/  MOV R21, R5 ;  /* 0x0000000500157202 */ /* 0x000fe20000000f00 */
[----:B------:R-:W1:Y:S01]  /*0400*/  LDCU UR13, c[0x0][0x38c] ;  /* 0x00007180ff0d77ac */ /* 0x000e620008000800 */
[----:B------:R-:W2:Y:S01]  /*0410*/  LDCU UR14, c[0x0][0x3c4] ;  /* 0x00007880ff0e77ac */ /* 0x000ea20008000800 */
[----:B0-----:R-:W-:-:S05]  /*0420*/  IMAD R20, R7, UR12, R19 ;  /* 0x0000000c07147c24 */ /* 0x001fca000f8e0213 */
[----:B-1----:R-:W-:-:S04]  /*0430*/  ISETP.GE.AND P0, PT, R20, UR13, PT ;  /* 0x0000000d14007c0c */ /* 0x002fc8000bf06270 */
[----:B--2---:R-:W-:-:S13]  /*0440*/  ISETP.LT.AND P0, PT, RZ, UR14, !P0 ;  /* 0x0000000eff007c0c */ /* 0x004fda000c701270 */
.L_x_338:
[----:B0-----:R-:W0:Y:S01]  /*0450*/  LDC R15, c[0x0][0x388] ;  /* 0x0000e200ff0f7b82 */ /* 0x001e220000000800 */
[----:B------:R-:W-:Y:S01]  /*0460*/  BSSY.RECONVERGENT B2, `(.L_x_332) ;  /* 0x0000026000027945 */ /* 0x000fe20003800200 */
[----:B0-----:R-:W-:-:S13]  /*0470*/  ISETP.GE.AND P1, PT, R4, R15, PT ;  /* 0x0000000f0400720c */ /* 0x001fda0003f26270 */
[----:B-1234-:R-:W-:Y:S05]  /*0480*/  @P1 BRA `(.L_x_333) ;  /* 0x00000000008c1947 */ /* 0x01efea0003800000 */
[----:B------:R-:W0:Y:S01]  /*0490*/  LDCU UR12, c[0x0][0x3ac] ;  /* 0x00007580ff0c77ac */ /* 0x000e220008000800 */
[----:B------:R-:W1:Y:S01]  /*04a0*/  LDC.64 R8, c[0x0][0x3b0] ;  /* 0x0000ec00ff087b82 */ /* 0x000e620000000a00 */
[----:B------:R-:W-:Y:S01]  /*04b0*/  IMAD R12, R19, UR6, R22 ;  /* 0x00000006130c7c24 */ /* 0x000fe2000f8e0216 */
[----:B------:R-:W-:Y:S01]  /*04c0*/  MOV R26, R4 ;  /* 0x00000004001a7202 */ /* 0x000fe20000000f00 */
[----:B------:R-:W2:Y:S02]  /*04d0*/  LDCU UR13, c[0x0][0x390] ;  /* 0x00007200ff0d77ac */ /* 0x000ea40008000800 */
[----:B------:R-:W-:Y:S01]  /*04e0*/  IMAD R23, R21, R15, R12 ;  /* 0x0000000f15177224 */ /* 0x000fe200078e020c */
[----:B------:R-:W3:Y:S02]  /*04f0*/  LDCU UR15, c[0x0][0x38c] ;  /* 0x00007180ff0f77ac */ /* 0x000ee40008000800 */
[----:B------:R-:W4:Y:S01]  /*0500*/  LDC.64 R10, c[0x0][0x3b8] ;  /* 0x0000ee00ff0a7b82 */ /* 0x000f220000000a00 */
[----:B------:R-:W5:Y:S01]  /*0510*/  LDCU UR14, c[0x0][0x3c0] ;  /* 0x00007800ff0e77ac */ /* 0x000f620008000800 */
[----:B0-----:R-:W-:-:S05]  /*0520*/  IMAD R13, R16, UR12, R21 ;  /* 0x0000000c100d7c24 */ /* 0x001fca000f8e0215 */
[----:B--2---:R-:W-:Y:S01]  /*0530*/  ISETP.GE.AND P1, PT, R13, UR13, PT ;  /* 0x0000000d0d007c0c */ /* 0x004fe2000bf26270 */
[C---:B---3--:R-:W-:Y:S01]  /*0540*/  IMAD R24, R20.reuse, UR15, R13 ;  /* 0x0000000f14187c24 */ /* 0x048fe2000f8e020d */
[----:B------:R-:W-:Y:S02]  /*0550*/  ISETP.LT.AND P4, PT, R20, UR15, PT ;  /* 0x0000000f14007c0c */ /* 0x000fe4000bf81270 */
[----:B-----5:R-:W-:Y:S01]  /*0560*/  ISETP.LT.AND P3, PT, RZ, UR14, !P1 ;  /* 0x0000000eff007c0c */ /* 0x020fe2000cf61270 */
[----:B------:R-:W-:-:S12]  /*0570*/  IMAD R24, R24, R15, UR9 ;  /* 0x0000000918187e24 */ /* 0x000fd8000f8e020f */
.L_x_337:
[----:B------:R-:W-:Y:S04]  /*0580*/  BSSY.RECONVERGENT B3, `(.L_x_334) ;  /* 0x000000f000037945 */ /* 0x000fe80003800200 */
[----:B0-23--:R-:W-:Y:S05]  /*0590*/  @!P1 BRA P4, `(.L_x_335) ;  /* 0x00000000001c9947 */ /* 0x00dfea0002000000 */
[----:B------:R-:W0:Y:S01]  /*05a0*/  LDC.64 R12, c[0x0][0x3b8] ;  /* 0x0000ee00ff0c7b82 */ /* 0x000e220000000a00 */
[----:B------:R-:W-:-:S04]  /*05b0*/  IMAD.IADD R15, R23, 0x1, R26 ;  /* 0x00000001170f7824 */ /* 0x000fc800078e021a */
[----:B0-----:R-:W-:-:S05]  /*05c0*/  IMAD.WIDE R12, R15, 0x2, R12 ;  /* 0x000000020f0c7825 */ /* 0x001fca00078e020c */
[----:B------:R2:W-:Y:S01]  /*05d0*/  @P3 STG.E.U16 desc[UR10][R12.64], RZ ;  /* 0x000000ff0c003986 */ /* 0x0005e2000c10150a */
[----:B------:R-:W-:Y:S05]  /*05e0*/  @!P0 BRA `(.L_x_336) ;  /* 0x0000000000208947 */ /* 0x000fea0003800000 */
[----:B------:R3:W-:Y:S01]  /*05f0*/  STG.E.U16 desc[UR10][R12.64], RZ ;  /* 0x000000ff0c007986 */ /* 0x0007e2000c10150a */
[----:B------:R-:W-:Y:S05]  /*0600*/  BRA `(.L_x_336) ;  /* 0x0000000000187947 */ /* 0x000fea0003800000 */
.L_x_335:
[----:B------:R-:W-:-:S05]  /*0610*/  IADD3 R13, PT, PT, R24, R26, RZ ;  /* 0x0000001a180d7210 */ /* 0x000fca0007ffe0ff */
[----:B-1----:R-:W-:-:S06]  /*0620*/  IMAD.WIDE R12, R13, 0x2, R8 ;  /* 0x000000020d0c7825 */ /* 0x002fcc00078e0208 */
[----:B------:R-:W2:Y:S01]  /*0630*/  LDG.E.U16 R13, desc[UR10][R12.64] ;  /* 0x0000000a0c0d7981 */ /* 0x000ea2000c1e1500 */
[----:B------:R-:W-:-:S05]  /*0640*/  IADD3 R15, PT, PT, R23, R26, RZ ;  /* 0x0000001a170f7210 */ /* 0x000fca0007ffe0ff */
[----:B----4-:R-:W-:-:S05]  /*0650*/  IMAD.WIDE R14, R15, 0x2, R10 ;  /* 0x000000020f0e7825 */ /* 0x010fca00078e020a */
[----:B--2---:R0:W-:Y:S02]  /*0660*/  STG.E.U16 desc[UR10][R14.64], R13 ;  /* 0x0000000d0e007986 */ /* 0x0041e4000c10150a */
.L_x_336:
[----:B------:R-:W-:Y:S05]  /*0670*/  BSYNC.RECONVERGENT B3 ;  /* 0x0000000000037941 */ /* 0x000fea0003800200 */
.L_x_334:
[----:B------:R-:W5:Y:S01]  /*0680*/  LDCU UR12, c[0x0][0x388] ;  /* 0x00007100ff0c77ac */ /* 0x000f620008000800 */
[----:B------:R-:W-:-:S05]  /*0690*/  IMAD.IADD R26, R3, 0x1, R26 ;  /* 0x00000001031a7824 */ /* 0x000fca00078e021a */
[----:B-----5:R-:W-:-:S13]  /*06a0*/  ISETP.GE.AND P2, PT, R26, UR12, PT ;  /* 0x0000000c1a007c0c */ /* 0x020fda000bf46270 */
[----:B------:R-:W-:Y:S05]  /*06b0*/  @!P2 BRA `(.L_x_337) ;  /* 0xfffffffc00b0a947 */ /* 0x000fea000383ffff */
.L_x_333:
[----:B------:R-:W-:Y:S05]  /*06c0*/  BSYNC.RECONVERGENT B2 ;  /* 0x0000000000027941 */ /* 0x000fea0003800200 */
.L_x_332:
[----:B------:R-:W5:Y:S01]  /*06d0*/  LDCU UR12, c[0x0][0x384] ;  /* 0x00007080ff0c77ac */ /* 0x000f620008000800 */
[----:B------:R-:W-:-:S04]  /*06e0*/  IADD3 R21, PT, PT, R2, R21, RZ ;  /* 0x0000001502157210 */ /* 0x000fc80007ffe0ff */
[----:B-----5:R-:W-:-:S13]  /*06f0*/  ISETP.GE.AND P1, PT, R21, UR12, PT ;  /* 0x0000000c15007c0c */ /* 0x020fda000bf26270 */
[----:B------:R-:W-:Y:S05]  /*0700*/  @!P1 BRA `(.L_x_338) ;  /* 0xfffffffc00509947 */ /* 0x000fea000383ffff */
.L_x_331:
[----:B------:R-:W-:Y:S05]  /*0710*/  BSYNC.RECONVERGENT B1 ;  /* 0x0000000000017941 */ /* 0x000fea0003800200 */
.L_x_330:
[----:B------:R-:W5:Y:S01]  /*0720*/  LDCU UR12, c[0x0][0x380] ;  /* 0x00007000ff0c77ac */ /* 0x000f620008000800 */
[----:B------:R-:W-:-:S04]  /*0730*/  IADD3 R19, PT, PT, R0, R19, RZ ;  /* 0x0000001300137210 */ /* 0x000fc80007ffe0ff */
[----:B-----5:R-:W-:-:S13]  /*0740*/  ISETP.GE.AND P0, PT, R19, UR12, PT ;  /* 0x0000000c13007c0c */ /* 0x020fda000bf06270 */
[----:B------:R-:W-:Y:S05]  /*0750*/  @!P0 BRA `(.L_x_339) ;  /* 0xfffffffc000c8947 */ /* 0x000fea000383ffff */
.L_x_329:
[----:B------:R-:W-:Y:S05]  /*0760*/  BSYNC.RECONVERGENT B0 ;  /* 0x0000000000007941 */ /* 0x000fea0003800200 */
.L_x_328:
[----:B------:R-:W5:Y:S01]  /*0770*/  LDCU UR12, c[0x0][0x3a4] ;  /* 0x00007480ff0c77ac */ /* 0x000f620008000800 */
[----:B------:R-:W-:-:S05]  /*0780*/  VIADD R16, R16, 0x1 ;  /* 0x0000000110107836 */ /* 0x000fca0000000000 */
[----:B-----5:R-:W-:-:S13]  /*0790*/  ISETP.NE.AND P0, PT, R16, UR12, PT ;  /* 0x0000000c10007c0c */ /* 0x020fda000bf05270 */
[----:B------:R-:W-:Y:S05]  /*07a0*/  @P0 BRA `(.L_x_340) ;  /* 0xfffffff800e00947 */ /* 0x000fea000383ffff */
[----:B------:R-:W-:Y:S05]  /*07b0*/  BRA.U UP1, `(.L_x_341) ;  /* 0xfffffff901c07547 */ /* 0x000fea000b83ffff */
[----:B------:R-:W-:Y:S05]  /*07c0*/  BRA.U UP0, `(.L_x_342) ;  /* 0xfffffff900a07547 */ /* 0x000fea000b83ffff */
[----:B------:R-:W-:Y:S05]  /*07d0*/  EXIT ;  /* 0x000000000000794d */ /* 0x000fea0003800000 */
.L_x_327:
[----:B------:R-:W-:-:S05]  /*07e0*/  UMOV UR4, URZ ;  /* 0x000000ff00047c82 */ /* 0x000fca0008000000 */
.L_x_354:
[----:B0-----:R-:W0:Y:S01]  /*07f0*/  LDC.64 R12, c[0x0][0x398] ;  /* 0x0000e600ff0c7b82 */ /* 0x001e220000000a00 */
[----:B------:R-:W-:Y:S01]  /*0800*/  UMOV UR5, URZ ;  /* 0x000000ff00057c82 */ /* 0x000fe20008000000 */
[--C-:B0-----:R-:W-:Y:S02]  /*0810*/  IMAD R7, R13, UR4, R4.reuse ;  /* 0x000000040d077c24 */ /* 0x101fe4000f8e0204 */
[----:B------:R-:W-:-:S07]  /*0820*/  IMAD R12, R12, UR4, R4 ;  /* 0x000000040c0c7c24 */ /* 0x000fce000f8e0204 */
.L_x_353:
[----:B0-----:R-:W0:Y:S01]  /*0830*/  LDCU UR7, c[0x0][0x3a0] ;  /* 0x00007400ff0777ac */ /* 0x001e220008000800 */
[----:B------:R-:W-:Y:S01]  /*0840*/  HFMA2 R13, -RZ, RZ, 0, 0 ;  /* 0x00000000ff0d7431 */ /* 0x000fe200000001ff */
[----:B------:R-:W-:Y:S01]  /*0850*/  UMOV UR6, UR5 ;  /* 0x0000000500067c82 */ /* 0x000fe20008000000 */
[----:B------:R-:W-:-:S04]  /*0860*/  UIADD3 UR5, UPT, UPT, UR5, 0x1, URZ ;  /* 0x0000000105057890 */ /* 0x000fc8000fffe0ff */
[----:B0-----:R-:W-:-:S11]  /*0870*/  UISETP.NE.AND UP0, UPT, UR5, UR7, UPT ;  /* 0x000000070500728c */ /* 0x001fd6000bf05270 */
.L_x_352:
[----:B0-----:R-:W0:Y:S01]  /*0880*/  LDCU UR7, c[0x0][0x380] ;  /* 0x00007000ff0777ac */ /* 0x001e220008000800 */
[----:B------:R-:W-:Y:S01]  /*0890*/  BSSY.RECONVERGENT B0, `(.L_x_343) ;  /* 0x0000034000007945 */ /* 0x000fe20003800200 */
[----:B0-----:R-:W-:-:S13]  /*08a0*/  ISETP.GE.AND P0, PT, R6, UR7, PT ;  /* 0x0000000706007c0c */ /* 0x001fda000bf06270 */
[----:B------:R-:W-:Y:S05]  /*08b0*/  @P0 BRA `(.L_x_344) ;  /* 0x0000000000c40947 */ /* 0x000fea0003800000 */
[----:B------:R-:W0:Y:S01]  /*08c0*/  LDC R16, c[0x0][0x3a4] ;  /* 0x0000e900ff107b82 */ /* 0x000e220000000800 */
[----:B------:R-:W1:Y:S01]  /*08d0*/  LDCU UR7, c[0x0][0x3ac] ;  /* 0x00007580ff0777ac */ /* 0x000e620008000800 */
[----:B------:R-:W-:Y:S01]  /*08e0*/  MOV R15, R6 ;  /* 0x00000006000f7202 */ /* 0x000fe20000000f00 */
[----:B-1----:R-:W-:Y:S02]  /*08f0*/  IMAD R14, R13, UR7, RZ ;  /* 0x000000070d0e7c24 */ /* 0x002fe4000f8e02ff */
[----:B0-----:R-:W-:-:S07]  /*0900*/  IMAD R16, R16, UR6, R13 ;  /* 0x0000000610107c24 */ /* 0x001fce000f8e020d */
.L_x_351:
[----:B0-----:R-:W0:Y:S01]  /*0910*/  LDCU UR7, c[0x0][0x384] ;  /* 0x00007080ff0777ac */ /* 0x001e220008000800 */
[----:B------:R-:W-:Y:S01]  /*0920*/  BSSY.RECONVERGENT B1, `(.L_x_345) ;  /* 0x0000026000017945 */ /* 0x000fe20003800200 */
[----:B0-----:R-:W-:-:S13]  /*0930*/  ISETP.GE.AND P0, PT, R5, UR7, PT ;  /* 0x0000000705007c0c */ /* 0x001fda000bf06270 */
[----:B------:R-:W-:Y:S05]  /*0940*/  @P0 BRA `(.L_x_346) ;  /* 0x00000000008c0947 */ /* 0x000fea0003800000 */
[----:B------:R-:W0:Y:S01]  /*0950*/  LDC R8, c[0x0][0x3a8] ;  /* 0x0000ea00ff087b82 */ /* 0x000e220000000800 */
[----:B------:R-:W1:Y:S01]  /*0960*/  LDCU UR8, c[0x0][0x380] ;  /* 0x00007000ff0877ac */ /* 0x000e620008000800 */
[----:B------:R-:W-:Y:S01]  /*0970*/  IMAD.MOV.U32 R17, RZ, RZ, R5 ;  /* 0x000000ffff117224 */ /* 0x000fe200078e0005 */
[----:B------:R-:W2:Y:S01]  /*0980*/  LDCU UR7, c[0x0][0x38c] ;  /* 0x00007180ff0777ac */ /* 0x000ea20008000800 */
[--C-:B-1----:R-:W-:Y:S02]  /*0990*/  IMAD R18, R16, UR8, R15.reuse ;  /* 0x0000000810127c24 */ /* 0x102fe4000f8e020f */
[----:B0-----:R-:W-:-:S04]  /*09a0*/  IMAD R9, R8, UR6, R15 ;  /* 0x0000000608097c24 */ /* 0x001fc8000f8e020f */
[----:B--2---:R-:W-:-:S07]  /*09b0*/  IMAD R20, R9, UR7, R14 ;  /* 0x0000000709147c24 */ /* 0x004fce000f8e020e */
.L_x_350:
[----:B0-----:R-:W0:Y:S01]  /*09c0*/  LDC R19, c[0x0][0x388] ;  /* 0x0000e200ff137b82 */ /* 0x001e220000000800 */
[----:B------:R-:W-:Y:S01]  /*09d0*/  BSSY.RECONVERGENT B2, `(.L_x_347) ;  /* 0x0000016000027945 */ /* 0x000fe20003800200 */
[----:B0-----:R-:W-:-:S13]  /*09e0*/  ISETP.GE.AND P0, PT, R4, R19, PT ;  /* 0x000000130400720c */ /* 0x001fda0003f06270 */
[----:B------:R-:W-:Y:S05]  /*09f0*/  @P0 BRA `(.L_x_348) ;  /* 0x00000000004c0947 */ /* 0x000fea0003800000 */
[----:B------:R-:W0:Y:S01]  /*0a00*/  LDCU UR7, c[0x0][0x384] ;  /* 0x00007080ff0777ac */ /* 0x000e220008000800 */
[----:B------:R-:W-:Y:S02]  /*0a10*/  IADD3 R8, PT, PT, R20, R17, RZ ;  /* 0x0000001114087210 */ /* 0x000fe40007ffe0ff */
[----:B------:R-:W-:-:S03]  /*0a20*/  MOV R22, R4 ;  /* 0x0000000400167202 */ /* 0x000fc60000000f00 */
[----:B------:R-:W-:Y:S02]  /*0a30*/  IMAD R21, R8, R19, R7 ;  /* 0x0000001308157224 */ /* 0x000fe400078e0207 */
[----:B0-----:R-:W-:-:S04]  /*0a40*/  IMAD R23, R18, UR7, R17 ;  /* 0x0000000712177c24 */ /* 0x001fc8000f8e0211 */
[----:B------:R-:W-:-:S07]  /*0a50*/  IMAD R23, R23, R19, R12 ;  /* 0x0000001317177224 */ /* 0x000fce00078e020c */
.L_x_349:
        /* <DEDUP_REMOVED lines=13> */
.L_x_348:
[----:B------:R-:W-:Y:S05]  /*0b30*/  BSYNC.RECONVERGENT B2 ;  /* 0x0000000000027941 */ /* 0x000fea0003800200 */
.L_x_347:
[----:B------:R-:W1:Y:S01]  /*0b40*/  LDCU UR7, c[0x0][0x384] ;  /* 0x00007080ff0777ac */ /* 0x000e620008000800 */
[----:B------:R-:W-:-:S05]  /*0b50*/  IMAD.IADD R17, R2, 0x1, R17 ;  /* 0x0000000102117824 */ /* 0x000fca00078e0211 */
[----:B-1----:R-:W-:-:S13]  /*0b60*/  ISETP.GE.AND P0, PT, R17, UR7, PT ;  /* 0x0000000711007c0c */ /* 0x002fda000bf06270 */
[----:B------:R-:W-:Y:S05]  /*0b70*/  @!P0 BRA `(.L_x_350) ;  /* 0xfffffffc00908947 */ /* 0x000fea000383ffff */
.L_x_346:
[----:B------:R-:W-:Y:S05]  /*0b80*/  BSYNC.RECONVERGENT B1 ;  /* 0x0000000000017941 */ /* 0x000fea0003800200 */
.L_x_345:
[----:B------:R-:W1:Y:S01]  /*0b90*/  LDCU UR7, c[0x0][0x380] ;  /* 0x00007000ff0777ac */ /* 0x000e620008000800 */
[----:B------:R-:W-:-:S04]  /*0ba0*/  IADD3 R15, PT, PT, R0, R15, RZ ;  /* 0x0000000f000f7210 */ /* 0x000fc80007ffe0ff */
[----:B-1----:R-:W-:-:S13]  /*0bb0*/  ISETP.GE.AND P0, PT, R15, UR7, PT ;  /* 0x000000070f007c0c */ /* 0x002fda000bf06270 */
[----:B------:R-:W-:Y:S05]  /*0bc0*/  @!P0 BRA `(.L_x_351) ;  /* 0xfffffffc00508947 */ /* 0x000fea000383ffff */
.L_x_344:
[----:B------:R-:W-:Y:S05]  /*0bd0*/  BSYNC.RECONVERGENT B0 ;  /* 0x0000000000007941 */ /* 0x000fea0003800200 */
.L_x_343:
        /* <DEDUP_REMOVED lines=11> */
.L_x_355:
        /* <DEDUP_REMOVED lines=15> */
.L_x_481:


//--------------------- .text.ShapetoBatch4DNHWC  --------------------------
	.section	.text.ShapetoBatch4DNHWC,"ax",@progbits
	.align	128
        .global         ShapetoBatch4DNHWC
        .type           ShapetoBatch4DNHWC,@function
        .size           ShapetoBatch4DNHWC,(.L_x_482 - ShapetoBatch4DNHWC)
        .other          ShapetoBatch4DNHWC,@"STO_CUDA_ENTRY STV_DEFAULT"
ShapetoBatch4DNHWC:
.text.ShapetoBatch4DNHWC:
        /* <DEDUP_REMOVED lines=31> */
[----:B------:R-:W0:Y:S01]  /*01f0*/  LDCU UR6, c[0x0][0x388] ;  /* 0x00007100ff0677ac */ /* 0x000e220008000800 */
[----:B------:R-:W0:Y:S02]  /*0200*/  LDCU.64 UR4, c[0x0][0x380] ;  /* 0x00007000ff0477ac */ /* 0x000e240008000a00 */
[----:B0-----:R-:W-:-:S04]  /*0210*/  UIMAD UR6, UR6, UR5, URZ ;  /* 0x00000005060672a4 */ /* 0x001fc8000f8e02ff */
[----:B------:R-:W-:-:S03]  /*0220*/  UIMAD UR7, UR4, UR6, URZ ;  /* 0x00000006040772a4 */ /* 0x000fc6000f8e02ff */
[----:B------:R-:W-:-:S09]  /*0230*/  UMOV UR4, URZ ;  /* 0x000000ff00047c82 */ /* 0x000fd20008000000 */
.L_x_371:
[----:B0-----:R-:W0:Y:S02]  /*0240*/  LDCU UR5, c[0x0][0x39c] ;  /* 0x00007380ff0577ac */ /* 0x001e240008000800 */
[----:B0-----:R-:W-:-:S03]  /*0250*/  UIMAD UR8, UR4, UR5, URZ ;  /* 0x00000005040872a4 */ /* 0x001fc6000f8e02ff */
[----:B-12-4-:R-:W-:-:S09]  /*0260*/  UMOV UR5, URZ ;  /* 0x000000ff00057c82 */ /* 0x016fd20008000000 */
.L_x_370:
[----:B012-4-:R-:W-:-:S07]  /*0270*/  HFMA2 R7, -RZ, RZ, 0, 0 ;  /* 0x00000000ff077431 */ /* 0x017fce00000001ff */
.L_x_369:
[----:B0-----:R-:W0:Y:S01]  /*0280*/  LDCU UR9, c[0x0][0x380] ;  /* 0x00007000ff0977ac */ /* 0x001e220008000800 */
[----:B------:R-:W-:Y:S01]  /*0290*/  BSSY.RECONVERGENT B0, `(.L_x_357) ;  /* 0x0000046000007945 */ /* 0x000fe20003800200 */
[----:B0-----:R-:W-:-:S13]  /*02a0*/  ISETP.GE.AND P0, PT, R6, UR9, PT ;  /* 0x0000000906007c0c */ /* 0x001fda000bf06270 */
[----:B-12-4-:R-:W-:Y:S05]  /*02b0*/  @P0 BRA `(.L_x_358) ;  /* 0x00000004000c0947 */ /* 0x016fea0003800000 */
[----:B------:R-:W-:-:S07]  /*02c0*/  MOV R19, R6 ;  /* 0x0000000600137202 */ /* 0x000fce0000000f00 */
.L_x_368:
[----:B0-----:R-:W0:Y:S01]  /*02d0*/  LDCU UR9, c[0x0][0x384] ;  /* 0x00007080ff0977ac */ /* 0x001e220008000800 */
[----:B------:R-:W-:Y:S01]  /*02e0*/  BSSY.RECONVERGENT B1, `(.L_x_359) ;  /* 0x000003c000017945 */ /* 0x000fe20003800200 */
[----:B0-----:R-:W-:-:S13]  /*02f0*/  ISETP.GE.AND P0, PT, R5, UR9, PT ;  /* 0x0000000905007c0c */ /* 0x001fda000bf06270 */
[----:B-12-4-:R-:W-:Y:S05]  /*0300*/  @P0 BRA `(.L_x_360) ;  /* 0x0000000000e40947 */ /* 0x016fea0003800000 */
[----:B------:R-:W0:Y:S01]  /*0310*/  LDC R8, c[0x0][0x3a4] ;  /* 0x0000e900ff087b82 */ /* 0x000e220000000800 */
[----:B------:R-:W1:Y:S01]  /*0320*/  LDCU UR9, c[0x0][0x38c] ;  /* 0x00007180ff0977ac */ /* 0x000e620008000800 */
[----:B------:R-:W-:Y:S01]  /*0330*/  IMAD.MOV.U32 R20, RZ, RZ, R5 ;  /* 0x000000ffff147224 */ /* 0x000fe200078e0005 */
[----:B------:R-:W2:Y:S05]  /*0340*/  LDCU UR12, c[0x0][0x3c4] ;  /* 0x00007880ff0c77ac */ /* 0x000eaa0008000800 */
[----:B------:R-:W3:Y:S08]  /*0350*/  LDC R9, c[0x0][0x398] ;  /* 0x0000e600ff097b82 */ /* 0x000ef00000000800 */
[----:B------:R-:W4:Y:S01]  /*0360*/  LDC R18, c[0x0][0x3a8] ;  /* 0x0000ea00ff127b82 */ /* 0x000f220000000800 */
[----:B0-----:R-:W-:-:S02]  /*0370*/  IMAD R8, R8, UR7, RZ ;  /* 0x0000000708087c24 */ /* 0x001fc4000f8e02ff */
[----:B---3--:R-:W-:-:S04]  /*0380*/  IMAD R9, R9, UR4, RZ ;  /* 0x0000000409097c24 */ /* 0x008fc8000f8e02ff */
[----:B------:R-:W-:Y:S02]  /*0390*/  IMAD R8, R8, UR5, R9 ;  /* 0x0000000508087c24 */ /* 0x000fe4000f8e0209 */
[----:B----4-:R-:W-:Y:S02]  /*03a0*/  IMAD R18, R18, UR5, R19 ;  /* 0x0000000512127c24 */ /* 0x010fe4000f8e0213 */
[----:B------:R-:W-:-:S03]  /*03b0*/  IMAD R8, R7, UR7, R8 ;  /* 0x0000000707087c24 */ /* 0x000fc6000f8e0208 */
[----:B-1----:R-:W-:Y:S01]  /*03c0*/  ISETP.GE.AND P0, PT, R18, UR9, PT ;  /* 0x0000000912007c0c */ /* 0x002fe2000bf06270 */
[----:B------:R-:W-:-:S03]  /*03d0*/  IMAD R21, R19, UR6, R8 ;  /* 0x0000000613157c24 */ /* 0x000fc6000f8e0208 */
[----:B--2---:R-:W-:-:S13]  /*03e0*/  ISETP.LT.AND P0, PT, RZ, UR12, !P0 ;  /* 0x0000000cff007c0c */ /* 0x004fda000c701270 */
.L_x_367:
[----:B0-----:R-:W0:Y:S01]  /*03f0*/  LDC R23, c[0x0][0x388] ;  /* 0x0000e200ff177b82 */ /* 0x001e220000000800 */
[----:B------:R-:W-:Y:S01]  /*0400*/  BSSY.RECONVERGENT B2, `(.L_x_361) ;  /* 0x0000025000027945 */ /* 0x000fe20003800200 */
[----:B0-----:R-:W-:-:S13]  /*0410*/  ISETP.GE.AND P1, PT, R4, R23, PT ;  /* 0x000000170400720c */ /* 0x001fda0003f26270 */
[----:B-12-4-:R-:W-:Y:S05]  /*0420*/  @P1 BRA `(.L_x_362) ;  /* 0x0000000000881947 */ /* 0x016fea0003800000 */
[----:B------:R-:W0:Y:S01]  /*0430*/  LDCU UR9, c[0x0][0x3ac] ;  /* 0x00007580ff0977ac */ /* 0x000e220008000800 */
[----:B------:R-:W1:Y:S01]  /*0440*/  LDC.64 R8, c[0x0][0x3b0] ;  /* 0x0000ec00ff087b82 */ /* 0x000e620000000a00 */
[----:B------:R-:W-:Y:S01]  /*0450*/  MOV R24, R4 ;  /* 0x0000000400187202 */ /* 0x000fe20000000f00 */
[----:B------:R-:W2:Y:S01]  /*0460*/  LDCU UR14, c[0x0][0x38c] ;  /* 0x00007180ff0e77ac */ /* 0x000ea20008000800 */
[----:B------:R-:W3:Y:S05]  /*0470*/  LDCU UR12, c[0x0][0x390] ;  /* 0x00007200ff0c77ac */ /* 0x000eea0008000800 */
[----:B------:R-:W4:Y:S01]  /*0480*/  LDC.64 R10, c[0x0][0x3b8] ;  /* 0x0000ee00ff0a7b82 */ /* 0x000f220000000a00 */
[----:B------:R-:W5:Y:S07]  /*0490*/  LDCU UR13, c[0x0][0x3c0] ;  /* 0x00007800ff0d77ac */ /* 0x000f6e0008000800 */
[----:B------:R-:W1:Y:S01]  /*04a0*/  LDC.64 R12, c[0x0][0x3b8] ;  /* 0x0000ee00ff0c7b82 */ /* 0x000e620000000a00 */
[----:B0-----:R-:W-:-:S04]  /*04b0*/  IMAD R15, R7, UR9, R20 ;  /* 0x00000009070f7c24 */ /* 0x001fc8000f8e0214 */
[C---:B--2---:R-:W-:Y:S01]  /*04c0*/  IMAD R22, R18.reuse, UR14, R15 ;  /* 0x0000000e12167c24 */ /* 0x044fe2000f8e020f */
[----:B------:R-:W-:Y:S02]  /*04d0*/  ISETP.LT.AND P4, PT, R18, UR14, PT ;  /* 0x0000000e12007c0c */ /* 0x000fe4000bf81270 */
[----:B---3--:R-:W-:Y:S01]  /*04e0*/  ISETP.GE.AND P1, PT, R15, UR12, PT ;  /* 0x0000000c0f007c0c */ /* 0x008fe2000bf26270 */
[-C--:B------:R-:W-:Y:S02]  /*04f0*/  IMAD R22, R22, R23.reuse, UR8 ;  /* 0x0000000816167e24 */ /* 0x080fe4000f8e0217 */
[----:B------:R-:W-:Y:S01]  /*0500*/  IMAD R23, R20, R23, R21 ;  /* 0x0000001714177224 */ /* 0x000fe200078e0215 */
[----:B-----5:R-:W-:-:S13]  /*0510*/  ISETP.LT.AND P3, PT, RZ, UR13, !P1 ;  /* 0x0000000dff007c0c */ /* 0x020fda000cf61270 */
.L_x_366:
[----:B------:R-:W-:Y:S04]  /*0520*/  BSSY.RECONVERGENT B3, `(.L_x_363) ;  /* 0x000000e000037945 */ /* 0x000fe80003800200 */
[----:B012---:R-:W-:Y:S05]  /*0530*/  @!P1 BRA P4, `(.L_x_364) ;  /* 0x0000000000189947 */ /* 0x007fea0002000000 */
[----:B------:R-:W-:-:S05]  /*0540*/  IADD3 R15, PT, PT, R23, R24, RZ ;  /* 0x00000018170f7210 */ /* 0x000fca0007ffe0ff */
[----:B-1----:R-:W-:-:S05]  /*0550*/  IMAD.WIDE R14, R15, 0x4, R12 ;  /* 0x000000040f0e7825 */ /* 0x002fca00078e020c */
[----:B------:R1:W-:Y:S01]  /*0560*/  @P3 STG.E desc[UR10][R14.64], RZ ;  /* 0x000000ff0e003986 */ /* 0x0003e2000c10190a */
[----:B------:R-:W-:Y:S05]  /*0570*/  @!P0 BRA `(.L_x_365) ;  /* 0x0000000000208947 */ /* 0x000fea0003800000 */
[----:B------:R2:W-:Y:S01]  /*0580*/  STG.E desc[UR10][R14.64], RZ ;  /* 0x000000ff0e007986 */ /* 0x0005e2000c10190a */
[----:B------:R-:W-:Y:S05]  /*0590*/  BRA `(.L_x_365) ;  /* 0x0000000000187947 */ /* 0x000fea0003800000 */
.L_x_364:
[----:B------:R-:W-:-:S04]  /*05a0*/  IMAD.IADD R15, R22, 0x1, R24 ;  /* 0x00000001160f7824 */ /* 0x000fc800078e0218 */
[----:B-1----:R-:W-:-:S06]  /*05b0*/  IMAD.WIDE R14, R15, 0x4, R8 ;  /* 0x000000040f0e7825 */ /* 0x002fcc00078e0208 */
[----:B------:R-:W2:Y:S01]  /*05c0*/  LDG.E R15, desc[UR10][R14.64] ;  /* 0x0000000a0e0f7981 */ /* 0x000ea2000c1e1900 */
[----:B------:R-:W-:-:S05]  /*05d0*/  IADD3 R17, PT, PT, R23, R24, RZ ;  /* 0x0000001817117210 */ /* 0x000fca0007ffe0ff */
[----:B----4-:R-:W-:-:S05]  /*05e0*/  IMAD.WIDE R16, R17, 0x4, R10 ;  /* 0x0000000411107825 */ /* 0x010fca00078e020a */
[----:B--2---:R0:W-:Y:S02]  /*05f0*/  STG.E desc[UR10][R16.64], R15 ;  /* 0x0000000f10007986 */ /* 0x0041e4000c10190a */
.L_x_365:
[----:B------:R-:W-:Y:S05]  /*0600*/  BSYNC.RECONVERGENT B3 ;  /* 0x0000000000037941 */ /* 0x000fea0003800200 */
.L_x_363:
[----:B------:R-:W3:Y:S01]  /*0610*/  LDCU UR9, c[0x0][0x388] ;  /* 0x00007100ff0977ac */ /* 0x000ee20008000800 */
[----:B------:R-:W-:-:S04]  /*0620*/  IADD3 R24, PT, PT, R3, R24, RZ ;  /* 0x0000001803187210 */ /* 0x000fc80007ffe0ff */
[----:B---3--:R-:W-:-:S13]  /*0630*/  ISETP.GE.AND P2, PT, R24, UR9, PT ;  /* 0x0000000918007c0c */ /* 0x008fda000bf46270 */
[----:B------:R-:W-:Y:S05]  /*0640*/  @!P2 BRA `(.L_x_366) ;  /* 0xfffffffc00b4a947 */ /* 0x000fea000383ffff */
.L_x_362:
[----:B------:R-:W-:Y:S05]  /*0650*/  BSYNC.RECONVERGENT B2 ;  /* 0x0000000000027941 */ /* 0x000fea0003800200 */
.L_x_361:
[----:B------:R-:W3:Y:S01]  /*0660*/  LDCU UR9, c[0x0][0x384] ;  /* 0x00007080ff0977ac */ /* 0x000ee20008000800 */
[----:B------:R-:W-:-:S05]  /*0670*/  IMAD.IADD R20, R2, 0x1, R20 ;  /* 0x0000000102147824 */ /* 0x000fca00078e0214 */
[----:B---3--:R-:W-:-:S13]  /*0680*/  ISETP.GE.AND P1, PT, R20, UR9, PT ;  /* 0x0000000914007c0c */ /* 0x008fda000bf26270 */
[----:B------:R-:W-:Y:S05]  /*0690*/  @!P1 BRA `(.L_x_367) ;  /* 0xfffffffc00549947 */ /* 0x000fea000383ffff */
.L_x_360:
[----:B------:R-:W-:Y:S05]  /*06a0*/  BSYNC.RECONVERGENT B1 ;  /* 0x0000000000017941 */ /* 0x000fea0003800200 */
.L_x_359:
[----:B------:R-:W3:Y:S01]  /*06b0*/  LDCU UR9, c[0x0][0x380] ;  /* 0x00007000ff0977ac */ /* 0x000ee20008000800 */
[----:B------:R-:W-:-:S04]  /*06c0*/  IADD3 R19, PT, PT, R0, R19, RZ ;  /* 0x0000001300137210 */ /* 0x000fc80007ffe0ff */
[----:B---3--:R-:W-:-:S13]  /*06d0*/  ISETP.GE.AND P0, PT, R19, UR9, PT ;  /* 0x0000000913007c0c */ /* 0x008fda000bf06270 */
[----:B------:R-:W-:Y:S05]  /*06e0*/  @!P0 BRA `(.L_x_368) ;  /* 0xfffffff800f88947 */ /* 0x000fea000383ffff */
.L_x_358:
[----:B------:R-:W-:Y:S05]  /*06f0*/  BSYNC.RECONVERGENT B0 ;  /* 0x0000000000007941 */ /* 0x000fea0003800200 */
.L_x_357:
[----:B------:R-:W3:Y:S01]  /*0700*/  LDCU UR9, c[0x0][0x3a4] ;  /* 0x00007480ff0977ac */ /* 0x000ee20008000800 */
[----:B------:R-:W-:-:S04]  /*0710*/  IADD3 R7, PT, PT, R7, 0x1, RZ ;  /* 0x0000000107077810 */ /* 0x000fc80007ffe0ff */
[----:B---3--:R-:W-:-:S13]  /*0720*/  ISETP.NE.AND P0, PT, R7, UR9, PT ;  /* 0x0000000907007c0c */ /* 0x008fda000bf05270 */
[----:B------:R-:W-:Y:S05]  /*0730*/  @P0 BRA `(.L_x_369) ;  /* 0xfffffff800d00947 */ /* 0x000fea000383ffff */
[----:B------:R-:W3:Y:S01]  /*0740*/  LDCU UR9, c[0x0][0x3a0] ;  /* 0x00007400ff0977ac */ /* 0x000ee20008000800 */
[----:B------:R-:W-:-:S04]  /*0750*/  UIADD3 UR5, UPT, UPT, UR5, 0x1, URZ ;  /* 0x0000000105057890 */ /* 0x000fc8000fffe0ff */
[----:B---3--:R-:W-:-:S09]  /*0760*/  UISETP.NE.AND UP0, UPT, UR5, UR9, UPT ;  /* 0x000000090500728c */ /* 0x008fd2000bf05270 */
[----:B------:R-:W-:Y:S05]  /*0770*/  BRA.U UP0, `(.L_x_370) ;  /* 0xfffffff900bc7547 */ /* 0x000fea000b83ffff */
[----:B------:R-:W3:Y:S01]  /*0780*/  LDCU UR5, c[0x0][0x394] ;  /* 0x00007280ff0577ac */ /* 0x000ee20008000800 */
[----:B------:R-:W-:-:S04]  /*0790*/  UIADD3 UR4, UPT, UPT, UR4, 0x1, URZ ;  /* 0x0000000104047890 */ /* 0x000fc8000fffe0ff */
[----:B---3--:R-:W-:-:S09]  /*07a0*/  UISETP.NE.AND UP0, UPT, UR4, UR5, UPT ;  /* 0x000000050400728c */ /* 0x008fd2000bf05270 */
[----:B------:R-:W-:Y:S05]  /*07b0*/  BRA.U UP0, `(.L_x_371) ;  /* 0xfffffff900a07547 */ /* 0x000fea000b83ffff */
[----:B------:R-:W-:Y:S05]  /*07c0*/  EXIT ;  /* 0x000000000000794d */ /* 0x000fea0003800000 */
.L_x_356:
[----:B------:R-:W-:-:S05]  /*07d0*/  UMOV UR4, URZ ;  /* 0x000000ff00047c82 */ /* 0x000fca0008000000 */
.L_x_383:
[----:B0-----:R-:W0:Y:S01]  /*07e0*/  LDC.64 R12, c[0x0][0x398] ;  /* 0x0000e600ff0c7b82 */ /* 0x001e220000000a00 */
[----:B------:R-:W-:Y:S01]  /*07f0*/  UMOV UR5, URZ ;  /* 0x000000ff00057c82 */ /* 0x000fe20008000000 */
[--C-:B0-----:R-:W-:Y:S02]  /*0800*/  IMAD R7, R13, UR4, R4.reuse ;  /* 0x000000040d077c24 */ /* 0x101fe4000f8e0204 */
[----:B------:R-:W-:-:S07]  /*0810*/  IMAD R12, R12, UR4, R4 ;  /* 0x000000040c0c7c24 */ /* 0x000fce000f8e0204 */
.L_x_382:
[----:B0-----:R-:W-:-:S07]  /*0820*/  IMAD.MOV.U32 R13, RZ, RZ, RZ ;  /* 0x000000ffff0d7224 */ /* 0x001fce00078e00ff */
.L_x_381:
        /* <DEDUP_REMOVED lines=9> */
.L_x_380:
[----:B0-----:R-:W0:Y:S01]  /*08c0*/  LDCU UR6, c[0x0][0x384] ;  /* 0x00007080ff0677ac */ /* 0x001e220008000800 */
[----:B------:R-:W-:Y:S01]  /*08d0*/  BSSY.RECONVERGENT B1, `(.L_x_374) ;  /* 0x0000026000017945 */ /* 0x000fe20003800200 */
[----:B0-----:R-:W-:-:S13]  /*08e0*/  ISETP.GE.AND P0, PT, R5, UR6, PT ;  /* 0x0000000605007c0c */ /* 0x001fda000bf06270 */
[----:B------:R-:W-:Y:S05]  /*08f0*/  @P0 BRA `(.L_x_375) ;  /* 0x00000000008c0947 */ /* 0x000fea0003800000 */
[----:B------:R-:W0:Y:S01]  /*0900*/  LDC R8, c[0x0][0x3a8] ;  /* 0x0000ea00ff087b82 */ /* 0x000e220000000800 */
[----:B------:R-:W1:Y:S01]  /*0910*/  LDCU UR7, c[0x0][0x380] ;  /* 0x00007000ff0777ac */ /* 0x000e620008000800 */
[----:B------:R-:W-:Y:S01]  /*0920*/  MOV R17, R5 ;  /* 0x0000000500117202 */ /* 0x000fe20000000f00 */
[----:B------:R-:W2:Y:S01]  /*0930*/  LDCU UR6, c[0x0][0x38c] ;  /* 0x00007180ff0677ac */ /* 0x000ea20008000800 */
[--C-:B-1----:R-:W-:Y:S02]  /*0940*/  IMAD R18, R16, UR7, R15.reuse ;  /* 0x0000000710127c24 */ /* 0x102fe4000f8e020f */
[----:B0-----:R-:W-:-:S04]  /*0950*/  IMAD R9, R8, UR5, R15 ;  /* 0x0000000508097c24 */ /* 0x001fc8000f8e020f */
[----:B--2---:R-:W-:-:S07]  /*0960*/  IMAD R20, R9, UR6, R14 ;  /* 0x0000000609147c24 */ /* 0x004fce000f8e020e */
.L_x_379:
[----:B0-----:R-:W0:Y:S01]  /*0970*/  LDC R19, c[0x0][0x388] ;  /* 0x0000e200ff137b82 */ /* 0x001e220000000800 */
[----:B------:R-:W-:Y:S01]  /*0980*/  BSSY.RECONVERGENT B2, `(.L_x_376) ;  /* 0x0000016000027945 */ /* 0x000fe20003800200 */
[----:B0-----:R-:W-:-:S13]  /*0990*/  ISETP.GE.AND P0, PT, R4, R19, PT ;  /* 0x000000130400720c */ /* 0x001fda0003f06270 */
[----:B------:R-:W-:Y:S05]  /*09a0*/  @P0 BRA `(.L_x_377) ;  /* 0x00000000004c0947 */ /* 0x000fea0003800000 */
[----:B------:R-:W0:Y:S01]  /*09b0*/  LDCU UR6, c[0x0][0x384] ;  /* 0x00007080ff0677ac */ /* 0x000e220008000800 */
[----:B------:R-:W-:Y:S01]  /*09c0*/  IMAD.IADD R8, R20, 0x1, R17 ;  /* 0x0000000114087824 */ /* 0x000fe200078e0211 */
[----:B------:R-:W-:-:S03]  /*09d0*/  MOV R22, R4 ;  /* 0x0000000400167202 */ /* 0x000fc60000000f00 */
[----:B------:R-:W-:Y:S02]  /*09e0*/  IMAD R21, R8, R19, R7 ;  /* 0x0000001308157224 */ /* 0x000fe400078e0207 */
[----:B0-----:R-:W-:-:S04]  /*09f0*/  IMAD R23, R18, UR6, R17 ;  /* 0x0000000612177c24 */ /* 0x001fc8000f8e0211 */
[----:B------:R-:W-:-:S07]  /*0a00*/  IMAD R23, R23, R19, R12 ;  /* 0x0000001317177224 */ /* 0x000fce00078e020c */
.L_x_378:
[----:B0-----:R-:W0:Y:S08]  /*0a10*/  LDC.64 R10, c[0x0][0x3b8] ;  /* 0x0000ee00ff0a7b82 */ /* 0x001e300000000a00 */
[----:B------:R-:W1:Y:S01]  /*0a20*/  LDC.64 R8, c[0x0][0x3b0] ;  /* 0x0000ec00ff087b82 */ /* 0x000e620000000a00 */
[----:B0-----:R-:W-:-:S06]  /*0a30*/  IMAD.WIDE R10, R23, 0x4, R10 ;  /* 0x00000004170a7825 */ /* 0x001fcc00078e020a */
[----:B------:R-:W2:Y:S01]  /*0a40*/  LDG.E R10, desc[UR10][R10.64] ;  /* 0x0000000a0a0a7981 */ /* 0x000ea2000c1e1900 */
[----:B-1----:R-:W-:-:S05]  /*0a50*/  IMAD.WIDE R8, R21, 0x4, R8 ;  /* 0x0000000415087825 */ /* 0x002fca00078e0208 */
[----:B------:R-:W2:Y:S01]  /*0a60*/  LDG.E R25, desc[UR10][R8.64] ;  /* 0x0000000a08197981 */ /* 0x000ea2000c1e1900 */
[----:B------:R-:W-:-:S04]  /*0a70*/  IADD3 R22, PT, PT, R3, R22, RZ ;  /* 0x0000001603167210 */ /* 0x000fc80007ffe0ff */
[----:B------:R-:W-:Y:S01]  /*0a80*/  ISETP.GE.AND P0, PT, R22, R19, PT ;  /* 0x000000131600720c */ /* 0x000fe20003f06270 */
[C---:B------:R-:W-:Y:S01]  /*0a90*/  IMAD.IADD R21, R3.reuse, 0x1, R21 ;  /* 0x0000000103157824 */ /* 0x040fe200078e0215 */
[----:B------:R-:W-:Y:S01]  /*0aa0*/  IADD3 R23, PT, PT, R3, R23, RZ ;  /* 0x0000001703177210 */ /* 0x000fe20007ffe0ff */
[----:B--2---:R-:W-:-:S05]  /*0ab0*/  FADD R25, R10, R25 ;  /* 0x000000190a197221 */ /* 0x004fca0000000000 */
[----:B------:R0:W-:Y:S05]  /*0ac0*/  STG.E desc[UR10][R8.64], R25 ;  /* 0x0000001908007986 */ /* 0x0001ea000c10190a */
[----:B------:R-:W-:Y:S05]  /*0ad0*/  @!P0 BRA `(.L_x_378) ;  /* 0xfffffffc00cc8947 */ /* 0x000fea000383ffff */
.L_x_377:
[----:B------:R-:W-:Y:S05]  /*0ae0*/  BSYNC.RECONVERGENT B2 ;  /* 0x0000000000027941 */ /* 0x000fea0003800200 */
.L_x_376:
[----:B------:R-:W1:Y:S01]  /*0af0*/  LDCU UR6, c[0x0][0x384] ;  /* 0x00007080ff0677ac */ /* 0x000e620008000800 */
[----:B------:R-:W-:-:S04]  /*0b00*/  IADD3 R17, PT, PT, R2, R17, RZ ;  /* 0x0000001102117210 */ /* 0x000fc80007ffe0ff */
[----:B-1----:R-:W-:-:S13]  /*0b10*/  ISETP.GE.AND P0, PT, R17, UR6, PT ;  /* 0x0000000611007c0c */ /* 0x002fda000bf06270 */
[----:B------:R-:W-:Y:S05]  /*0b20*/  @!P0 BRA `(.L_x_379) ;  /* 0xfffffffc00908947 */ /* 0x000fea000383ffff */
.L_x_375:
[----:B------:R-:W-:Y:S05]  /*0b30*/  BSYNC.RECONVERGENT B1 ;  /* 0x0000000000017941 */ /* 0x000fea0003800200 */
.L_x_374:
[----:B------:R-:W1:Y:S01]  /*0b40*/  LDCU UR6, c[0x0][0x380] ;  /* 0x00007000ff0677ac */ /* 0x000e620008000800 */
[----:B------:R-:W-:-:S04]  /*0b50*/  IADD3 R15, PT, PT, R0, R15, RZ ;  /* 0x0000000f000f7210 */ /* 0x000fc80007ffe0ff */
[----:B-1----:R-:W-:-:S13]  /*0b60*/  ISETP.GE.AND P0, PT, R15, UR6, PT ;  /* 0x000000060f007c0c */ /* 0x002fda000bf06270 */
[----:B------:R-:W-:Y:S05]  /*0b70*/  @!P0 BRA `(.L_x_380) ;  /* 0xfffffffc00508947 */ /* 0x000fea000383ffff */
.L_x_373:
[----:B------:R-:W-:Y:S05]  /*0b80*/  BSYNC.RECONVERGENT B0 ;  /* 0x0000000000007941 */ /* 0x000fea0003800200 */
.L_x_372:
        /* <DEDUP_REMOVED lines=14> */
.L_x_384:
        /* <DEDUP_REMOVED lines=9> */
.L_x_482:


//--------------------- .text.SwapUpperLowerF16   --------------------------
	.section	.text.SwapUpperLowerF16,"ax",@progbits
	.align	128
        .global         SwapUpperLowerF16
        .type           SwapUpperLowerF16,@function
        .size           SwapUpperLowerF16,(.L_x_483 - SwapUpperLowerF16)
        .other          SwapUpperLowerF16,@"STO_CUDA_ENTRY STV_DEFAULT"
SwapUpperLowerF16:
.text.SwapUpperLowerF16:
[----:B------:R-:W-:Y:S01]  /*0000*/  LDC R1, c[0x0][0x37c] ;  /* 0x0000df00ff017b82 */ /* 0x000fe20000000800 */
[----:B------:R-:W0:Y:S01]  /*0010*/  LDCU UR4, c[0x0][0x398] ;  /* 0x00007300ff0477ac */ /* 0x000e220008000800 */
[----:B------:R-:W1:Y:S01]  /*0020*/  LDCU.64 UR6, c[0x0][0x358] ;  /* 0x00006b00ff0677ac */ /* 0x000e620008000a00 */
[----:B0-----:R-:W-:-:S09]  /*0030*/  UISETP.GE.AND UP0, UPT, UR4, 0x1, UPT ;  /* 0x000000010400788c */ /* 0x001fd2000bf06270 */
[----:B-1----:R-:W-:Y:S05]  /*0040*/  BRA.U !UP0, `(.L_x_385) ;  /* 0x0000000108c47547 */ /* 0x002fea000b800000 */
[----:B------:R-:W0:Y:S01]  /*0050*/  S2R R0, SR_TID.X ;  /* 0x0000000000007919 */ /* 0x000e220000002100 */
[----:B------:R-:W0:Y:S01]  /*0060*/  S2UR UR5, SR_CTAID.X ;  /* 0x00000000000579c3 */ /* 0x000e220000002500 */
[----:B------:R-:W1:Y:S07]  /*0070*/  LDCU UR4, c[0x0][0x380] ;  /* 0x00007000ff0477ac */ /* 0x000e6e0008000800 */
[----:B------:R-:W0:Y:S01]  /*0080*/  LDC R17, c[0x0][0x360] ;  /* 0x0000d800ff117b82 */ /* 0x000e220000000800 */
[----:B-1----:R-:W-:-:S04]  /*0090*/  ULEA.HI UR4, UR4, UR4, URZ, 0x1 ;  /* 0x0000000404047291 */ /* 0x002fc8000f8f08ff */
[----:B------:R-:W-:Y:S01]  /*00a0*/  USHF.R.S32.HI UR4, URZ, 0x1, UR4 ;  /* 0x00000001ff047899 */ /* 0x000fe20008011404 */
[----:B0-----:R-:W-:-:S05]  /*00b0*/  IMAD R0, R17, UR5, R0 ;  /* 0x0000000511007c24 */ /* 0x001fca000f8e0200 */
[----:B------:R-:W-:-:S13]  /*00c0*/  ISETP.GE.AND P0, PT, R0, UR4, PT ;  /* 0x0000000400007c0c */ /* 0x000fda000bf06270 */
[----:B------:R-:W-:Y:S05]  /*00d0*/  @P0 EXIT ;  /* 0x000000000000094d */ /* 0x000fea0003800000 */
[----:B------:R-:W0:Y:S01]  /*00e0*/  S2R R14, SR_TID.Y ;  /* 0x00000000000e7919 */ /* 0x000e220000002200 */
[----:B------:R-:W0:Y:S01]  /*00f0*/  S2UR UR8, SR_CTAID.Y ;  /* 0x00000000000879c3 */ /* 0x000e220000002600 */
[----:B------:R-:W1:Y:S07]  /*0100*/  LDCU UR5, c[0x0][0x39c] ;  /* 0x00007380ff0577ac */ /* 0x000e6e0008000800 */
[----:B------:R-:W0:Y:S01]  /*0110*/  LDC R15, c[0x0][0x364] ;  /* 0x0000d900ff0f7b82 */ /* 0x000e220000000800 */
[----:B------:R-:W2:Y:S01]  /*0120*/  LDCU UR9, c[0x0][0x374] ;  /* 0x00006e80ff0977ac */ /* 0x000ea20008000800 */
[----:B------:R-:W3:Y:S01]  /*0130*/  LDCU UR10, c[0x0][0x370] ;  /* 0x00006e00ff0a77ac */ /* 0x000ee20008000800 */
[----:B-1----:R-:W-:-:S04]  /*0140*/  UISETP.GT.AND UP0, UPT, UR5, URZ, UPT ;  /* 0x000000ff0500728c */ /* 0x002fc8000bf04270 */
[----:B------:R-:W-:Y:S01]  /*0150*/  USEL UR5, UR4, URZ, !UP0 ;  /* 0x000000ff04057287 */ /* 0x000fe2000c000000 */
[----:B---3--:R-:W-:Y:S02]  /*0160*/  IMAD R17, R17, UR10, RZ ;  /* 0x0000000a11117c24 */ /* 0x008fe4000f8e02ff */
[C---:B0-----:R-:W-:Y:S02]  /*0170*/  IMAD R14, R15.reuse, UR8, R14 ;  /* 0x000000080f0e7c24 */ /* 0x041fe4000f8e020e */
[----:B--2---:R-:W-:-:S07]  /*0180*/  IMAD R15, R15, UR9, RZ ;  /* 0x000000090f0f7c24 */ /* 0x004fce000f8e02ff */
.L_x_389:
[----:B------:R-:W0:Y:S01]  /*0190*/  LDC.64 R2, c[0x0][0x380] ;  /* 0x0000e000ff027b82 */ /* 0x000e220000000a00 */
[----:B------:R-:W-:Y:S01]  /*01a0*/  IADD3 R19, PT, PT, R0, UR5, RZ ;  /* 0x0000000500137c10 */ /* 0x000fe2000fffe0ff */
[----:B------:R-:W-:Y:S03]  /*01b0*/  BSSY.RECONVERGENT B0, `(.L_x_386) ;  /* 0x0000016000007945 */ /* 0x000fe60003800200 */
[----:B------:R-:W-:Y:S02]  /*01c0*/  VIMNMX R5, PT, PT, R19, R0, !PT ;  /* 0x0000000013057248 */ /* 0x000fe40007fe0100 */
[----:B0-----:R-:W-:-:S04]  /*01d0*/  ISETP.GE.AND P0, PT, R14, R3, PT ;  /* 0x000000030e00720c */ /* 0x001fc80003f06270 */
[----:B------:R-:W-:-:S13]  /*01e0*/  ISETP.GE.OR P0, PT, R5, R2, P0 ;  /* 0x000000020500720c */ /* 0x000fda0000706670 */
[----:B--2---:R-:W-:Y:S05]  /*01f0*/  @P0 BRA `(.L_x_387) ;  /* 0x0000000000440947 */ /* 0x004fea0003800000 */
[----:B------:R-:W0:Y:S01]  /*0200*/  LDC.64 R4, c[0x0][0x388] ;  /* 0x0000e200ff047b82 */ /* 0x000e220000000a00 */
[----:B------:R-:W-:-:S07]  /*0210*/  MOV R2, R14 ;  /* 0x0000000e00027202 */ /* 0x000fce0000000f00 */
[----:B------:R-:W1:Y:S02]  /*0220*/  LDC.64 R6, c[0x0][0x390] ;  /* 0x0000e400ff067b82 */ /* 0x000e640000000a00 */
.L_x_388:
[----:B--2---:R-:W-:-:S04]  /*0230*/  IMAD R13, R0, R3, R2 ;  /* 0x00000003000d7224 */ /* 0x004fc800078e0202 */
[----:B0-----:R-:W-:-:S04]  /*0240*/  IMAD.WIDE R8, R13, 0x2, R4 ;  /* 0x000000020d087825 */ /* 0x001fc800078e0204 */
[----:B------:R-:W-:Y:S01]  /*0250*/  IMAD R11, R19, R3, R2 ;  /* 0x00000003130b7224 */ /* 0x000fe200078e0202 */
[----:B------:R-:W2:Y:S03]  /*0260*/  LDG.E.U16 R12, desc[UR6][R8.64] ;  /* 0x00000006080c7981 */ /* 0x000ea6000c1e1500 */
[----:B-1----:R-:W-:-:S06]  /*0270*/  IMAD.WIDE R10, R11, 0x2, R6 ;  /* 0x000000020b0a7825 */ /* 0x002fcc00078e0206 */
[----:B------:R-:W3:Y:S01]  /*0280*/  LDG.E.U16 R11, desc[UR6][R10.64] ;  /* 0x000000060a0b7981 */ /* 0x000ee2000c1e1500 */
[----:B------:R-:W-:-:S04]  /*0290*/  IADD3 R2, PT, PT, R15, R2, RZ ;  /* 0x000000020f027210 */ /* 0x000fc80007ffe0ff */
[----:B------:R-:W-:Y:S01]  /*02a0*/  ISETP.GE.AND P0, PT, R2, R3, PT ;  /* 0x000000030200720c */ /* 0x000fe20003f06270 */
[----:B--2---:R-:W-:-:S05]  /*02b0*/  HADD2.F32 R12, -RZ, R12.H0_H0 ;  /* 0x2000000cff0c7230 */ /* 0x004fca0000004100 */
[----:B------:R-:W-:Y:S01]  /*02c0*/  F2FP.F16.F32.PACK_AB R16, RZ, R12 ;  /* 0x0000000cff10723e */ /* 0x000fe200000000ff */
[----:B------:R-:W-:Y:S01]  /*02d0*/  IMAD.WIDE R12, R13, 0x2, R6 ;  /* 0x000000020d0c7825 */ /* 0x000fe200078e0206 */
[----:B---3--:R2:W-:Y:S04]  /*02e0*/  STG.E.U16 desc[UR6][R8.64], R11 ;  /* 0x0000000b08007986 */ /* 0x0085e8000c101506 */
[----:B------:R2:W-:Y:S01]  /*02f0*/  STG.E.U16 desc[UR6][R12.64], R16 ;  /* 0x000000100c007986 */ /* 0x0005e2000c101506 */
[----:B------:R-:W-:Y:S05]  /*0300*/  @!P0 BRA `(.L_x_388) ;  /* 0xfffffffc00c88947 */ /* 0x000fea000383ffff */
.L_x_387:
[----:B------:R-:W-:Y:S05]  /*0310*/  BSYNC.RECONVERGENT B0 ;  /* 0x0000000000007941 */ /* 0x000fea0003800200 */
.L_x_386:
[----:B------:R-:W-:-:S04]  /*0320*/  IADD3 R0, PT, PT, R17, R0, RZ ;  /* 0x0000000011007210 */ /* 0x000fc80007ffe0ff */
[----:B------:R-:W-:-:S13]  /*0330*/  ISETP.GE.AND P0, PT, R0, UR4, PT ;  /* 0x0000000400007c0c */ /* 0x000fda000bf06270 */
[----:B------:R-:W-:Y:S05]  /*0340*/  @!P0 BRA `(.L_x_389) ;  /* 0xfffffffc00908947 */ /* 0x000fea000383ffff */
[----:B------:R-:W-:Y:S05]  /*0350*/  EXIT ;  /* 0x000000000000794d */ /* 0x000fea0003800000 */
.L_x_385:
        /* <DEDUP_REMOVED lines=10> */
[----:B------:R-:W0:Y:S08]  /*0400*/  S2UR UR9, SR_CTAID.Y ;  /* 0x00000000000979c3 */ /* 0x000e300000002600 */
[----:B------:R-:W0:Y:S01]  /*0410*/  LDC R15, c[0x0][0x364] ;  /* 0x0000d900ff0f7b82 */ /* 0x000e220000000800 */
[----:B------:R-:W1:Y:S01]  /*0420*/  LDCU UR5, c[0x0][0x374] ;  /* 0x00006e80ff0577ac */ /* 0x000e620008000800 */
[----:B------:R-:W2:Y:S02]  /*0430*/  LDCU UR8, c[0x0][0x370] ;  /* 0x00006e00ff0877ac */ /* 0x000ea40008000800 */
[----:B--2---:R-:W-:-:S02]  /*0440*/  IMAD R17, R17, UR8, RZ ;  /* 0x0000000811117c24 */ /* 0x004fc4000f8e02ff */
[C---:B0-----:R-:W-:Y:S02]  /*0450*/  IMAD R14, R15.reuse, UR9, R14 ;  /* 0x000000090f0e7c24 */ /* 0x041fe4000f8e020e */
[----:B-1----:R-:W-:-:S07]  /*0460*/  IMAD R15, R15, UR5, RZ ;  /* 0x000000050f0f7c24 */ /* 0x002fce000f8e02ff */
.L_x_393:
[----:B0-----:R-:W0:Y:S01]  /*0470*/  LDC.64 R2, c[0x0][0x380] ;  /* 0x0000e000ff027b82 */ /* 0x001e220000000a00 */
[----:B------:R-:W-:Y:S01]  /*0480*/  IADD3 R19, PT, PT, R0, UR4, RZ ;  /* 0x0000000400137c10 */ /* 0x000fe2000fffe0ff */
[----:B------:R-:W-:Y:S01]  /*0490*/  BSSY.RECONVERGENT B0, `(.L_x_390) ;  /* 0x0000018000007945 */ /* 0x000fe20003800200 */
[----:B0-----:R-:W-:-:S04]  /*04a0*/  ISETP.GE.AND P0, PT, R14, R3, PT ;  /* 0x000000030e00720c */ /* 0x001fc80003f06270 */
[----:B------:R-:W-:-:S13]  /*04b0*/  ISETP.GE.OR P0, PT, R19, R2, P0 ;  /* 0x000000021300720c */ /* 0x000fda0000706670 */
[----:B------:R-:W-:Y:S05]  /*04c0*/  @P0 BRA `(.L_x_391) ;  /* 0x0000000000500947 */ /* 0x000fea0003800000 */
[----:B------:R-:W0:Y:S01]  /*04d0*/  LDCU UR5, c[0x0][0x39c] ;  /* 0x00007380ff0577ac */ /* 0x000e220008000800 */
[----:B------:R-:W1:Y:S01]  /*04e0*/  LDC.64 R4, c[0x0][0x388] ;  /* 0x0000e200ff047b82 */ /* 0x000e620000000a00 */
[----:B------:R-:W-:-:S07]  /*04f0*/  MOV R2, R14 ;  /* 0x0000000e00027202 */ /* 0x000fce0000000f00 */
[----:B------:R-:W2:Y:S01]  /*0500*/  LDC.64 R6, c[0x0][0x390] ;  /* 0x0000e400ff067b82 */ /* 0x000ea20000000a00 */
[----:B0-----:R-:W-:-:S04]  /*0510*/  ISETP.LT.AND P0, PT, RZ, UR5, PT ;  /* 0x00000005ff007c0c */ /* 0x001fc8000bf01270 */
[----:B------:R-:W-:-:S09]  /*0520*/  SEL R18, R0, R19, P0 ;  /* 0x0000001300127207 */ /* 0x000fd20000000000 */
.L_x_392:
[----:B0-----:R-:W-:-:S04]  /*0530*/  IMAD R11, R19, R3, R2 ;  /* 0x00000003130b7224 */ /* 0x001fc800078e0202 */
[----:B-1----:R-:W-:-:S04]  /*0540*/  IMAD.WIDE R8, R11, 0x2, R4 ;  /* 0x000000020b087825 */ /* 0x002fc800078e0204 */
[----:B------:R-:W-:Y:S01]  /*0550*/  IMAD R13, R18, R3, R2 ;  /* 0x00000003120d7224 */ /* 0x000fe200078e0202 */
[----:B------:R-:W3:Y:S03]  /*0560*/  LDG.E.U16 R10, desc[UR6][R8.64] ;  /* 0x00000006080a7981 */ /* 0x000ee6000c1e1500 */
[----:B--2---:R-:W-:-:S06]  /*0570*/  IMAD.WIDE R12, R13, 0x2, R6 ;  /* 0x000000020d0c7825 */ /* 0x004fcc00078e0206 */
[----:B------:R-:W2:Y:S01]  /*0580*/  LDG.E.U16 R13, desc[UR6][R12.64] ;  /* 0x000000060c0d7981 */ /* 0x000ea2000c1e1500 */
[----:B------:R-:W-:-:S04]  /*0590*/  IADD3 R2, PT, PT, R15, R2, RZ ;  /* 0x000000020f027210 */ /* 0x000fc80007ffe0ff */
[----:B------:R-:W-:Y:S01]  /*05a0*/  ISETP.GE.AND P0, PT, R2, R3, PT ;  /* 0x000000030200720c */ /* 0x000fe20003f06270 */
[----:B---3--:R-:W-:-:S05]  /*05b0*/  HADD2.F32 R10, -RZ, R10.H0_H0 ;  /* 0x2000000aff0a7230 */ /* 0x008fca0000004100 */
[----:B------:R-:W-:Y:S01]  /*05c0*/  F2FP.F16.F32.PACK_AB R16, RZ, R10 ;  /* 0x0000000aff10723e */ /* 0x000fe200000000ff */
[----:B------:R-:W-:Y:S01]  /*05d0*/  IMAD.WIDE R10, R11, 0x2, R6 ;  /* 0x000000020b0a7825 */ /* 0x000fe200078e0206 */
[----:B--2---:R0:W-:Y:S04]  /*05e0*/  STG.E.U16 desc[UR6][R8.64], R13 ;  /* 0x0000000d08007986 */ /* 0x0041e8000c101506 */
[----:B------:R0:W-:Y:S01]  /*05f0*/  STG.E.U16 desc[UR6][R10.64], R16 ;  /* 0x000000100a007986 */ /* 0x0001e2000c101506 */
[----:B------:R-:W-:Y:S05]  /*0600*/  @!P0 BRA `(.L_x_392) ;  /* 0xfffffffc00c88947 */ /* 0x000fea000383ffff */
.L_x_391:
[----:B------:R-:W-:Y:S05]  /*0610*/  BSYNC.RECONVERGENT B0 ;  /* 0x0000000000007941 */ /* 0x000fea0003800200 */
.L_x_390:
[----:B------:R-:W-:-:S04]  /*0620*/  IADD3 R0, PT, PT, R17, R0, RZ ;  /* 0x0000000011007210 */ /* 0x000fc80007ffe0ff */
[----:B------:R-:W-:-:S13]  /*0630*/  ISETP.GE.AND P0, PT, R0, UR4, PT ;  /* 0x0000000400007c0c */ /* 0x000fda000bf06270 */
[----:B------:R-:W-:Y:S05]  /*0640*/  @!P0 BRA `(.L_x_393) ;  /* 0xfffffffc00888947 */ /* 0x000fea000383ffff */
[----:B------:R-:W-:Y:S05]  /*0650*/  EXIT ;  /* 0x000000000000794d */ /* 0x000fea0003800000 */
.L_x_394:
        /* <DEDUP_REMOVED lines=10> */
.L_x_483:


//--------------------- .text.SwapUpperLower      --------------------------
	.section	.text.SwapUpperLower,"ax",@progbits
	.align	128
        .global         SwapUpperLower
        .type           SwapUpperLower,@function
        .size           SwapUpperLower,(.L_x_484 - SwapUpperLower)
        .other          SwapUpperLower,@"STO_CUDA_ENTRY STV_DEFAULT"
SwapUpperLower:
.text.SwapUpperLower:
        /* <DEDUP_REMOVED lines=25> */
.L_x_399:
        /* <DEDUP_REMOVED lines=10> */
.L_x_398:
[-CC-:B--2---:R-:W-:Y:S02]  /*0230*/  IMAD R11, R21, R3.reuse, R2.reuse ;  /* 0x00000003150b7224 */ /* 0x184fe400078e0202 */
[----:B------:R-:W-:Y:S02]  /*0240*/  IMAD R13, R0, R3, R2 ;  /* 0x00000003000d7224 */ /* 0x000fe400078e0202 */
[----:B-1----:R-:W-:-:S04]  /*0250*/  IMAD.WIDE R10, R11, 0x4, R6 ;  /* 0x000000040b0a7825 */ /* 0x002fc800078e0206 */
[C---:B0-----:R-:W-:Y:S02]  /*0260*/  IMAD.WIDE R8, R13.reuse, 0x4, R4 ;  /* 0x000000040d087825 */ /* 0x041fe400078e0204 */
[----:B------:R-:W2:Y:S04]  /*0270*/  LDG.E R11, desc[UR6][R10.64] ;  /* 0x000000060a0b7981 */ /* 0x000ea8000c1e1900 */
[----:B------:R-:W3:Y:S01]  /*0280*/  LDG.E R19, desc[UR6][R8.64] ;  /* 0x0000000608137981 */ /* 0x000ee2000c1e1900 */
[----:B------:R-:W-:Y:S01]  /*0290*/  IMAD.WIDE R12, R13, 0x4, R6 ;  /* 0x000000040d0c7825 */ /* 0x000fe200078e0206 */
[----:B------:R-:W-:-:S04]  /*02a0*/  IADD3 R2, PT, PT, R15, R2, RZ ;  /* 0x000000020f027210 */ /* 0x000fc80007ffe0ff */
[----:B------:R-:W-:Y:S01]  /*02b0*/  ISETP.GE.AND P0, PT, R2, R3, PT ;  /* 0x000000030200720c */ /* 0x000fe20003f06270 */
[----:B--2---:R2:W-:Y:S04]  /*02c0*/  STG.E desc[UR6][R8.64], R11 ;  /* 0x0000000b08007986 */ /* 0x0045e8000c101906 */
[----:B---3--:R2:W-:Y:S08]  /*02d0*/  STG.E desc[UR6][R12.64], R19 ;  /* 0x000000130c007986 */ /* 0x0085f0000c101906 */
[----:B------:R-:W-:Y:S05]  /*02e0*/  @!P0 BRA `(.L_x_398) ;  /* 0xfffffffc00d08947 */ /* 0x000fea000383ffff */
.L_x_397:
[----:B------:R-:W-:Y:S05]  /*02f0*/  BSYNC.RECONVERGENT B0 ;  /* 0x0000000000007941 */ /* 0x000fea0003800200 */
.L_x_396:
[----:B------:R-:W-:-:S04]  /*0300*/  IADD3 R0, PT, PT, R17, R0, RZ ;  /* 0x0000000011007210 */ /* 0x000fc80007ffe0ff */
[----:B------:R-:W-:-:S13]  /*0310*/  ISETP.GE.AND P0, PT, R0, UR4, PT ;  /* 0x0000000400007c0c */ /* 0x000fda000bf06270 */
[----:B------:R-:W-:Y:S05]  /*0320*/  @!P0 BRA `(.L_x_399) ;  /* 0xfffffffc00988947 */ /* 0x000fea000383ffff */
[----:B------:R-:W-:Y:S05]  /*0330*/  EXIT ;  /* 0x000000000000794d */ /* 0x000fea0003800000 */
.L_x_395:
        /* <DEDUP_REMOVED lines=17> */
.L_x_403:
        /* <DEDUP_REMOVED lines=12> */
.L_x_402:
[-CC-:B0-----:R-:W-:Y:S02]  /*0510*/  IMAD R11, R16, R3.reuse, R2.reuse ;  /* 0x00000003100b7224 */ /* 0x181fe400078e0202 */
[----:B------:R-:W-:Y:S02]  /*0520*/  IMAD R13, R21, R3, R2 ;  /* 0x00000003150d7224 */ /* 0x000fe400078e0202 */
[----:B--2---:R-:W-:-:S04]  /*0530*/  IMAD.WIDE R10, R11, 0x4, R6 ;  /* 0x000000040b0a7825 */ /* 0x004fc800078e0206 */
[C---:B-1----:R-:W-:Y:S02]  /*0540*/  IMAD.WIDE R8, R13.reuse, 0x4, R4 ;  /* 0x000000040d087825 */ /* 0x042fe400078e0204 */
        /* <DEDUP_REMOVED lines=8> */
.L_x_401:
[----:B------:R-:W-:Y:S05]  /*05d0*/  BSYNC.RECONVERGENT B0 ;  /* 0x0000000000007941 */ /* 0x000fea0003800200 */
.L_x_400:
[----:B------:R-:W-:-:S04]  /*05e0*/  IADD3 R0, PT, PT, R17, R0, RZ ;  /* 0x0000000011007210 */ /* 0x000fc80007ffe0ff */
[----:B------:R-:W-:-:S13]  /*05f0*/  ISETP.GE.AND P0, PT, R0, UR4, PT ;  /* 0x0000000400007c0c */ /* 0x000fda000bf06270 */
[----:B------:R-:W-:Y:S05]  /*0600*/  @!P0 BRA `(.L_x_403) ;  /* 0xfffffffc00908947 */ /* 0x000fea000383ffff */
[----:B------:R-:W-:Y:S05]  /*0610*/  EXIT ;  /* 0x000000000000794d */ /* 0x000fea0003800000 */
.L_x_404:
        /* <DEDUP_REMOVED lines=14> */
.L_x_484:


//--------------------- .text.SwapEveryOtherF16   --------------------------
	.section	.text.SwapEveryOtherF16,"ax",@progbits
	.align	128
        .global         SwapEveryOtherF16
        .type           SwapEveryOtherF16,@function
        .size           SwapEveryOtherF16,(.L_x_485 - SwapEveryOtherF16)
        .other          SwapEveryOtherF16,@"STO_CUDA_ENTRY STV_DEFAULT"
SwapEveryOtherF16:
.text.SwapEveryOtherF16:
[----:B------:R-:W-:Y:S08]  /*0000*/  LDC R1, c[0x0][0x37c] ;  /* 0x0000df00ff017b82 */ /* 0x000ff00000000800 */
[----:B------:R-:W0:Y:S01]  /*0010*/  LDC R0, c[0x0][0x384] ;  /* 0x0000e100ff007b82 */ /* 0x000e220000000800 */
[----:B------:R-:W0:Y:S02]  /*0020*/  LDCU UR4, c[0x0][0x398] ;  /* 0x00007300ff0477ac */ /* 0x000e240008000800 */
[----:B0-----:R-:W-:-:S13]  /*0030*/  ISETP.LE.AND P0, PT, R0, UR4, PT ;  /* 0x0000000400007c0c */ /* 0x001fda000bf03270 */
[----:B------:R-:W-:Y:S05]  /*0040*/  @P0 EXIT ;  /* 0x000000000000094d */ /* 0x000fea0003800000 */
[----:B------:R-:W0:Y:S01]  /*0050*/  S2R R3, SR_TID.X ;  /* 0x0000000000037919 */ /* 0x000e220000002100 */
[----:B------:R-:W0:Y:S01]  /*0060*/  S2UR UR5, SR_CTAID.X ;  /* 0x00000000000579c3 */ /* 0x000e220000002500 */
[----:B------:R-:W1:Y:S01]  /*0070*/  LDCU UR4, c[0x0][0x398] ;  /* 0x00007300ff0477ac */ /* 0x000e620008000800 */
[----:B------:R-:W2:Y:S06]  /*0080*/  LDCU.64 UR8, c[0x0][0x358] ;  /* 0x00006b00ff0877ac */ /* 0x000eac0008000a00 */
[----:B------:R-:W0:Y:S01]  /*0090*/  LDC R10, c[0x0][0x360] ;  /* 0x0000d800ff0a7b82 */ /* 0x000e220000000800 */
[----:B------:R-:W3:Y:S01]  /*00a0*/  LDCU UR6, c[0x0][0x370] ;  /* 0x00006e00ff0677ac */ /* 0x000ee20008000800 */
[----:B0-----:R-:W-:-:S02]  /*00b0*/  IMAD R0, R10, UR5, R3 ;  /* 0x000000050a007c24 */ /* 0x001fc4000f8e0203 */
[----:B-123--:R-:W-:-:S07]  /*00c0*/  IMAD R10, R10, UR6, RZ ;  /* 0x000000060a0a7c24 */ /* 0x00efce000f8e02ff */
.L_x_408:
[----:B------:R-:W0:Y:S01]  /*00d0*/  LDC R14, c[0x0][0x380] ;  /* 0x0000e000ff0e7b82 */ /* 0x000e220000000800 */
[----:B------:R-:W-:Y:S01]  /*00e0*/  BSSY.RECONVERGENT B0, `(.L_x_405) ;  /* 0x0000012000007945 */ /* 0x000fe20003800200 */
[----:B0-----:R-:W-:-:S13]  /*00f0*/  ISETP.GE.AND P0, PT, R0, R14, PT ;  /* 0x0000000e0000720c */ /* 0x001fda0003f06270 */
[----:B--2---:R-:W-:Y:S05]  /*0100*/  @P0 BRA `(.L_x_406) ;  /* 0x00000000003c0947 */ /* 0x004fea0003800000 */
[----:B------:R-:W0:Y:S01]  /*0110*/  LDC.64 R6, c[0x0][0x388] ;  /* 0x0000e200ff067b82 */ /* 0x000e220000000a00 */
[----:B------:R-:W-:-:S07]  /*0120*/  MOV R11, R0 ;  /* 0x00000000000b7202 */ /* 0x000fce0000000f00 */
[----:B------:R-:W1:Y:S02]  /*0130*/  LDC.64 R8, c[0x0][0x390] ;  /* 0x0000e400ff087b82 */ /* 0x000e640000000a00 */
.L_x_407:
[----:B--2---:R-:W-:-:S04]  /*0140*/  IMAD R5, R14, UR4, R11 ;  /* 0x000000040e057c24 */ /* 0x004fc8000f8e020b */
[----:B0-----:R-:W-:-:S05]  /*0150*/  IMAD.WIDE R2, R5, 0x2, R6 ;  /* 0x0000000205027825 */ /* 0x001fca00078e0206 */
[----:B------:R-:W2:Y:S01]  /*0160*/  LDG.E.U16 R12, desc[UR8][R2.64] ;  /* 0x00000008020c7981 */ /* 0x000ea2000c1e1500 */
[----:B-1----:R-:W-:-:S05]  /*0170*/  IMAD.WIDE R4, R5, 0x2, R8 ;  /* 0x0000000205047825 */ /* 0x002fca00078e0208 */
[----:B------:R-:W3:Y:S01]  /*0180*/  LDG.E.U16 R13, desc[UR8][R4.64] ;  /* 0x00000008040d7981 */ /* 0x000ee2000c1e1500 */
[----:B------:R-:W-:-:S04]  /*0190*/  IADD3 R11, PT, PT, R10, R11, RZ ;  /* 0x0000000b0a0b7210 */ /* 0x000fc80007ffe0ff */
[----:B------:R-:W-:Y:S01]  /*01a0*/  ISETP.GE.AND P0, PT, R11, R14, PT ;  /* 0x0000000e0b00720c */ /* 0x000fe20003f06270 */
[----:B--2---:R-:W-:-:S05]  /*01b0*/  HADD2.F32 R12, -RZ, R12.H0_H0 ;  /* 0x2000000cff0c7230 */ /* 0x004fca0000004100 */
[----:B------:R-:W-:Y:S01]  /*01c0*/  F2FP.F16.F32.PACK_AB R12, RZ, R12 ;  /* 0x0000000cff0c723e */ /* 0x000fe200000000ff */
[----:B---3--:R2:W-:Y:S04]  /*01d0*/  STG.E.U16 desc[UR8][R2.64], R13 ;  /* 0x0000000d02007986 */ /* 0x0085e8000c101508 */
[----:B------:R2:W-:Y:S02]  /*01e0*/  STG.E.U16 desc[UR8][R4.64], R12 ;  /* 0x0000000c04007986 */ /* 0x0005e4000c101508 */
[----:B------:R-:W-:Y:S05]  /*01f0*/  @!P0 BRA `(.L_x_407) ;  /* 0xfffffffc00d08947 */ /* 0x000fea000383ffff */
.L_x_406:
[----:B------:R-:W-:Y:S05]  /*0200*/  BSYNC.RECONVERGENT B0 ;  /* 0x0000000000007941 */ /* 0x000fea0003800200 */
.L_x_405:
[----:B------:R-:W0:Y:S01]  /*0210*/  LDCU UR5, c[0x0][0x39c] ;  /* 0x00007380ff0577ac */ /* 0x000e220008000800 */
[----:B------:R-:W1:Y:S01]  /*0220*/  LDCU UR6, c[0x0][0x384] ;  /* 0x00007080ff0677ac */ /* 0x000e620008000800 */
[----:B0-----:R-:W-:-:S04]  /*0230*/  UIADD3 UR4, UPT, UPT, UR4, UR5, URZ ;  /* 0x0000000504047290 */ /* 0x001fc8000fffe0ff */
[----:B-1----:R-:W-:Y:S01]  /*0240*/  UISETP.GE.AND UP0, UPT, UR4, UR6, UPT ;  /* 0x000000060400728c */ /* 0x002fe2000bf06270 */
[----:B------:R-:W-:Y:S08]  /*0250*/  BAR.SYNC.DEFER_BLOCKING 0x0 ;  /* 0x0000000000007b1d */ /* 0x000ff00000010000 */
[----:B------:R-:W-:Y:S05]  /*0260*/  BRA.U !UP0, `(.L_x_408) ;  /* 0xfffffffd08987547 */ /* 0x000fea000b83ffff */
[----:B------:R-:W-:Y:S05]  /*0270*/  EXIT ;  /* 0x000000000000794d */ /* 0x000fea0003800000 */
.L_x_409:
        /* <DEDUP_REMOVED lines=16> */
.L_x_485:


//--------------------- .text.SwapEveryOther      --------------------------
	.section	.text.SwapEveryOther,"ax",@progbits
	.align	128
        .global         SwapEveryOther
        .type           SwapEveryOther,@function
        .size           SwapEveryOther,(.L_x_486 - SwapEveryOther)
        .other          SwapEveryOther,@"STO_CUDA_ENTRY STV_DEFAULT"
SwapEveryOther:
.text.SwapEveryOther:
        /* <DEDUP_REMOVED lines=13> */
.L_x_413:
[----:B------:R-:W0:Y:S01]  /*00d0*/  LDC R12, c[0x0][0x380] ;  /* 0x0000e000ff0c7b82 */ /* 0x000e220000000800 */
[----:B------:R-:W-:Y:S01]  /*00e0*/  BSSY.RECONVERGENT B0, `(.L_x_410) ;  /* 0x0000010000007945 */ /* 0x000fe20003800200 */
[----:B0-----:R-:W-:-:S13]  /*00f0*/  ISETP.GE.AND P0, PT, R0, R12, PT ;  /* 0x0000000c0000720c */ /* 0x001fda0003f06270 */
[----:B--2---:R-:W-:Y:S05]  /*0100*/  @P0 BRA `(.L_x_411) ;  /* 0x0000000000340947 */ /* 0x004fea0003800000 */
[----:B------:R-:W0:Y:S01]  /*0110*/  LDC.64 R6, c[0x0][0x388] ;  /* 0x0000e200ff067b82 */ /* 0x000e220000000a00 */
[----:B------:R-:W-:-:S07]  /*0120*/  MOV R11, R0 ;  /* 0x00000000000b7202 */ /* 0x000fce0000000f00 */
[----:B------:R-:W1:Y:S02]  /*0130*/  LDC.64 R8, c[0x0][0x390] ;  /* 0x0000e400ff087b82 */ /* 0x000e640000000a00 */
.L_x_412:
[----:B--2---:R-:W-:-:S04]  /*0140*/  IMAD R3, R12, UR4, R11 ;  /* 0x000000040c037c24 */ /* 0x004fc8000f8e020b */
[----:B-1----:R-:W-:-:S04]  /*0150*/  IMAD.WIDE R4, R3, 0x4, R8 ;  /* 0x0000000403047825 */ /* 0x002fc800078e0208 */
[----:B0-----:R-:W-:Y:S01]  /*0160*/  IMAD.WIDE R2, R3, 0x4, R6 ;  /* 0x0000000403027825 */ /* 0x001fe200078e0206 */
[----:B------:R-:W2:Y:S04]  /*0170*/  LDG.E R15, desc[UR8][R4.64] ;  /* 0x00000008040f7981 */ /* 0x000ea8000c1e1900 */
[----:B------:R-:W3:Y:S01]  /*0180*/  LDG.E R13, desc[UR8][R2.64] ;  /* 0x00000008020d7981 */ /* 0x000ee2000c1e1900 */
[----:B------:R-:W-:-:S04]  /*0190*/  IADD3 R11, PT, PT, R10, R11, RZ ;  /* 0x0000000b0a0b7210 */ /* 0x000fc80007ffe0ff */
[----:B------:R-:W-:Y:S01]  /*01a0*/  ISETP.GE.AND P0, PT, R11, R12, PT ;  /* 0x0000000c0b00720c */ /* 0x000fe20003f06270 */
[----:B--2---:R2:W-:Y:S04]  /*01b0*/  STG.E desc[UR8][R2.64], R15 ;  /* 0x0000000f02007986 */ /* 0x0045e8000c101908 */
[----:B---3--:R2:W-:Y:S08]  /*01c0*/  STG.E desc[UR8][R4.64], R13 ;  /* 0x0000000d04007986 */ /* 0x0085f0000c101908 */
[----:B------:R-:W-:Y:S05]  /*01d0*/  @!P0 BRA `(.L_x_412) ;  /* 0xfffffffc00d88947 */ /* 0x000fea000383ffff */
.L_x_411:
[----:B------:R-:W-:Y:S05]  /*01e0*/  BSYNC.RECONVERGENT B0 ;  /* 0x0000000000007941 */ /* 0x000fea0003800200 */
.L_x_410:
[----:B------:R-:W0:Y:S01]  /*01f0*/  LDCU UR5, c[0x0][0x39c] ;  /* 0x00007380ff0577ac */ /* 0x000e220008000800 */
[----:B------:R-:W1:Y:S01]  /*0200*/  LDCU UR6, c[0x0][0x384] ;  /* 0x00007080ff0677ac */ /* 0x000e620008000800 */
[----:B0-----:R-:W-:-:S04]  /*0210*/  UIADD3 UR4, UPT, UPT, UR4, UR5, URZ ;  /* 0x0000000504047290 */ /* 0x001fc8000fffe0ff */
[----:B-1----:R-:W-:Y:S01]  /*0220*/  UISETP.GE.AND UP0, UPT, UR4, UR6, UPT ;  /* 0x000000060400728c */ /* 0x002fe2000bf06270 */
[----:B------:R-:W-:Y:S08]  /*0230*/  BAR.SYNC.DEFER_BLOCKING 0x0 ;  /* 0x0000000000007b1d */ /* 0x000ff00000010000 */
[----:B------:R-:W-:Y:S05]  /*0240*/  BRA.U !UP0, `(.L_x_413) ;  /* 0xfffffffd08a07547 */ /* 0x000fea000b83ffff */
[----:B------:R-:W-:Y:S05]  /*0250*/  EXIT ;  /* 0x000000000000794d */ /* 0x000fea0003800000 */
.L_x_414:
        /* <DEDUP_REMOVED lines=10> */
.L_x_486:


//--------------------- .text.TransposeF16        --------------------------
	.section	.text.TransposeF16,"ax",@progbits
	.align	128
        .global         TransposeF16
        .type           TransposeF16,@function
        .size           TransposeF16,(.L_x_487 - TransposeF16)
        .other          TransposeF16,@"STO_CUDA_ENTRY STV_DEFAULT"
TransposeF16:
.text.TransposeF16:
        /* <DEDUP_REMOVED lines=9> */
[----:B------:R-:W1:Y:S01]  /*0090*/  LDCU UR5, c[0x0][0x370] ;  /* 0x00006e00ff0577ac */ /* 0x000e620008000800 */
[----:B------:R-:W2:Y:S01]  /*00a0*/  LDCU.64 UR14, c[0x0][0x358] ;  /* 0x00006b00ff0e77ac */ /* 0x000ea20008000a00 */
[----:B0-----:R-:W-:Y:S01]  /*00b0*/  UISETP.GT.AND UP0, UPT, UR4, URZ, UPT ;  /* 0x000000ff0400728c */ /* 0x001fe2000bf04270 */
[----:B-1----:R-:W-:-:S08]  /*00c0*/  IMAD R3, R3, UR5, RZ ;  /* 0x0000000503037c24 */ /* 0x002fd0000f8e02ff */
[----:B--2---:R-:W-:Y:S05]  /*00d0*/  BRA.U UP0, `(.L_x_415) ;  /* 0x0000000100247547 */ /* 0x004fea000b800000 */
[----:B------:R-:W0:Y:S08]  /*00e0*/  LDC.64 R4, c[0x0][0x388] ;  /* 0x0000e200ff047b82 */ /* 0x000e300000000a00 */
[----:B------:R-:W1:Y:S01]  /*00f0*/  LDC.64 R6, c[0x0][0x3a0] ;  /* 0x0000e800ff067b82 */ /* 0x000e620000000a00 */
[----:B0-----:R0:W5:Y:S02]  /*0100*/  LDG.E.U16 R9, desc[UR14][R4.64] ;  /* 0x0000000e04097981 */ /* 0x001164000c1e1500 */
.L_x_416:
[----:B01----:R-:W-:-:S04]  /*0110*/  IMAD.WIDE R4, R0, 0x2, R6 ;  /* 0x0000000200047825 */ /* 0x003fc800078e0206 */
[----:B------:R-:W-:Y:S01]  /*0120*/  IMAD.IADD R0, R3, 0x1, R0 ;  /* 0x0000000103007824 */ /* 0x000fe200078e0200 */
[----:B-----5:R2:W-:Y:S04]  /*0130*/  STG.E.U16 desc[UR14][R4.64], R9 ;  /* 0x0000000904007986 */ /* 0x0205e8000c10150e */
[----:B------:R-:W-:-:S13]  /*0140*/  ISETP.GE.AND P0, PT, R0, UR6, PT ;  /* 0x0000000600007c0c */ /* 0x000fda000bf06270 */
[----:B--2---:R-:W-:Y:S05]  /*0150*/  @!P0 BRA `(.L_x_416) ;  /* 0xfffffffc00ec8947 */ /* 0x004fea000383ffff */
[----:B------:R-:W-:Y:S05]  /*0160*/  EXIT ;  /* 0x000000000000794d */ /* 0x000fea0003800000 */
.L_x_415:
[----:B------:R-:W-:Y:S02]  /*0170*/  ULOP3.LUT UR12, UR4, 0x7ffffff8, URZ, 0xc0, !UPT ;  /* 0x7ffffff8040c7892 */ /* 0x000fe4000f8ec0ff */
[----:B------:R-:W-:Y:S02]  /*0180*/  USHF.L.U32 UR13, UR4, 0x1, URZ ;  /* 0x00000001040d7899 */ /* 0x000fe400080006ff */
[----:B------:R-:W-:Y:S02]  /*0190*/  ULOP3.LUT UR10, UR4, 0x7, URZ, 0xc0, !UPT ;  /* 0x00000007040a7892 */ /* 0x000fe4000f8ec0ff */
[----:B------:R-:W-:Y:S02]  /*01a0*/  ULOP3.LUT UR11, UR4, 0x3, URZ, 0xc0, !UPT ;  /* 0x00000003040b7892 */ /* 0x000fe4000f8ec0ff */
[----:B------:R-:W-:Y:S02]  /*01b0*/  USHF.R.S32.HI UR4, URZ, 0x1f, UR4 ;  /* 0x0000001fff047899 */ /* 0x000fe40008011404 */
[----:B------:R-:W-:-:S02]  /*01c0*/  UIADD3 UR17, UPT, UPT, -UR12, URZ, URZ ;  /* 0x000000ff0c117290 */ /* 0x000fc4000fffe1ff */
[----:B------:R-:W-:-:S12]  /*01d0*/  USHF.R.S32.HI UR16, URZ, 0x1f, UR13 ;  /* 0x0000001fff107899 */ /* 0x000fd8000801140d */
.L_x_422:
[----:B0-----:R-:W0:Y:S01]  /*01e0*/  LDCU UR6, c[0x0][0x398] ;  /* 0x00007300ff0677ac */ /* 0x001e220008000800 */
[----:B------:R-:W-:Y:S01]  /*01f0*/  IMAD.MOV.U32 R4, RZ, RZ, RZ ;  /* 0x000000ffff047224 */ /* 0x000fe200078e00ff */
[----:B------:R-:W-:Y:S01]  /*0200*/  MOV R5, R0 ;  /* 0x0000000000057202 */ /* 0x000fe20000000f00 */
[----:B------:R-:W-:Y:S01]  /*0210*/  IMAD.MOV.U32 R6, RZ, RZ, RZ ;  /* 0x000000ffff067224 */ /* 0x000fe200078e00ff */
[----:B0-----:R-:W-:-:S09]  /*0220*/  UISETP.GE.U32.AND UP0, UPT, UR6, 0x8, UPT ;  /* 0x000000080600788c */ /* 0x001fd2000bf06070 */
[----:B------:R-:W-:Y:S05]  /*0230*/  BRA.U !UP0, `(.L_x_417) ;  /* 0x0000001108507547 */ /* 0x000fea000b800000 */
[----:B------:R-:W0:Y:S01]  /*0240*/  LDCU.64 UR8, c[0x0][0x390] ;  /* 0x00007200ff0877ac */ /* 0x000e220008000a00 */
[----:B------:R-:W1:Y:S01]  /*0250*/  LDC.64 R14, c[0x0][0x390] ;  /* 0x0000e400ff0e7b82 */ /* 0x000e620000000a00 */
[----:B------:R-:W-:Y:S01]  /*0260*/  IMAD.MOV.U32 R6, RZ, RZ, RZ ;  /* 0x000000ffff067224 */ /* 0x000fe200078e00ff */
[----:B------:R-:W-:Y:S01]  /*0270*/  MOV R4, UR17 ;  /* 0x0000001100047c02 */ /* 0x000fe20008000f00 */
[----:B------:R-:W-:Y:S01]  /*0280*/  IMAD.MOV.U32 R5, RZ, RZ, R0 ;  /* 0x000000ffff057224 */ /* 0x000fe200078e0000 */
[----:B0-----:R-:W-:Y:S02]  /*0290*/  ULEA UR7, UP0, UR6, UR8, 0x2 ;  /* 0x0000000806077291 */ /* 0x001fe4000f8010ff */
[----:B------:R-:W-:Y:S02]  /*02a0*/  ULEA UR5, UP1, UR13, UR8, 0x2 ;  /* 0x000000080d057291 */ /* 0x000fe4000f8210ff */
[----:B------:R-:W-:Y:S02]  /*02b0*/  ULEA.HI.X UR8, UR6, UR9, UR4, 0x2, UP0 ;  /* 0x0000000906087291 */ /* 0x000fe400080f1404 */
[----:B------:R-:W-:-:S02]  /*02c0*/  ULEA.HI.X UR6, UR13, UR9, UR16, 0x2, UP1 ;  /* 0x000000090d067291 */ /* 0x000fc400088f1410 */
[----:B------:R-:W-:Y:S02]  /*02d0*/  UIADD3 UR7, UP0, UPT, UR7, 0x10, URZ ;  /* 0x0000001007077890 */ /* 0x000fe4000ff1e0ff */
[----:B------:R-:W-:Y:S02]  /*02e0*/  UIADD3 UR5, UP1, UPT, UR5, 0x10, URZ ;  /* 0x0000001005057890 */ /* 0x000fe4000ff3e0ff */
[----:B------:R-:W-:Y:S02]  /*02f0*/  UIADD3.X UR8, UPT, UPT, URZ, UR8, URZ, UP0, !UPT ;  /* 0x00000008ff087290 */ /* 0x000fe400087fe4ff */
[----:B------:R-:W-:Y:S01]  /*0300*/  UIADD3.X UR6, UPT, UPT, URZ, UR6, URZ, UP1, !UPT ;  /* 0x00000006ff067290 */ /* 0x000fe20008ffe4ff */
[----:B------:R-:W-:Y:S01]  /*0310*/  IMAD.U32 R12, RZ, RZ, UR7 ;  /* 0x00000007ff0c7e24 */ /* 0x000fe2000f8e00ff */
[----:B------:R-:W-:Y:S02]  /*0320*/  MOV R16, UR5 ;  /* 0x0000000500107c02 */ /* 0x000fe40008000f00 */
[----:B------:R-:W-:-:S02]  /*0330*/  IMAD.U32 R13, RZ, RZ, UR8 ;  /* 0x00000008ff0d7e24 */ /* 0x000fc4000f8e00ff */
[----:B------:R-:W-:-:S07]  /*0340*/  IMAD.U32 R17, RZ, RZ, UR6 ;  /* 0x00000006ff117e24 */ /* 0x000fce000f8e00ff */
.L_x_418:
[----:B------:R-:W2:Y:S04]  /*0350*/  LDG.E R8, desc[UR14][R12.64+-0x10] ;  /* 0xfffff00e0c087981 */ /* 0x000ea8000c1e1900 */
[----:B------:R-:W3:Y:S04]  /*0360*/  LDG.E R27, desc[UR14][R12.64+-0xc] ;  /* 0xfffff40e0c1b7981 */ /* 0x000ee8000c1e1900 */
[----:B------:R-:W4:Y:S04]  /*0370*/  LDG.E R18, desc[UR14][R12.64+-0x8] ;  /* 0xfffff80e0c127981 */ /* 0x000f28000c1e1900 */
[----:B------:R-:W5:Y:S04]  /*0380*/  LDG.E R9, desc[UR14][R12.64+-0x4] ;  /* 0xfffffc0e0c097981 */ /* 0x000f68000c1e1900 */
[----:B------:R-:W1:Y:S04]  /*0390*/  LDG.E R25, desc[UR14][R16.64+-0x10] ;  /* 0xfffff00e10197981 */ /* 0x000e68000c1e1900 */
[----:B------:R-:W5:Y:S04]  /*03a0*/  LDG.E R19, desc[UR14][R16.64+-0xc] ;  /* 0xfffff40e10137981 */ /* 0x000f68000c1e1900 */
[----:B------:R-:W5:Y:S01]  /*03b0*/  LDG.E R2, desc[UR14][R12.64] ;  /* 0x0000000e0c027981 */ /* 0x000f62000c1e1900 */
[----:B------:R-:W-:-:S02]  /*03c0*/  IABS R24, R5 ;  /* 0x0000000500187213 */ /* 0x000fc40000000000 */
[----:B--2---:R-:W-:-:S04]  /*03d0*/  IABS R21, R8 ;  /* 0x0000000800157213 */ /* 0x004fc80000000000 */
[----:B------:R-:W0:Y:S08]  /*03e0*/  I2F.RP R7, R21 ;  /* 0x0000001500077306 */ /* 0x000e300000209400 */
[----:B0-----:R-:W0:Y:S02]  /*03f0*/  MUFU.RCP R7, R7 ;  /* 0x0000000700077308 */ /* 0x001e240000001000 */
[----:B0-----:R-:W-:-:S02]  /*0400*/  IADD3 R10, PT, PT, R7, 0xffffffe, RZ ;  /* 0x0ffffffe070a7810 */ /* 0x001fc40007ffe0ff */
[----:B------:R-:W-:Y:S01]  /*0410*/  IABS R22, R8 ;  /* 0x0000000800167213 */ /* 0x000fe20000000000 */
[----:B------:R-:W2:Y:S03]  /*0420*/  LDG.E R7, desc[UR14][R12.64+0x4] ;  /* 0x0000040e0c077981 */ /* 0x000ea6000c1e1900 */
[----:B------:R0:W3:Y:S02]  /*0430*/  F2I.FTZ.U32.TRUNC.NTZ R11, R10 ;  /* 0x0000000a000b7305 */ /* 0x0000e4000021f000 */
[----:B0-----:R-:W-:Y:S02]  /*0440*/  IMAD.MOV.U32 R10, RZ, RZ, RZ ;  /* 0x000000ffff0a7224 */ /* 0x001fe400078e00ff */
[----:B---3--:R-:W-:-:S04]  /*0450*/  IMAD.MOV R20, RZ, RZ, -R11 ;  /* 0x000000ffff147224 */ /* 0x008fc800078e0a0b */
[----:B------:R-:W-:Y:S01]  /*0460*/  IMAD R23, R20, R21, RZ ;  /* 0x0000001514177224 */ /* 0x000fe200078e02ff */
[----:B------:R-:W-:-:S03]  /*0470*/  IABS R20, R27 ;  /* 0x0000001b00147213 */ /* 0x000fc60000000000 */
[----:B------:R-:W-:Y:S01]  /*0480*/  IMAD.HI.U32 R11, R11, R23, R10 ;  /* 0x000000170b0b7227 */ /* 0x000fe200078e000a */
[----:B------:R-:W-:Y:S02]  /*0490*/  IADD3 R10, PT, PT, RZ, -R22, RZ ;  /* 0x80000016ff0a7210 */ /* 0x000fe40007ffe0ff */
[----:B------:R-:W0:Y:S03]  /*04a0*/  I2F.RP R22, R20 ;  /* 0x0000001400167306 */ /* 0x000e260000209400 */
[----:B------:R-:W-:-:S04]  /*04b0*/  IMAD.HI.U32 R23, R11, R24, RZ ;  /* 0x000000180b177227 */ /* 0x000fc800078e00ff */
[----:B------:R-:W-:-:S05]  /*04c0*/  IMAD R10, R23, R10, R24 ;  /* 0x0000000a170a7224 */ /* 0x000fca00078e0218 */
[----:B------:R-:W-:Y:S01]  /*04d0*/  ISETP.GT.U32.AND P2, PT, R21, R10, PT ;  /* 0x0000000a1500720c */ /* 0x000fe20003f44070 */
[----:B0-----:R-:W0:-:S12]  /*04e0*/  MUFU.RCP R22, R22 ;  /* 0x0000001600167308 */ /* 0x001e180000001000 */
[----:B------:R-:W-:-:S05]  /*04f0*/  @!P2 IMAD.IADD R10, R10, 0x1, -R21 ;  /* 0x000000010a0aa824 */ /* 0x000fca00078e0a15 */
[----:B------:R-:W-:Y:S02]  /*0500*/  ISETP.GE.U32.AND P0, PT, R10, R21, PT ;  /* 0x000000150a00720c */ /* 0x000fe40003f06070 */
[----:B------:R-:W-:Y:S01]  /*0510*/  LOP3.LUT R10, R5, R8, RZ, 0x3c, !PT ;  /* 0x00000008050a7212 */ /* 0x000fe200078e3cff */
[----:B0-----:R-:W-:Y:S01]  /*0520*/  VIADD R11, R22, 0xffffffe ;  /* 0x0ffffffe160b7836 */ /* 0x001fe20000000000 */
[----:B------:R-:W-:Y:S02]  /*0530*/  @!P2 IADD3 R23, PT, PT, R23, 0x1, RZ ;  /* 0x000000011717a810 */ /* 0x000fe40007ffe0ff */
[----:B------:R-:W-:Y:S02]  /*0540*/  ISETP.GE.AND P1, PT, R10, RZ, PT ;  /* 0x000000ff0a00720c */ /* 0x000fe40003f26270 */
[----:B------:R-:W-:Y:S01]  /*0550*/  ISETP.NE.AND P2, PT, R8, RZ, PT ;  /* 0x000000ff0800720c */ /* 0x000fe20003f45270 */
[----:B------:R-:W0:Y:S04]  /*0560*/  F2I.FTZ.U32.TRUNC.NTZ R11, R11 ;  /* 0x0000000b000b7305 */ /* 0x000e28000021f000 */
[----:B------:R-:W-:-:S06]  /*0570*/  @P0 VIADD R23, R23, 0x1 ;  /* 0x0000000117170836 */ /* 0x000fcc0000000000 */
[----:B------:R-:W-:Y:S02]  /*0580*/  @!P1 IMAD.MOV R23, RZ, RZ, -R23 ;  /* 0x000000ffff179224 */ /* 0x000fe400078e0a17 */
[----:B------:R-:W-:Y:S02]  /*0590*/  @!P2 LOP3.LUT R23, RZ, R8, RZ, 0x33, !PT ;  /* 0x00000008ff17a212 */ /* 0x000fe400078e33ff */
[----:B0-----:R-:W-:-:S03]  /*05a0*/  IADD3 R21, PT, PT, RZ, -R11, RZ ;  /* 0x8000000bff157210 */ /* 0x001fc60007ffe0ff */
[----:B------:R-:W-:Y:S02]  /*05b0*/  IMAD.MOV R10, RZ, RZ, -R23 ;  /* 0x000000ffff0a7224 */ /* 0x000fe400078e0a17 */
[----:B------:R-:W-:Y:S02]  /*05c0*/  IMAD R21, R21, R20, RZ ;  /* 0x0000001415157224 */ /* 0x000fe400078e02ff */
[----:B------:R-:W-:Y:S02]  /*05d0*/  IMAD R8, R8, R10, R5 ;  /* 0x0000000a08087224 */ /* 0x000fe400078e0205 */
[----:B------:R-:W-:-:S04]  /*05e0*/  IMAD.MOV.U32 R10, RZ, RZ, RZ ;  /* 0x000000ffff0a7224 */ /* 0x000fc800078e00ff */
[----:B------:R-:W-:Y:S01]  /*05f0*/  IMAD.HI.U32 R5, R11, R21, R10 ;  /* 0x000000150b057227 */ /* 0x000fe200078e000a */
[----:B------:R-:W-:Y:S02]  /*0600*/  IABS R11, R27 ;  /* 0x0000001b000b7213 */ /* 0x000fe40000000000 */
[----:B------:R-:W-:Y:S02]  /*0610*/  IABS R10, R8 ;  /* 0x00000008000a7213 */ /* 0x000fe40000000000 */
[----:B------:R-:W-:-:S03]  /*0620*/  IADD3 R11, PT, PT, RZ, -R11, RZ ;  /* 0x8000000bff0b7210 */ /* 0x000fc60007ffe0ff */
[----:B------:R-:W-:Y:S01]  /*0630*/  IMAD.HI.U32 R5, R5, R10, RZ ;  /* 0x0000000a05057227 */ /* 0x000fe200078e00ff */
[----:B----4-:R-:W-:-:S03]  /*0640*/  IABS R22, R18 ;  /* 0x0000001200167213 */ /* 0x010fc60000000000 */
[----:B------:R-:W-:Y:S01]  /*0650*/  IMAD R11, R5, R11, R10 ;  /* 0x0000000b050b7224 */ /* 0x000fe200078e020a */
[----:B------:R-:W0:Y:S04]  /*0660*/  I2F.RP R21, R22 ;  /* 0x0000001600157306 */ /* 0x000e280000209400 */
[----:B------:R-:W-:Y:S02]  /*0670*/  ISETP.GT.U32.AND P2, PT, R20, R11, PT ;  /* 0x0000000b1400720c */ /* 0x000fe40003f44070 */
[----:B------:R-:W-:Y:S02]  /*0680*/  LOP3.LUT R10, R8, R27, RZ, 0x3c, !PT ;  /* 0x0000001b080a7212 */ /* 0x000fe400078e3cff */
[----:B0-----:R-:W0:Y:S09]  /*0690*/  MUFU.RCP R21, R21 ;  /* 0x0000001500157308 */ /* 0x001e320000001000 */
[----:B------:R-:W-:-:S05]  /*06a0*/  @!P2 IMAD.IADD R11, R11, 0x1, -R20 ;  /* 0x000000010b0ba824 */ /* 0x000fca00078e0a14 */
[----:B------:R-:W-:Y:S02]  /*06b0*/  ISETP.GE.U32.AND P0, PT, R11, R20, PT ;  /* 0x000000140b00720c */ /* 0x000fe40003f06070 */
[----:B------:R-:W-:Y:S02]  /*06c0*/  @!P2 IADD3 R5, PT, PT, R5, 0x1, RZ ;  /* 0x000000010505a810 */ /* 0x000fe40007ffe0ff */
[----:B------:R-:W-:Y:S02]  /*06d0*/  ISETP.GE.AND P1, PT, R10, RZ, PT ;  /* 0x000000ff0a00720c */ /* 0x000fe40003f26270 */
[----:B------:R-:W-:Y:S01]  /*06e0*/  ISETP.NE.AND P2, PT, R27, RZ, PT ;  /* 0x000000ff1b00720c */ /* 0x000fe20003f45270 */
[----:B0-----:R-:W-:-:S06]  /*06f0*/  VIADD R11, R21, 0xffffffe ;  /* 0x0ffffffe150b7836 */ /* 0x001fcc0000000000 */
[----:B------:R-:W-:-:S04]  /*0700*/  @P0 VIADD R5, R5, 0x1 ;  /* 0x0000000105050836 */ /* 0x000fc80000000000 */
[----:B------:R-:W-:Y:S01]  /*0710*/  IMAD.MOV.U32 R20, RZ, RZ, R5 ;  /* 0x000000ffff147224 */ /* 0x000fe200078e0005 */
[----:B------:R-:W0:Y:S01]  /*0720*/  F2I.FTZ.U32.TRUNC.NTZ R11, R11 ;  /* 0x0000000b000b7305 */ /* 0x000e22000021f000 */
[----:B------:R-:W3:Y:S03]  /*0730*/  LDG.E R5, desc[UR14][R12.64+0x8] ;  /* 0x0000080e0c057981 */ /* 0x000ee6000c1e1900 */
[----:B------:R-:W-:Y:S02]  /*0740*/  @!P1 IADD3 R20, PT, PT, -R20, RZ, RZ ;  /* 0x000000ff14149210 */ /* 0x000fe40007ffe1ff */
[----:B------:R-:W-:-:S05]  /*0750*/  @!P2 LOP3.LUT R20, RZ, R27, RZ, 0x33, !PT ;  /* 0x0000001bff14a212 */ /* 0x000fca00078e33ff */
[----:B------:R-:W-:-:S04]  /*0760*/  IMAD.MOV R10, RZ, RZ, -R20 ;  /* 0x000000ffff0a7224 */ /* 0x000fc800078e0a14 */
[----:B------:R-:W-:Y:S02]  /*0770*/  IMAD R27, R27, R10, R8 ;  /* 0x0000000a1b1b7224 */ /* 0x000fe400078e0208 */
[----:B------:R-:W-:Y:S02]  /*0780*/  HFMA2 R10, -RZ, RZ, 0, 0 ;  /* 0x00000000ff0a7431 */ /* 0x000fe400000001ff */
[----:B0-----:R-:W-:-:S04]  /*0790*/  IMAD.MOV R21, RZ, RZ, -R11 ;  /* 0x000000ffff157224 */ /* 0x001fc800078e0a0b */
[----:B------:R-:W-:Y:S01]  /*07a0*/  IMAD R21, R21, R22, RZ ;  /* 0x0000001615157224 */ /* 0x000fe200078e02ff */
[----:B-----5:R-:W-:-:S03]  /*07b0*/  IABS R26, R9 ;  /* 0x00000009001a7213 */ /* 0x020fc60000000000 */
[----:B------:R-:W-:Y:S01]  /*07c0*/  IMAD.HI.U32 R8, R11, R21, R10 ;  /* 0x000000150b087227 */ /* 0x000fe200078e000a */
[----:B------:R-:W-:Y:S01]  /*07d0*/  IABS R10, R18 ;  /* 0x00000012000a7213 */ /* 0x000fe20000000000 */
[----:B------:R-:W0:Y:S01]  /*07e0*/  I2F.RP R28, R26 ;  /* 0x0000001a001c7306 */ /* 0x000e220000209400 */
[----:B------:R-:W-:Y:S01]  /*07f0*/  IABS R11, R27 ;  /* 0x0000001b000b7213 */ /* 0x000fe20000000000 */
[----:B------:R-:W4:Y:S02]  /*0800*/  LDG.E R21, desc[UR14][R16.64+-0x8] ;  /* 0xfffff80e10157981 */ /* 0x000f24000c1e1900 */
[----:B------:R-:W-:Y:S02]  /*0810*/  IMAD.MOV R10, RZ, RZ, -R10 ;  /* 0x000000ffff0a7224 */ /* 0x000fe400078e0a0a */
[----:B------:R-:W-:-:S04]  /*0820*/  IMAD.HI.U32 R8, R8, R11, RZ ;  /* 0x0000000b08087227 */ /* 0x000fc800078e00ff */
[----:B------:R-:W-:-:S05]  /*0830*/  IMAD R11, R8, R10, R11 ;  /* 0x0000000a080b7224 */ /* 0x000fca00078e020b */
[----:B------:R-:W-:Y:S01]  /*0840*/  ISETP.GT.U32.AND P2, PT, R22, R11, PT ;  /* 0x0000000b1600720c */ /* 0x000fe20003f44070 */
[----:B0-----:R-:W0:Y:S01]  /*0850*/  MUFU.RCP R10, R28 ;  /* 0x0000001c000a7308 */ /* 0x001e220000001000 */
[----:B-1----:R-:W-:-:S11]  /*0860*/  IMAD.WIDE R24, R25, 0x4, R14 ;  /* 0x0000000419187825 */ /* 0x002fd600078e020e */
[----:B------:R-:W-:-:S05]  /*0870*/  @!P2 IMAD.IADD R11, R11, 0x1, -R22 ;  /* 0x000000010b0ba824 */ /* 0x000fca00078e0a16 */
[----:B------:R-:W-:Y:S02]  /*0880*/  ISETP.GE.U32.AND P0, PT, R11, R22, PT ;  /* 0x000000160b00720c */ /* 0x000fe40003f06070 */
[----:B------:R-:W-:Y:S01]  /*0890*/  LOP3.LUT R11, R27, R18, RZ, 0x3c, !PT ;  /* 0x000000121b0b7212 */ /* 0x000fe200078e3cff */
[----:B------:R1:W5:Y:S01]  /*08a0*/  LDG.E R22, desc[UR14][R24.64] ;  /* 0x0000000e18167981 */ /* 0x000362000c1e1900 */
[----:B0-----:R-:W-:Y:S02]  /*08b0*/  IADD3 R29, PT, PT, R10, 0xffffffe, RZ ;  /* 0x0ffffffe0a1d7810 */ /* 0x001fe40007ffe0ff */
[----:B------:R-:W-:Y:S01]  /*08c0*/  ISETP.GE.AND P1, PT, R11, RZ, PT ;  /* 0x000000ff0b00720c */ /* 0x000fe20003f26270 */
[----:B------:R-:W-:-:S06]  /*08d0*/  IMAD.WIDE R10, R19, 0x4, R14 ;  /* 0x00000004130a7825 */ /* 0x000fcc00078e020e */
[----:B------:R0:W5:Y:S01]  /*08e0*/  LDG.E R11, desc[UR14][R10.64] ;  /* 0x0000000e0a0b7981 */ /* 0x000162000c1e1900 */
[----:B------:R-:W-:Y:S01]  /*08f0*/  @!P2 VIADD R8, R8, 0x1 ;  /* 0x000000010808a836 */ /* 0x000fe20000000000 */
[----:B------:R-:W-:Y:S01]  /*0900*/  ISETP.NE.AND P2, PT, R18, RZ, PT ;  /* 0x000000ff1200720c */ /* 0x000fe20003f45270 */
[----:B------:R-:W1:Y:S02]  /*0910*/  F2I.FTZ.U32.TRUNC.NTZ R19, R29 ;  /* 0x0000001d00137305 */ /* 0x000e64000021f000 */
[----:B------:R-:W-:-:S05]  /*0920*/  @P0 VIADD R8, R8, 0x1 ;  /* 0x0000000108080836 */ /* 0x000fca0000000000 */
[----:B------:R-:W-:-:S05]  /*0930*/  @!P1 IADD3 R8, PT, PT, -R8, RZ, RZ ;  /* 0x000000ff08089210 */ /* 0x000fca0007ffe1ff */
[----:B------:R-:W-:Y:S01]  /*0940*/  @!P2 LOP3.LUT R8, RZ, R18, RZ, 0x33, !PT ;  /* 0x00000012ff08a212 */ /* 0x000fe200078e33ff */
[----:B-1----:R-:W-:-:S04]  /*0950*/  IMAD.MOV R25, RZ, RZ, -R19 ;  /* 0x000000ffff197224 */ /* 0x002fc800078e0a13 */
[----:B------:R-:W-:Y:S02]  /*0960*/  IMAD.MOV R28, RZ, RZ, -R8 ;  /* 0x000000ffff1c7224 */ /* 0x000fe400078e0a08 */
[----:B------:R-:W-:Y:S02]  /*0970*/  IMAD R25, R25, R26, RZ ;  /* 0x0000001a19197224 */ /* 0x000fe400078e02ff */
[----:B------:R-:W-:Y:S01]  /*0980*/  IMAD R28, R18, R28, R27 ;  /* 0x0000001c121c7224 */ /* 0x000fe200078e021b */
[----:B------:R-:W-:Y:S02]  /*0990*/  MOV R18, RZ ;  /* 0x000000ff00127202 */ /* 0x000fe40000000f00 */
[----:B------:R-:W-:-:S03]  /*09a0*/  IABS R24, R2 ;  /* 0x0000000200187213 */ /* 0x000fc60000000000 */
[----:B0-----:R-:W-:Y:S01]  /*09b0*/  IMAD.HI.U32 R10, R19, R25, R18 ;  /* 0x00000019130a7227 */ /* 0x001fe200078e0012 */
[----:B------:R-:W-:Y:S02]  /*09c0*/  IABS R18, R9 ;  /* 0x0000000900127213 */ /* 0x000fe40000000000 */
[----:B------:R-:W-:Y:S01]  /*09d0*/  IABS R19, R28 ;  /* 0x0000001c00137213 */ /* 0x000fe20000000000 */
[----:B------:R-:W0:Y:S02]  /*09e0*/  I2F.RP R25, R24 ;  /* 0x0000001800197306 */ /* 0x000e240000209400 */
[----:B------:R-:W-:Y:S02]  /*09f0*/  IMAD.MOV R18, RZ, RZ, -R18 ;  /* 0x000000ffff127224 */ /* 0x000fe400078e0a12 */
[----:B------:R-:W-:-:S04]  /*0a00*/  IMAD.HI.U32 R10, R10, R19, RZ ;  /* 0x000000130a0a7227 */ /* 0x000fc800078e00ff */
[----:B------:R-:W-:-:S05]  /*0a10*/  IMAD R19, R10, R18, R19 ;  /* 0x000000120a137224 */ /* 0x000fca00078e0213 */
[----:B------:R-:W-:Y:S01]  /*0a20*/  ISETP.GT.U32.AND P2, PT, R26, R19, PT ;  /* 0x000000131a00720c */ /* 0x000fe20003f44070 */
[----:B0-----:R-:W0:Y:S01]  /*0a30*/  MUFU.RCP R25, R25 ;  /* 0x0000001900197308 */ /* 0x001e220000001000 */
[----:B------:R-:W-:-:S11]  /*0a40*/  LOP3.LUT R18, R28, R9, RZ, 0x3c, !PT ;  /* 0x000000091c127212 */ /* 0x000fd600078e3cff */
[----:B------:R-:W-:-:S05]  /*0a50*/  @!P2 IMAD.IADD R19, R19, 0x1, -R26 ;  /* 0x000000011313a824 */ /* 0x000fca00078e0a1a */
[----:B------:R-:W-:Y:S01]  /*0a60*/  ISETP.GE.U32.AND P0, PT, R19, R26, PT ;  /* 0x0000001a1300720c */ /* 0x000fe20003f06070 */
[----:B------:R-:W-:Y:S01]  /*0a70*/  @!P2 VIADD R10, R10, 0x1 ;  /* 0x000000010a0aa836 */ /* 0x000fe20000000000 */
[----:B0-----:R-:W-:Y:S02]  /*0a80*/  IADD3 R19, PT, PT, R25, 0xffffffe, RZ ;  /* 0x0ffffffe19137810 */ /* 0x001fe40007ffe0ff */
[----:B------:R-:W-:Y:S02]  /*0a90*/  ISETP.GE.AND P1, PT, R18, RZ, PT ;  /* 0x000000ff1200720c */ /* 0x000fe40003f26270 */
[----:B------:R-:W-:Y:S02]  /*0aa0*/  ISETP.NE.AND P2, PT, R9, RZ, PT ;  /* 0x000000ff0900720c */ /* 0x000fe40003f45270 */
[----:B------:R-:W0:Y:S05]  /*0ab0*/  F2I.FTZ.U32.TRUNC.NTZ R19, R19 ;  /* 0x0000001300137305 */ /* 0x000e2a000021f000 */
[----:B------:R-:W-:-:S05]  /*0ac0*/  @P0 VIADD R10, R10, 0x1 ;  /* 0x000000010a0a0836 */ /* 0x000fca0000000000 */
[----:B------:R-:W-:Y:S02]  /*0ad0*/  @!P1 IADD3 R10, PT, PT, -R10, RZ, RZ ;  /* 0x000000ff0a0a9210 */ /* 0x000fe40007ffe1ff */
[----:B------:R-:W-:Y:S01]  /*0ae0*/  @!P2 LOP3.LUT R10, RZ, R9, RZ, 0x33, !PT ;  /* 0x00000009ff0aa212 */ /* 0x000fe200078e33ff */
[----:B------:R-:W-:Y:S02]  /*0af0*/  HFMA2 R18, -RZ, RZ, 0, 0 ;  /* 0x00000000ff127431 */ /* 0x000fe400000001ff */
[----:B0-----:R-:W-:Y:S02]  /*0b00*/  IMAD.MOV R27, RZ, RZ, -R19 ;  /* 0x000000ffff1b7224 */ /* 0x001fe400078e0a13 */
[----:B------:R-:W-:-:S04]  /*0b10*/  IMAD.MOV R25, RZ, RZ, -R10 ;  /* 0x000000ffff197224 */ /* 0x000fc800078e0a0a */
[----:B------:R-:W-:Y:S02]  /*0b20*/  IMAD R25, R9, R25, R28 ;  /* 0x0000001909197224 */ /* 0x000fe400078e021c */
[----:B------:R-:W-:Y:S01]  /*0b30*/  IMAD R9, R27, R24, RZ ;  /* 0x000000181b097224 */ /* 0x000fe200078e02ff */
[----:B--2---:R-:W-:-:S03]  /*0b40*/  IABS R27, R7 ;  /* 0x00000007001b7213 */ /* 0x004fc60000000000 */
[----:B------:R-:W-:Y:S01]  /*0b50*/  IMAD.HI.U32 R9, R19, R9, R18 ;  /* 0x0000000913097227 */ /* 0x000fe200078e0012 */
        /* <DEDUP_REMOVED lines=19> */
[----:B0-----:R-:W-:-:S04]  /*0c90*/  IMAD.MOV R24, RZ, RZ, -R19 ;  /* 0x000000ffff187224 */ /* 0x001fc800078e0a13 */
[----:B------:R-:W-:-:S04]  /*0ca0*/  IMAD.MOV R18, RZ, RZ, -R9 ;  /* 0x000000ffff127224 */ /* 0x000fc800078e0a09 */
[----:B------:R-:W-:Y:S01]  /*0cb0*/  IMAD R2, R2, R18, R25 ;  /* 0x0000001202027224 */ /* 0x000fe200078e0219 */
[----:B------:R-:W-:Y:S01]  /*0cc0*/  MOV R18, RZ ;  /* 0x000000ff00127202 */ /* 0x000fe20000000f00 */
[----:B------:R-:W-:Y:S01]  /*0cd0*/  IMAD R25, R24, R27, RZ ;  /* 0x0000001b18197224 */ /* 0x000fe200078e02ff */
[----:B------:R-:W-:-:S03]  /*0ce0*/  IABS R24, R7 ;  /* 0x0000000700187213 */ /* 0x000fc60000000000 */
[----:B------:R-:W-:Y:S01]  /*0cf0*/  IMAD.HI.U32 R18, R19, R25, R18 ;  /* 0x0000001913127227 */ /* 0x000fe200078e0012 */
[----:B------:R-:W-:Y:S01]  /*0d00*/  IABS R19, R2 ;  /* 0x0000000200137213 */ /* 0x000fe20000000000 */
[----:B------:R-:W2:Y:S02]  /*0d10*/  LDG.E R25, desc[UR14][R12.64+0xc] ;  /* 0x00000c0e0c197981 */ /* 0x000ea4000c1e1900 */
[----:B------:R-:W-:Y:S02]  /*0d20*/  IMAD.MOV R24, RZ, RZ, -R24 ;  /* 0x000000ffff187224 */ /* 0x000fe400078e0a18 */
[----:B------:R-:W-:-:S04]  /*0d30*/  IMAD.HI.U32 R26, R18, R19, RZ ;  /* 0x00000013121a7227 */ /* 0x000fc800078e00ff */
[----:B------:R-:W-:-:S05]  /*0d40*/  IMAD R18, R26, R24, R19 ;  /* 0x000000181a127224 */ /* 0x000fca00078e0213 */
[----:B------:R-:W-:-:S13]  /*0d50*/  ISETP.GT.U32.AND P2, PT, R27, R18, PT ;  /* 0x000000121b00720c */ /* 0x000fda0003f44070 */
[----:B------:R-:W-:-:S05]  /*0d60*/  @!P2 IMAD.IADD R18, R18, 0x1, -R27 ;  /* 0x000000011212a824 */ /* 0x000fca00078e0a1b */
[----:B------:R-:W-:Y:S02]  /*0d70*/  ISETP.GE.U32.AND P0, PT, R18, R27, PT ;  /* 0x0000001b1200720c */ /* 0x000fe40003f06070 */
[----:B---3--:R-:W-:-:S04]  /*0d80*/  IABS R24, R5 ;  /* 0x0000000500187213 */ /* 0x008fc80000000000 */
[----:B------:R-:W0:Y:S08]  /*0d90*/  I2F.RP R27, R24 ;  /* 0x00000018001b7306 */ /* 0x000e300000209400 */
[----:B0-----:R-:W0:Y:S01]  /*0da0*/  MUFU.RCP R27, R27 ;  /* 0x0000001b001b7308 */ /* 0x001e220000001000 */
[----:B----4-:R-:W-:Y:S01]  /*0db0*/  IMAD.WIDE R18, R21, 0x4, R14 ;  /* 0x0000000415127825 */ /* 0x010fe200078e020e */
[----:B------:R-:W-:-:S04]  /*0dc0*/  LOP3.LUT R21, R2, R7, RZ, 0x3c, !PT ;  /* 0x0000000702157212 */ /* 0x000fc800078e3cff */
[----:B------:R-:W-:Y:S01]  /*0dd0*/  ISETP.GE.AND P1, PT, R21, RZ, PT ;  /* 0x000000ff1500720c */ /* 0x000fe20003f26270 */
[----:B------:R1:W3:Y:S01]  /*0de0*/  LDG.E R19, desc[UR14][R18.64] ;  /* 0x0000000e12137981 */ /* 0x0002e2000c1e1900 */
[----:B0-----:R-:W-:Y:S01]  /*0df0*/  IADD3 R21, PT, PT, R27, 0xffffffe, RZ ;  /* 0x0ffffffe1b157810 */ /* 0x001fe20007ffe0ff */
[----:B------:R-:W-:Y:S01]  /*0e00*/  @!P2 VIADD R26, R26, 0x1 ;  /* 0x000000011a1aa836 */ /* 0x000fe20000000000 */
[----:B------:R-:W-:Y:S01]  /*0e10*/  ISETP.NE.AND P2, PT, R7, RZ, PT ;  /* 0x000000ff0700720c */ /* 0x000fe20003f45270 */
[----:B------:R-:W4:Y:S03]  /*0e20*/  LDG.E R27, desc[UR14][R16.64] ;  /* 0x0000000e101b7981 */ /* 0x000f26000c1e1900 */
[----:B------:R-:W0:Y:S01]  /*0e30*/  F2I.FTZ.U32.TRUNC.NTZ R21, R21 ;  /* 0x0000001500157305 */ /* 0x000e22000021f000 */
[----:B------:R-:W-:-:S05]  /*0e40*/  @P0 VIADD R26, R26, 0x1 ;  /* 0x000000011a1a0836 */ /* 0x000fca0000000000 */
[----:B------:R-:W-:-:S03]  /*0e50*/  @!P1 IADD3 R26, PT, PT, -R26, RZ, RZ ;  /* 0x000000ff1a1a9210 */ /* 0x000fc60007ffe1ff */
[----:B------:R-:W-:Y:S01]  /*0e60*/  @!P2 LOP3.LUT R26, RZ, R7, RZ, 0x33, !PT ;  /* 0x00000007ff1aa212 */ /* 0x000fe200078e33ff */
[----:B-----5:R-:W-:Y:S02]  /*0e70*/  IMAD R22, R23, R22, R6 ;  /* 0x0000001617167224 */ /* 0x020fe400078e0206 */
[----:B0-----:R-:W-:Y:S02]  /*0e80*/  IMAD.MOV R23, RZ, RZ, -R21 ;  /* 0x000000ffff177224 */ /* 0x001fe400078e0a15 */
[----:B------:R-:W-:Y:S02]  /*0e90*/  IMAD.MOV R6, RZ, RZ, -R26 ;  /* 0x000000ffff067224 */ /* 0x000fe400078e0a1a */
[----:B------:R-:W-:Y:S02]  /*0ea0*/  IMAD R29, R20, R11, R22 ;  /* 0x0000000b141d7224 */ /* 0x000fe400078e0216 */
[----:B------:R-:W-:Y:S02]  /*0eb0*/  HFMA2 R20, -RZ, RZ, 0, 0 ;  /* 0x00000000ff147431 */ /* 0x000fe400000001ff */
[----:B------:R-:W-:-:S02]  /*0ec0*/  IMAD R2, R7, R6, R2 ;  /* 0x0000000607027224 */ /* 0x000fc400078e0202 */
[----:B------:R-:W-:Y:S01]  /*0ed0*/  IMAD R23, R23, R24, RZ ;  /* 0x0000001817177224 */ /* 0x000fe200078e02ff */
[----:B------:R-:W5:Y:S01]  /*0ee0*/  LDG.E R7, desc[UR14][R16.64+-0x4] ;  /* 0xfffffc0e10077981 */ /* 0x000f62000c1e1900 */
[----:B------:R-:W-:Y:S02]  /*0ef0*/  IABS R11, R5 ;  /* 0x00000005000b7213 */ /* 0x000fe40000000000 */
[----:B------:R-:W-:Y:S01]  /*0f00*/  IMAD.HI.U32 R6, R21, R23, R20 ;  /* 0x0000001715067227 */ /* 0x000fe200078e0014 */
[----:B------:R-:W-:Y:S01]  /*0f10*/  IABS R21, R2 ;  /* 0x0000000200157213 */ /* 0x000fe20000000000 */
[----:B------:R-:W5:Y:S02]  /*0f20*/  LDG.E R23, desc[UR14][R16.64+0xc] ;  /* 0x00000c0e10177981 */ /* 0x000f64000c1e1900 */
[----:B-1----:R-:W-:Y:S02]  /*0f30*/  IMAD.MOV R18, RZ, RZ, -R11 ;  /* 0x000000ffff127224 */ /* 0x002fe400078e0a0b */
[----:B------:R-:W-:Y:S01]  /*0f40*/  IMAD.HI.U32 R6, R6, R21, RZ ;  /* 0x0000001506067227 */ /* 0x000fe200078e00ff */
[----:B------:R-:W5:Y:S03]  /*0f50*/  LDG.E R11, desc[UR14][R16.64+0x4] ;  /* 0x0000040e100b7981 */ /* 0x000f66000c1e1900 */
[----:B------:R-:W-:-:S02]  /*0f60*/  IMAD R18, R6, R18, R21 ;  /* 0x0000001206127224 */ /* 0x000fc400078e0215 */
[----:B------:R-:W5:Y:S03]  /*0f70*/  LDG.E R21, desc[UR14][R16.64+0x8] ;  /* 0x0000080e10157981 */ /* 0x000f66000c1e1900 */
[----:B------:R-:W-:-:S13]  /*0f80*/  ISETP.GT.U32.AND P2, PT, R24, R18, PT ;  /* 0x000000121800720c */ /* 0x000fda0003f44070 */
[----:B------:R-:W-:-:S05]  /*0f90*/  @!P2 IMAD.IADD R18, R18, 0x1, -R24 ;  /* 0x000000011212a824 */ /* 0x000fca00078e0a18 */
[----:B------:R-:W-:Y:S01]  /*0fa0*/  ISETP.GE.U32.AND P0, PT, R18, R24, PT ;  /* 0x000000181200720c */ /* 0x000fe20003f06070 */
[----:B------:R-:W-:Y:S01]  /*0fb0*/  @!P2 VIADD R6, R6, 0x1 ;  /* 0x000000010606a836 */ /* 0x000fe20000000000 */
[----:B------:R-:W-:-:S11]  /*0fc0*/  ISETP.NE.AND P2, PT, R5, RZ, PT ;  /* 0x000000ff0500720c */ /* 0x000fd60003f45270 */
[----:B------:R-:W-:Y:S01]  /*0fd0*/  @P0 VIADD R6, R6, 0x1 ;  /* 0x0000000106060836 */ /* 0x000fe20000000000 */
[----:B--2---:R-:W-:-:S04]  /*0fe0*/  IABS R20, R25 ;  /* 0x0000001900147213 */ /* 0x004fc80000000000 */
[----:B------:R-:W0:Y:S08]  /*0ff0*/  I2F.RP R22, R20 ;  /* 0x0000001400167306 */ /* 0x000e300000209400 */
[----:B0-----:R-:W0:Y:S02]  /*1000*/  MUFU.RCP R22, R22 ;  /* 0x0000001600167308 */ /* 0x001e240000001000 */
[----:B0-----:R-:W-:Y:S01]  /*1010*/  IADD3 R18, PT, PT, R22, 0xffffffe, RZ ;  /* 0x0ffffffe16127810 */ /* 0x001fe20007ffe0ff */
[----:B---3--:R-:W-:Y:S01]  /*1020*/  IMAD R29, R8, R19, R29 ;  /* 0x00000013081d7224 */ /* 0x008fe200078e021d */
[----:B------:R-:W-:-:S04]  /*1030*/  LOP3.LUT R8, R2, R5, RZ, 0x3c, !PT ;  /* 0x0000000502087212 */ /* 0x000fc800078e3cff */
[----:B------:R-:W-:Y:S01]  /*1040*/  ISETP.GE.AND P1, PT, R8, RZ, PT ;  /* 0x000000ff0800720c */ /* 0x000fe20003f26270 */
[----:B------:R-:W0:Y:S01]  /*1050*/  F2I.FTZ.U32.TRUNC.NTZ R19, R18 ;  /* 0x0000001200137305 */ /* 0x000e22000021f000 */
[----:B------:R-:W-:-:S11]  /*1060*/  MOV R8, R6 ;  /* 0x0000000600087202 */ /* 0x000fd60000000f00 */
[----:B------:R-:W-:Y:S01]  /*1070*/  @!P1 IMAD.MOV R8, RZ, RZ, -R8 ;  /* 0x000000ffff089224 */ /* 0x000fe200078e0a08 */
[----:B------:R-:W-:Y:S01]  /*1080*/  @!P2 LOP3.LUT R8, RZ, R5, RZ, 0x33, !PT ;  /* 0x00000005ff08a212 */ /* 0x000fe200078e33ff */
[----:B0-----:R-:W-:-:S03]  /*1090*/  IMAD.MOV R22, RZ, RZ, -R19 ;  /* 0x000000ffff167224 */ /* 0x001fc600078e0a13 */
[----:B------:R-:W-:Y:S01]  /*10a0*/  IADD3 R6, PT, PT, -R8, RZ, RZ ;  /* 0x000000ff08067210 */ /* 0x000fe20007ffe1ff */
[----:B------:R-:W-:-:S04]  /*10b0*/  IMAD.MOV.U32 R18, RZ, RZ, RZ ;  /* 0x000000ffff127224 */ /* 0x000fc800078e00ff */
[----:B------:R-:W-:Y:S02]  /*10c0*/  IMAD R2, R5, R6, R2 ;  /* 0x0000000605027224 */ /* 0x000fe400078e0202 */
[----:B------:R-:W-:-:S04]  /*10d0*/  IMAD R5, R22, R20, RZ ;  /* 0x0000001416057224 */ /* 0x000fc800078e02ff */
[----:B------:R-:W-:-:S04]  /*10e0*/  IMAD.HI.U32 R5, R19, R5, R18 ;  /* 0x0000000513057227 */ /* 0x000fc800078e0012 */
[----:B----4-:R-:W-:-:S04]  /*10f0*/  IMAD.WIDE R18, R27, 0x4, R14 ;  /* 0x000000041b127825 */ /* 0x010fc800078e020e */
[--C-:B-----5:R-:W-:Y:S01]  /*1100*/  IMAD.WIDE R6, R7, 0x4, R14.reuse ;  /* 0x0000000407067825 */ /* 0x120fe200078e020e */
[----:B------:R-:W2:Y:S04]  /*1110*/  LDG.E R24, desc[UR14][R18.64] ;  /* 0x0000000e12187981 */ /* 0x000ea8000c1e1900 */
[----:B------:R0:W3:Y:S02]  /*1120*/  LDG.E R22, desc[UR14][R6.64] ;  /* 0x0000000e06167981 */ /* 0x0000e4000c1e1900 */
[----:B0-----:R-:W-:-:S04]  /*1130*/  IMAD.WIDE R6, R11, 0x4, R14 ;  /* 0x000000040b067825 */ /* 0x001fc800078e020e */
[--C-:B------:R-:W-:Y:S01]  /*1140*/  IMAD.WIDE R18, R21, 0x4, R14.reuse ;  /* 0x0000000415127825 */ /* 0x100fe200078e020e */
[----:B------:R0:W4:Y:S04]  /*1150*/  LDG.E R11, desc[UR14][R6.64] ;  /* 0x0000000e060b7981 */ /* 0x000128000c1e1900 */
[----:B------:R-:W5:Y:S01]  /*1160*/  LDG.E R21, desc[UR14][R18.64] ;  /* 0x0000000e12157981 */ /* 0x000f62000c1e1900 */
[----:B0-----:R-:W-:-:S05]  /*1170*/  IMAD.WIDE R6, R23, 0x4, R14 ;  /* 0x0000000417067825 */ /* 0x001fca00078e020e */
[----:B------:R0:W5:Y:S01]  /*1180*/  LDG.E R23, desc[UR14][R6.64] ;  /* 0x0000000e06177981 */ /* 0x000162000c1e1900 */
[----:B------:R-:W-:Y:S02]  /*1190*/  IABS R27, R25 ;  /* 0x00000019001b7213 */ /* 0x000fe40000000000 */
[----:B------:R-:W-:-:S03]  /*11a0*/  IABS R28, R2 ;  /* 0x00000002001c7213 */ /* 0x000fc60000000000 */
[----:B------:R-:W-:Y:S02]  /*11b0*/  IMAD.MOV R27, RZ, RZ, -R27 ;  /* 0x000000ffff1b7224 */ /* 0x000fe400078e0a1b */
[----:B------:R-:W-:-:S04]  /*11c0*/  IMAD.HI.U32 R5, R5, R28, RZ ;  /* 0x0000001c05057227 */ /* 0x000fc800078e00ff */
[----:B------:R-:W-:-:S05]  /*11d0*/  IMAD R27, R5, R27, R28 ;  /* 0x0000001b051b7224 */ /* 0x000fca00078e021c */
[----:B------:R-:W-:Y:S02]  /*11e0*/  ISETP.GT.U32.AND P2, PT, R20, R27, PT ;  /* 0x0000001b1400720c */ /* 0x000fe40003f44070 */
[----:B0-----:R-:W-:-:S11]  /*11f0*/  LOP3.LUT R6, R2, R25, RZ, 0x3c, !PT ;  /* 0x0000001902067212 */ /* 0x001fd600078e3cff */
[----:B------:R-:W-:-:S04]  /*1200*/  @!P2 IADD3 R27, PT, PT, R27, -R20, RZ ;  /* 0x800000141b1ba210 */ /* 0x000fc80007ffe0ff */
[----:B------:R-:W-:Y:S01]  /*1210*/  ISETP.GE.U32.AND P0, PT, R27, R20, PT ;  /* 0x000000141b00720c */ /* 0x000fe20003f06070 */
[----:B------:R-:W-:Y:S01]  /*1220*/  @!P2 VIADD R5, R5, 0x1 ;  /* 0x000000010505a836 */ /* 0x000fe20000000000 */
[----:B------:R-:W-:Y:S02]  /*1230*/  ISETP.GE.AND P1, PT, R6, RZ, PT ;  /* 0x000000ff0600720c */ /* 0x000fe40003f26270 */
[----:B------:R-:W-:Y:S01]  /*1240*/  ISETP.NE.AND P2, PT, R25, RZ, PT ;  /* 0x000000ff1900720c */ /* 0x000fe20003f45270 */
[----:B------:R-:W-:-:S08]  /*1250*/  VIADD R4, R4, 0x8 ;  /* 0x0000000804047836 */ /* 0x000fd00000000000 */
[----:B------:R-:W-:Y:S01]  /*1260*/  @P0 VIADD R5, R5, 0x1 ;  /* 0x0000000105050836 */ /* 0x000fe20000000000 */
[----:B------:R-:W-:-:S04]  /*1270*/  ISETP.NE.AND P0, PT, R4, RZ, PT ;  /* 0x000000ff0400720c */ /* 0x000fc80003f05270 */
[----:B------:R-:W-:-:S05]  /*1280*/  MOV R6, R5 ;  /* 0x0000000500067202 */ /* 0x000fca0000000f00 */
[----:B------:R-:W-:Y:S01]  /*1290*/  @!P1 IMAD.MOV R6, RZ, RZ, -R6 ;  /* 0x000000ffff069224 */ /* 0x000fe200078e0a06 */
[----:B------:R-:W-:Y:S02]  /*12a0*/  @!P2 LOP3.LUT R6, RZ, R25, RZ, 0x33, !PT ;  /* 0x00000019ff06a212 */ /* 0x000fe400078e33ff */
[----:B------:R-:W-:Y:S02]  /*12b0*/  IADD3 R12, P1, PT, R12, 0x20, RZ ;  /* 0x000000200c0c7810 */ /* 0x000fe40007f3e0ff */
[----:B------:R-:W-:Y:S02]  /*12c0*/  IADD3 R16, P2, PT, R16, 0x20, RZ ;  /* 0x0000002010107810 */ /* 0x000fe40007f5e0ff */
[----:B------:R-:W-:Y:S01]  /*12d0*/  IADD3 R5, PT, PT, -R6, RZ, RZ ;  /* 0x000000ff06057210 */ /* 0x000fe20007ffe1ff */
[----:B------:R-:W-:Y:S02]  /*12e0*/  IMAD.X R13, RZ, RZ, R13, P1 ;  /* 0x000000ffff0d7224 */ /* 0x000fe400008e060d */
[----:B------:R-:W-:-:S02]  /*12f0*/  IMAD.X R17, RZ, RZ, R17, P2 ;  /* 0x000000ffff117224 */ /* 0x000fc400010e0611 */
[----:B------:R-:W-:Y:S02]  /*1300*/  IMAD R5, R25, R5, R2 ;  /* 0x0000000519057224 */ /* 0x000fe400078e0202 */
[----:B---3--:R-:W-:-:S04]  /*1310*/  IMAD R22, R10, R22, R29 ;  /* 0x000000160a167224 */ /* 0x008fc800078e021d */
[----:B--2---:R-:W-:-:S04]  /*1320*/  IMAD R22, R9, R24, R22 ;  /* 0x0000001809167224 */ /* 0x004fc800078e0216 */
[----:B----4-:R-:W-:-:S04]  /*1330*/  IMAD R11, R26, R11, R22 ;  /* 0x0000000b1a0b7224 */ /* 0x010fc800078e0216 */
[----:B-----5:R-:W-:-:S04]  /*1340*/  IMAD R11, R8, R21, R11 ;  /* 0x00000015080b7224 */ /* 0x020fc800078e020b */
[----:B------:R-:W-:Y:S01]  /*1350*/  IMAD R6, R6, R23, R11 ;  /* 0x0000001706067224 */ /* 0x000fe200078e020b */
[----:B------:R-:W-:Y:S06]  /*1360*/  @P0 BRA `(.L_x_418) ;  /* 0xffffffec00f80947 */ /* 0x000fec000383ffff */
[----:B------:R-:W-:-:S07]  /*1370*/  MOV R4, UR12 ;  /* 0x0000000c00047c02 */ /* 0x000fce0008000f00 */
.L_x_417:
[----:B------:R-:W-:-:S09]  /*1380*/  UISETP.NE.AND UP0, UPT, UR10, URZ, UPT ;  /* 0x000000ff0a00728c */ /* 0x000fd2000bf05270 */
[----:B------:R-:W-:Y:S05]  /*1390*/  BRA.U !UP0, `(.L_x_419) ;  /* 0x00000011083c7547 */ /* 0x000fea000b800000 */
[----:B------:R-:W-:Y:S02]  /*13a0*/  UIADD3 UR5, UPT, UPT, UR10, -0x1, URZ ;  /* 0xffffffff0a057890 */ /* 0x000fe4000fffe0ff */
[----:B------:R-:W-:Y:S02]  /*13b0*/  UISETP.NE.AND UP1, UPT, UR11, URZ, UPT ;  /* 0x000000ff0b00728c */ /* 0x000fe4000bf25270 */
[----:B------:R-:W-:-:S09]  /*13c0*/  UISETP.GE.U32.AND UP0, UPT, UR5, 0x3, UPT ;  /* 0x000000030500788c */ /* 0x000fd2000bf06070 */
[----:B------:R-:W-:Y:S05]  /*13d0*/  BRA.U !UP0, `(.L_x_420) ;  /* 0x0000000908447547 */ /* 0x000fea000b800000 */
[----:B------:R-:W0:Y:S01]  /*13e0*/  LDC.64 R8, c[0x0][0x390] ;  /* 0x0000e400ff087b82 */ /* 0x000e220000000a00 */
[----:B------:R-:W1:Y:S07]  /*13f0*/  LDCU UR5, c[0x0][0x398] ;  /* 0x00007300ff0577ac */ /* 0x000e6e0008000800 */
[----:B------:R-:W2:Y:S01]  /*1400*/  LDC.64 R10, c[0x0][0x390] ;  /* 0x0000e400ff0a7b82 */ /* 0x000ea20000000a00 */
[----:B-1----:R-:W-:-:S05]  /*1410*/  IADD3 R2, P0, PT, R4, UR5, RZ ;  /* 0x0000000504027c10 */ /* 0x002fca000ff1e0ff */
[----:B------:R-:W-:Y:S01]  /*1420*/  IMAD.X R7, RZ, RZ, UR4, P0 ;  /* 0x00000004ff077e24 */ /* 0x000fe200080e06ff */
[----:B0-----:R-:W-:-:S04]  /*1430*/  LEA R24, P0, R2, R8, 0x2 ;  /* 0x0000000802187211 */ /* 0x001fc800078010ff */
[----:B------:R-:W-:-:S05]  /*1440*/  LEA.HI.X R25, R2, R9, R7, 0x2, P0 ;  /* 0x0000000902197211 */ /* 0x000fca00000f1407 */
[----:B------:R-:W3:Y:S01]  /*1450*/  LDG.E R20, desc[UR14][R24.64] ;  /* 0x0000000e18147981 */ /* 0x000ee2000c1e1900 */
[----:B------:R-:W-:-:S03]  /*1460*/  IADD3 R2, P0, PT, R4, UR13, RZ ;  /* 0x0000000d04027c10 */ /* 0x000fc6000ff1e0ff */
[----:B------:R-:W4:Y:S02]  /*1470*/  LDG.E R16, desc[UR14][R24.64+0x4] ;  /* 0x0000040e18107981 */ /* 0x000f24000c1e1900 */
[----:B------:R-:W-:Y:S01]  /*1480*/  IMAD.X R7, RZ, RZ, UR16, P0 ;  /* 0x00000010ff077e24 */ /* 0x000fe200080e06ff */
[----:B------:R-:W-:-:S04]  /*1490*/  LEA R8, P0, R2, R8, 0x2 ;  /* 0x0000000802087211 */ /* 0x000fc800078010ff */
[----:B------:R-:W-:Y:S02]  /*14a0*/  LEA.HI.X R9, R2, R9, R7, 0x2, P0 ;  /* 0x0000000902097211 */ /* 0x000fe400000f1407 */
[----:B------:R-:W5:Y:S04]  /*14b0*/  LDG.E R7, desc[UR14][R24.64+0x8] ;  /* 0x0000080e18077981 */ /* 0x000f68000c1e1900 */
[----:B------:R-:W2:Y:S04]  /*14c0*/  LDG.E R19, desc[UR14][R8.64] ;  /* 0x0000000e08137981 */ /* 0x000ea8000c1e1900 */
[----:B------:R-:W4:Y:S04]  /*14d0*/  LDG.E R13, desc[UR14][R8.64+0x4] ;  /* 0x0000040e080d7981 */ /* 0x000f28000c1e1900 */
[----:B------:R-:W5:Y:S04]  /*14e0*/  LDG.E R15, desc[UR14][R8.64+0x8] ;  /* 0x0000080e080f7981 */ /* 0x000f68000c1e1900 */
[----:B------:R-:W5:Y:S04]  /*14f0*/  LDG.E R23, desc[UR14][R8.64+0xc] ;  /* 0x00000c0e08177981 */ /* 0x000f68000c1e1900 */
[----:B------:R0:W5:Y:S01]  /*1500*/  LDG.E R2, desc[UR14][R24.64+0xc] ;  /* 0x00000c0e18027981 */ /* 0x000162000c1e1900 */
[----:B---3--:R-:W-:-:S04]  /*1510*/  IABS R21, R20 ;  /* 0x0000001400157213 */ /* 0x008fc80000000000 */
[----:B------:R-:W1:Y:S08]  /*1520*/  I2F.RP R22, R21 ;  /* 0x0000001500167306 */ /* 0x000e700000209400 */
[----:B-1----:R-:W1:Y:S01]  /*1530*/  MUFU.RCP R22, R22 ;  /* 0x0000001600167308 */ /* 0x002e620000001000 */
[----:B--2---:R-:W-:-:S04]  /*1540*/  IMAD.WIDE R18, R19, 0x4, R10 ;  /* 0x0000000413127825 */ /* 0x004fc800078e020a */
[--C-:B----4-:R-:W-:Y:S01]  /*1550*/  IMAD.WIDE R12, R13, 0x4, R10.reuse ;  /* 0x000000040d0c7825 */ /* 0x110fe200078e020a */
[----:B------:R-:W2:Y:S03]  /*1560*/  LDG.E R17, desc[UR14][R18.64] ;  /* 0x0000000e12117981 */ /* 0x000ea6000c1e1900 */
[--C-:B-----5:R-:W-:Y:S02]  /*1570*/  IMAD.WIDE R14, R15, 0x4, R10.reuse ;  /* 0x000000040f0e7825 */ /* 0x120fe400078e020a */
[----:B------:R3:W4:Y:S02]  /*1580*/  LDG.E R12, desc[UR14][R12.64] ;  /* 0x0000000e0c0c7981 */ /* 0x000724000c1e1900 */
[----:B------:R-:W-:Y:S02]  /*1590*/  IMAD.WIDE R10, R23, 0x4, R10 ;  /* 0x00000004170a7825 */ /* 0x000fe400078e020a */
[----:B------:R-:W5:Y:S01]  /*15a0*/  LDG.E R14, desc[UR14][R14.64] ;  /* 0x0000000e0e0e7981 */ /* 0x000f62000c1e1900 */
[----:B-1----:R-:W-:-:S03]  /*15b0*/  IADD3 R26, PT, PT, R22, 0xffffffe, RZ ;  /* 0x0ffffffe161a7810 */ /* 0x002fc60007ffe0ff */
[----:B------:R1:W5:Y:S01]  /*15c0*/  LDG.E R10, desc[UR14][R10.64] ;  /* 0x0000000e0a0a7981 */ /* 0x000362000c1e1900 */
[----:B------:R-:W3:Y:S01]  /*15d0*/  F2I.FTZ.U32.TRUNC.NTZ R9, R26 ;  /* 0x0000001a00097305 */ /* 0x000ee2000021f000 */
[----:B------:R-:W-:Y:S02]  /*15e0*/  IABS R22, R5 ;  /* 0x0000000500167213 */ /* 0x000fe40000000000 */
[----:B0-----:R-:W-:Y:S01]  /*15f0*/  IABS R24, R20 ;  /* 0x0000001400187213 */ /* 0x001fe20000000000 */
[----:B---3--:R-:W-:-:S04]  /*1600*/  IMAD.MOV R8, RZ, RZ, -R9 ;  /* 0x000000ffff087224 */ /* 0x008fc800078e0a09 */
[----:B------:R-:W-:Y:S02]  /*1610*/  IMAD R23, R8, R21, RZ ;  /* 0x0000001508177224 */ /* 0x000fe400078e02ff */
[----:B------:R-:W-:-:S04]  /*1620*/  IMAD.MOV.U32 R8, RZ, RZ, RZ ;  /* 0x000000ffff087224 */ /* 0x000fc800078e00ff */
[----:B------:R-:W-:Y:S01]  /*1630*/  IMAD.HI.U32 R8, R9, R23, R8 ;  /* 0x0000001709087227 */ /* 0x000fe200078e0008 */
[----:B------:R-:W-:Y:S02]  /*1640*/  MOV R9, R22 ;  /* 0x0000001600097202 */ /* 0x000fe40000000f00 */
[----:B------:R-:W-:Y:S01]  /*1650*/  IABS R13, R16 ;  /* 0x00000010000d7213 */ /* 0x000fe20000000000 */
[----:B------:R-:W-:Y:S02]  /*1660*/  IMAD.MOV R18, RZ, RZ, -R24 ;  /* 0x000000ffff127224 */ /* 0x000fe400078e0a18 */
[----:B-1----:R-:W-:Y:S01]  /*1670*/  IMAD.HI.U32 R11, R8, R9, RZ ;  /* 0x00000009080b7227 */ /* 0x002fe200078e00ff */
[----:B------:R-:W0:Y:S03]  /*1680*/  I2F.RP R15, R13 ;  /* 0x0000000d000f7306 */ /* 0x000e260000209400 */
[----:B------:R-:W-:-:S05]  /*1690*/  IMAD R8, R11, R18, R9 ;  /* 0x000000120b087224 */ /* 0x000fca00078e0209 */
[----:B------:R-:W-:Y:S01]  /*16a0*/  ISETP.GT.U32.AND P2, PT, R21, R8, PT ;  /* 0x000000081500720c */ /* 0x000fe20003f44070 */
[----:B0-----:R-:W0:-:S12]  /*16b0*/  MUFU.RCP R15, R15 ;  /* 0x0000000f000f7308 */ /* 0x001e180000001000 */
[----:B------:R-:W-:-:S05]  /*16c0*/  @!P2 IMAD.IADD R8, R8, 0x1, -R21 ;  /* 0x000000010808a824 */ /* 0x000fca00078e0a15 */
[----:B------:R-:W-:Y:S02]  /*16d0*/  ISETP.GE.U32.AND P0, PT, R8, R21, PT ;  /* 0x000000150800720c */ /* 0x000fe40003f06070 */
[----:B------:R-:W-:Y:S01]  /*16e0*/  LOP3.LUT R8, R5, R20, RZ, 0x3c, !PT ;  /* 0x0000001405087212 */ /* 0x000fe200078e3cff */
[----:B------:R-:W-:Y:S01]  /*16f0*/  @!P2 VIADD R11, R11, 0x1 ;  /* 0x000000010b0ba836 */ /* 0x000fe20000000000 */
[----:B------:R-:W-:Y:S02]  /*1700*/  ISETP.NE.AND P2, PT, R20, RZ, PT ;  /* 0x000000ff1400720c */ /* 0x000fe40003f45270 */
[----:B------:R-:W-:Y:S02]  /*1710*/  ISETP.GE.AND P1, PT, R8, RZ, PT ;  /* 0x000000ff0800720c */ /* 0x000fe40003f26270 */
[----:B0-----:R-:W-:-:S04]  /*1720*/  IADD3 R8, PT, PT, R15, 0xffffffe, RZ ;  /* 0x0ffffffe0f087810 */ /* 0x001fc80007ffe0ff */
[----:B------:R0:W1:Y:S01]  /*1730*/  F2I.FTZ.U32.TRUNC.NTZ R9, R8 ;  /* 0x0000000800097305 */ /* 0x000062000021f000 */
[----:B------:R-:W-:-:S06]  /*1740*/  @P0 VIADD R11, R11, 0x1 ;  /* 0x000000010b0b0836 */ /* 0x000fcc0000000000 */
[----:B------:R-:W-:Y:S02]  /*1750*/  @!P1 IADD3 R11, PT, PT, -R11, RZ, RZ ;  /* 0x000000ff0b0b9210 */ /* 0x000fe40007ffe1ff */
[----:B------:R-:W-:Y:S01]  /*1760*/  @!P2 LOP3.LUT R11, RZ, R20, RZ, 0x33, !PT ;  /* 0x00000014ff0ba212 */ /* 0x000fe200078e33ff */
[----:B0-----:R-:W-:-:S04]  /*1770*/  HFMA2 R8, -RZ, RZ, 0, 0 ;  /* 0x00000000ff087431 */ /* 0x001fc800000001ff */
[----:B------:R-:W-:Y:S02]  /*1780*/  IMAD.MOV R15, RZ, RZ, -R11 ;  /* 0x000000ffff0f7224 */ /* 0x000fe400078e0a0b */
[----:B-1----:R-:W-:Y:S02]  /*1790*/  IMAD.MOV R18, RZ, RZ, -R9 ;  /* 0x000000ffff127224 */ /* 0x002fe400078e0a09 */
[----:B------:R-:W-:Y:S01]  /*17a0*/  IMAD R15, R20, R15, R5 ;  /* 0x0000000f140f7224 */ /* 0x000fe200078e0205 */
[----:B------:R-:W-:Y:S01]  /*17b0*/  IABS R19, R16 ;  /* 0x0000001000137213 */ /* 0x000fe20000000000 */
[----:B------:R-:W-:-:S03]  /*17c0*/  IMAD R5, R18, R13, RZ ;  /* 0x0000000d12057224 */ /* 0x000fc600078e02ff */
[----:B------:R-:W-:Y:S01]  /*17d0*/  IABS R18, R15 ;  /* 0x0000000f00127213 */ /* 0x000fe20000000000 */
[----:B------:R-:W-:-:S04]  /*17e0*/  IMAD.HI.U32 R8, R9, R5, R8 ;  /* 0x0000000509087227 */ /* 0x000fc800078e0008 */
[----:B------:R-:W-:Y:S02]  /*17f0*/  IMAD.MOV R19, RZ, RZ, -R19 ;  /* 0x000000ffff137224 */ /* 0x000fe400078e0a13 */
[----:B------:R-:W-:-:S03]  /*1800*/  IMAD.MOV.U32 R9, RZ, RZ, R18 ;  /* 0x000000ffff097224 */ /* 0x000fc600078e0012 */
[----:B------:R-:W-:Y:S01]  /*1810*/  MOV R18, R19 ;  /* 0x0000001300127202 */ /* 0x000fe20000000f00 */
[----:B------:R-:W-:Y:S01]  /*1820*/  IMAD.HI.U32 R8, R8, R9, RZ ;  /* 0x0000000908087227 */ /* 0x000fe200078e00ff */
[----:B------:R-:W-:-:S03]  /*1830*/  IABS R5, R7 ;  /* 0x0000000700057213 */ /* 0x000fc60000000000 */
        /* <DEDUP_REMOVED lines=13> */
[----:B------:R-:W0:Y:S04]  /*1910*/  F2I.FTZ.U32.TRUNC.NTZ R9, R9 ;  /* 0x0000000900097305 */ /* 0x000e28000021f000 */
[----:B------:R-:W-:Y:S02]  /*1920*/  @!P1 IADD3 R13, PT, PT, -R13, RZ, RZ ;  /* 0x000000ff0d0d9210 */ /* 0x000fe40007ffe1ff */
[----:B------:R-:W-:-:S05]  /*1930*/  @!P2 LOP3.LUT R13, RZ, R16, RZ, 0x33, !PT ;  /* 0x00000010ff0da212 */ /* 0x000fca00078e33ff */
[----:B------:R-:W-:-:S04]  /*1940*/  IMAD.MOV R8, RZ, RZ, -R13 ;  /* 0x000000ffff087224 */ /* 0x000fc800078e0a0d */
[----:B------:R-:W-:Y:S02]  /*1950*/  IMAD R16, R16, R8, R15 ;  /* 0x0000000810107224 */ /* 0x000fe400078e020f */
[----:B------:R-:W-:Y:S02]  /*1960*/  HFMA2 R8, -RZ, RZ, 0, 0 ;  /* 0x00000000ff087431 */ /* 0x000fe400000001ff */
[----:B0-----:R-:W-:Y:S01]  /*1970*/  IMAD.MOV R18, RZ, RZ, -R9 ;  /* 0x000000ffff127224 */ /* 0x001fe200078e0a09 */
[----:B------:R-:W-:-:S03]  /*1980*/  IABS R19, R7 ;  /* 0x0000000700137213 */ /* 0x000fc60000000000 */
[----:B------:R-:W-:Y:S01]  /*1990*/  IMAD R15, R18, R5, RZ ;  /* 0x00000005120f7224 */ /* 0x000fe200078e02ff */
[----:B------:R-:W-:Y:S01]  /*19a0*/  IABS R18, R16 ;  /* 0x0000001000127213 */ /* 0x000fe20000000000 */
[----:B------:R-:W-:Y:S02]  /*19b0*/  IMAD.MOV R19, RZ, RZ, -R19 ;  /* 0x000000ffff137224 */ /* 0x000fe400078e0a13 */
[----:B------:R-:W-:-:S04]  /*19c0*/  IMAD.HI.U32 R8, R9, R15, R8 ;  /* 0x0000000f09087227 */ /* 0x000fc800078e0008 */
[----:B------:R-:W-:Y:S01]  /*19d0*/  IMAD.MOV.U32 R9, RZ, RZ, R18 ;  /* 0x000000ffff097224 */ /* 0x000fe200078e0012 */
[----:B------:R-:W-:-:S03]  /*19e0*/  MOV R18, R19 ;  /* 0x0000001300127202 */ /* 0x000fc60000000f00 */
[----:B------:R-:W-:Y:S01]  /*19f0*/  IMAD.HI.U32 R8, R8, R9, RZ ;  /* 0x0000000908087227 */ /* 0x000fe200078e00ff */
[----:B------:R-:W-:-:S03]  /*1a00*/  IABS R15, R2 ;  /* 0x00000002000f7213 */ /* 0x000fc60000000000 */
[----:B------:R-:W-:Y:S01]  /*1a10*/  IMAD R18, R8, R18, R9 ;  /* 0x0000001208127224 */ /* 0x000fe200078e0209 */
[----:B------:R-:W0:Y:S04]  /*1a20*/  I2F.RP R19, R15 ;  /* 0x0000000f00137306 */ /* 0x000e280000209400 */
[----:B------:R-:W-:-:S04]  /*1a30*/  ISETP.GT.U32.AND P2, PT, R5, R18, PT ;  /* 0x000000120500720c */ /* 0x000fc80003f44070 */
[----:B0-----:R-:W0:Y:S09]  /*1a40*/  MUFU.RCP R19, R19 ;  /* 0x0000001300137308 */ /* 0x001e320000001000 */
[----:B------:R-:W-:-:S05]  /*1a50*/  @!P2 IMAD.IADD R18, R18, 0x1, -R5 ;  /* 0x000000011212a824 */ /* 0x000fca00078e0a05 */
[----:B------:R-:W-:Y:S02]  /*1a60*/  ISETP.GE.U32.AND P0, PT, R18, R5, PT ;  /* 0x000000051200720c */ /* 0x000fe40003f06070 */
[----:B------:R-:W-:Y:S02]  /*1a70*/  LOP3.LUT R5, R16, R7, RZ, 0x3c, !PT ;  /* 0x0000000710057212 */ /* 0x000fe400078e3cff */
[----:B------:R-:W-:Y:S02]  /*1a80*/  @!P2 IADD3 R8, PT, PT, R8, 0x1, RZ ;  /* 0x000000010808a810 */ /* 0x000fe40007ffe0ff */
[----:B------:R-:W-:Y:S02]  /*1a90*/  ISETP.GE.AND P1, PT, R5, RZ, PT ;  /* 0x000000ff0500720c */ /* 0x000fe40003f26270 */
[----:B------:R-:W-:Y:S01]  /*1aa0*/  ISETP.NE.AND P2, PT, R7, RZ, PT ;  /* 0x000000ff0700720c */ /* 0x000fe20003f45270 */
[----:B0-----:R-:W-:-:S04]  /*1ab0*/  VIADD R9, R19, 0xffffffe ;  /* 0x0ffffffe13097836 */ /* 0x001fc80000000000 */
[----:B------:R-:W-:Y:S02]  /*1ac0*/  @P0 VIADD R8, R8, 0x1 ;  /* 0x0000000108080836 */ /* 0x000fe40000000000 */
[----:B------:R-:W0:Y:S02]  /*1ad0*/  F2I.FTZ.U32.TRUNC.NTZ R9, R9 ;  /* 0x0000000900097305 */ /* 0x000e24000021f000 */
[----:B------:R-:W-:-:S05]  /*1ae0*/  IMAD.MOV.U32 R5, RZ, RZ, R8 ;  /* 0x000000ffff057224 */ /* 0x000fca00078e0008 */
[----:B------:R-:W-:Y:S02]  /*1af0*/  @!P1 IADD3 R5, PT, PT, -R5, RZ, RZ ;  /* 0x000000ff05059210 */ /* 0x000fe40007ffe1ff */
[----:B------:R-:W-:-:S05]  /*1b00*/  @!P2 LOP3.LUT R5, RZ, R7, RZ, 0x33, !PT ;  /* 0x00000007ff05a212 */ /* 0x000fca00078e33ff */
[----:B------:R-:W-:Y:S02]  /*1b10*/  IMAD.MOV R8, RZ, RZ, -R5 ;  /* 0x000000ffff087224 */ /* 0x000fe400078e0a05 */
[----:B0-----:R-:W-:Y:S02]  /*1b20*/  IMAD.MOV R18, RZ, RZ, -R9 ;  /* 0x000000ffff127224 */ /* 0x001fe400078e0a09 */
[----:B------:R-:W-:Y:S02]  /*1b30*/  IMAD R7, R7, R8, R16 ;  /* 0x0000000807077224 */ /* 0x000fe400078e0210 */
[----:B------:R-:W-:Y:S02]  /*1b40*/  HFMA2 R8, -RZ, RZ, 0, 0 ;  /* 0x00000000ff087431 */ /* 0x000fe400000001ff */
[----:B------:R-:W-:Y:S01]  /*1b50*/  IMAD R19, R18, R15, RZ ;  /* 0x0000000f12137224 */ /* 0x000fe200078e02ff */
[----:B------:R-:W-:Y:S02]  /*1b60*/  IABS R18, R2 ;  /* 0x0000000200127213 */ /* 0x000fe40000000000 */
[----:B------:R-:W-:-:S03]  /*1b70*/  IABS R16, R7 ;  /* 0x0000000700107213 */ /* 0x000fc60000000000 */
[----:B------:R-:W-:Y:S02]  /*1b80*/  IMAD.MOV R18, RZ, RZ, -R18 ;  /* 0x000000ffff127224 */ /* 0x000fe400078e0a12 */
[----:B------:R-:W-:-:S04]  /*1b90*/  IMAD.HI.U32 R8, R9, R19, R8 ;  /* 0x0000001309087227 */ /* 0x000fc800078e0008 */
[----:B------:R-:W-:Y:S01]  /*1ba0*/  IMAD.MOV.U32 R9, RZ, RZ, R16 ;  /* 0x000000ffff097224 */ /* 0x000fe200078e0010 */
[----:B------:R-:W-:-:S03]  /*1bb0*/  MOV R16, R18 ;  /* 0x0000001200107202 */ /* 0x000fc60000000f00 */
[----:B------:R-:W-:-:S04]  /*1bc0*/  IMAD.HI.U32 R8, R8, R9, RZ ;  /* 0x0000000908087227 */ /* 0x000fc800078e00ff */
[----:B------:R-:W-:-:S05]  /*1bd0*/  IMAD R16, R8, R16, R9 ;  /* 0x0000001008107224 */ /* 0x000fca00078e0209 */
[----:B------:R-:W-:Y:S02]  /*1be0*/  ISETP.GT.U32.AND P2, PT, R15, R16, PT ;  /* 0x000000100f00720c */ /* 0x000fe40003f44070 */
[----:B------:R-:W-:-:S11]  /*1bf0*/  LOP3.LUT R9, R7, R2, RZ, 0x3c, !PT ;  /* 0x0000000207097212 */ /* 0x000fd600078e3cff */
[----:B------:R-:W-:-:S05]  /*1c00*/  @!P2 IMAD.IADD R16, R16, 0x1, -R15 ;  /* 0x000000011010a824 */ /* 0x000fca00078e0a0f */
[----:B------:R-:W-:Y:S01]  /*1c10*/  ISETP.GE.U32.AND P0, PT, R16, R15, PT ;  /* 0x0000000f1000720c */ /* 0x000fe20003f06070 */
[----:B------:R-:W-:Y:S01]  /*1c20*/  @!P2 VIADD R8, R8, 0x1 ;  /* 0x000000010808a836 */ /* 0x000fe20000000000 */
[----:B------:R-:W-:Y:S02]  /*1c30*/  ISETP.GE.AND P1, PT, R9, RZ, PT ;  /* 0x000000ff0900720c */ /* 0x000fe40003f26270 */
[----:B------:R-:W-:Y:S01]  /*1c40*/  ISETP.NE.AND P2, PT, R2, RZ, PT ;  /* 0x000000ff0200720c */ /* 0x000fe20003f45270 */
[----:B--2---:R-:W-:-:S08]  /*1c50*/  IMAD R17, R11, R17, R6 ;  /* 0x000000110b117224 */ /* 0x004fd000078e0206 */
[----:B------:R-:W-:Y:S01]  /*1c60*/  @P0 IADD3 R8, PT, PT, R8, 0x1, RZ ;  /* 0x0000000108080810 */ /* 0x000fe20007ffe0ff */
[----:B----4-:R-:W-:-:S04]  /*1c70*/  IMAD R12, R13, R12, R17 ;  /* 0x0000000c0d0c7224 */ /* 0x010fc800078e0211 */
[----:B------:R-:W-:Y:S01]  /*1c80*/  @!P1 IMAD.MOV R8, RZ, RZ, -R8 ;  /* 0x000000ffff089224 */ /* 0x000fe200078e0a08 */
[----:B------:R-:W-:Y:S01]  /*1c90*/  @!P2 LOP3.LUT R8, RZ, R2, RZ, 0x33, !PT ;  /* 0x00000002ff08a212 */ /* 0x000fe200078e33ff */
[----:B-----5:R-:W-:-:S04]  /*1ca0*/  IMAD R9, R5, R14, R12 ;  /* 0x0000000e05097224 */ /* 0x020fc800078e020c */
[----:B------:R-:W-:Y:S01]  /*1cb0*/  IMAD.MOV R5, RZ, RZ, -R8 ;  /* 0x000000ffff057224 */ /* 0x000fe200078e0a08 */
[----:B------:R-:W-:Y:S01]  /*1cc0*/  IADD3 R4, PT, PT, R4, 0x4, RZ ;  /* 0x0000000404047810 */ /* 0x000fe20007ffe0ff */
[----:B------:R-:W-:Y:S02]  /*1cd0*/  IMAD R6, R8, R10, R9 ;  /* 0x0000000a08067224 */ /* 0x000fe400078e0209 */
[----:B------:R-:W-:-:S07]  /*1ce0*/  IMAD R5, R2, R5, R7 ;  /* 0x0000000502057224 */ /* 0x000fce00078e0207 */
.L_x_420:
[----:B------:R-:W-:Y:S05]  /*1cf0*/  BRA.U !UP1, `(.L_x_419) ;  /* 0x0000000509e47547 */ /* 0x000fea000b800000 */
[----:B------:R-:W0:Y:S01]  /*1d00*/  LDCU UR6, c[0x0][0x398] ;  /* 0x00007300ff0677ac */ /* 0x000e220008000800 */
[----:B------:R-:W-:Y:S02]  /*1d10*/  UISETP.NE.AND UP0, UPT, UR11, 0x1, UPT ;  /* 0x000000010b00788c */ /* 0x000fe4000bf05270 */
[----:B0-----:R-:W-:-:S07]  /*1d20*/  ULOP3.LUT UP1, URZ, UR6, 0x1, URZ, 0xc0, !UPT ;  /* 0x0000000106ff7892 */ /* 0x001fce000f82c0ff */
[----:B------:R-:W-:Y:S05]  /*1d30*/  BRA.U !UP0, `(.L_x_421) ;  /* 0x0000000508347547 */ /* 0x000fea000b800000 */
[----:B------:R-:W0:Y:S01]  /*1d40*/  LDC.64 R18, c[0x0][0x390] ;  /* 0x0000e400ff127b82 */ /* 0x000e220000000a00 */
[----:B------:R-:W-:Y:S01]  /*1d50*/  IADD3 R2, P0, PT, R4, UR13, RZ ;  /* 0x0000000d04027c10 */ /* 0x000fe2000ff1e0ff */
[----:B------:R-:W1:Y:S04]  /*1d60*/  LDCU UR5, c[0x0][0x398] ;  /* 0x00007300ff0577ac */ /* 0x000e680008000800 */
[----:B------:R-:W-:Y:S02]  /*1d70*/  IMAD.X R7, RZ, RZ, UR16, P0 ;  /* 0x00000010ff077e24 */ /* 0x000fe400080e06ff */
[----:B------:R-:W2:Y:S01]  /*1d80*/  LDC.64 R16, c[0x0][0x390] ;  /* 0x0000e400ff107b82 */ /* 0x000ea20000000a00 */
[----:B0-----:R-:W-:-:S04]  /*1d90*/  LEA R10, P0, R2, R18, 0x2 ;  /* 0x00000012020a7211 */ /* 0x001fc800078010ff */
[----:B------:R-:W-:-:S05]  /*1da0*/  LEA.HI.X R11, R2, R19, R7, 0x2, P0 ;  /* 0x00000013020b7211 */ /* 0x000fca00000f1407 */
[----:B------:R-:W2:Y:S04]  /*1db0*/  LDG.E R15, desc[UR14][R10.64] ;  /* 0x0000000e0a0f7981 */ /* 0x000ea8000c1e1900 */
[----:B------:R-:W3:Y:S01]  /*1dc0*/  LDG.E R13, desc[UR14][R10.64+0x4] ;  /* 0x0000040e0a0d7981 */ /* 0x000ee2000c1e1900 */
[----:B-1----:R-:W-:-:S05]  /*1dd0*/  IADD3 R2, P0, PT, R4, UR5, RZ ;  /* 0x0000000504027c10 */ /* 0x002fca000ff1e0ff */
[----:B------:R-:W-:Y:S01]  /*1de0*/  IMAD.X R7, RZ, RZ, UR4, P0 ;  /* 0x00000004ff077e24 */ /* 0x000fe200080e06ff */
[----:B------:R-:W-:-:S04]  /*1df0*/  LEA R18, P0, R2, R18, 0x2 ;  /* 0x0000001202127211 */ /* 0x000fc800078010ff */
[----:B------:R-:W-:-:S05]  /*1e00*/  LEA.HI.X R19, R2, R19, R7, 0x2, P0 ;  /* 0x0000001302137211 */ /* 0x000fca00000f1407 */
[----:B------:R-:W4:Y:S04]  /*1e10*/  LDG.E R2, desc[UR14][R18.64] ;  /* 0x0000000e12027981 */ /* 0x000f28000c1e1900 */
[----:B------:R-:W5:Y:S01]  /*1e20*/  LDG.E R7, desc[UR14][R18.64+0x4] ;  /* 0x0000040e12077981 */ /* 0x000f62000c1e1900 */
[----:B--2---:R-:W-:-:S04]  /*1e30*/  IMAD.WIDE R14, R15, 0x4, R16 ;  /* 0x000000040f0e7825 */ /* 0x004fc800078e0210 */
[----:B---3--:R-:W-:Y:S01]  /*1e40*/  IMAD.WIDE R16, R13, 0x4, R16 ;  /* 0x000000040d107825 */ /* 0x008fe200078e0210 */
[----:B------:R0:W2:Y:S04]  /*1e50*/  LDG.E R9, desc[UR14][R14.64] ;  /* 0x0000000e0e097981 */ /* 0x0000a8000c1e1900 */
[----:B------:R1:W3:Y:S01]  /*1e60*/  LDG.E R8, desc[UR14][R16.64] ;  /* 0x0000000e10087981 */ /* 0x0002e2000c1e1900 */
[----:B------:R-:W-:Y:S01]  /*1e70*/  VIADD R4, R4, 0x2 ;  /* 0x0000000204047836 */ /* 0x000fe20000000000 */
[----:B0-----:R-:W-:Y:S02]  /*1e80*/  IABS R14, R5 ;  /* 0x00000005000e7213 */ /* 0x001fe40000000000 */
[-C--:B----4-:R-:W-:Y:S02]  /*1e90*/  IABS R13, R2.reuse ;  /* 0x00000002000d7213 */ /* 0x090fe40000000000 */
[----:B-1----:R-:W-:-:S02]  /*1ea0*/  IABS R16, R2 ;  /* 0x0000000200107213 */ /* 0x002fc40000000000 */
[----:B------:R-:W0:Y:S03]  /*1eb0*/  I2F.RP R12, R13 ;  /* 0x0000000d000c7306 */ /* 0x000e260000209400 */
[----:B------:R-:W-:-:S05]  /*1ec0*/  IMAD.MOV R17, RZ, RZ, -R16 ;  /* 0x000000ffff117224 */ /* 0x000fca00078e0a10 */
[----:B0-----:R-:W0:Y:S02]  /*1ed0*/  MUFU.RCP R12, R12 ;  /* 0x0000000c000c7308 */ /* 0x001e240000001000 */
[----:B0-----:R-:W-:Y:S02]  /*1ee0*/  IADD3 R10, PT, PT, R12, 0xffffffe, RZ ;  /* 0x0ffffffe0c0a7810 */ /* 0x001fe40007ffe0ff */
[----:B-----5:R-:W-:-:S04]  /*1ef0*/  IABS R12, R7 ;  /* 0x00000007000c7213 */ /* 0x020fc80000000000 */
[----:B------:R0:W1:Y:S02]  /*1f00*/  F2I.FTZ.U32.TRUNC.NTZ R11, R10 ;  /* 0x0000000a000b7305 */ /* 0x000064000021f000 */
[----:B0-----:R-:W-:Y:S02]  /*1f10*/  HFMA2 R10, -RZ, RZ, 0, 0 ;  /* 0x00000000ff0a7431 */ /* 0x001fe400000001ff */
[----:B-1----:R-:W-:-:S04]  /*1f20*/  IMAD.MOV R18, RZ, RZ, -R11 ;  /* 0x000000ffff127224 */ /* 0x002fc800078e0a0b */
[----:B------:R-:W-:-:S04]  /*1f30*/  IMAD R15, R18, R13, RZ ;  /* 0x0000000d120f7224 */ /* 0x000fc800078e02ff */
[----:B------:R-:W-:Y:S02]  /*1f40*/  IMAD.HI.U32 R11, R11, R15, R10 ;  /* 0x0000000f0b0b7227 */ /* 0x000fe400078e000a */
[----:B------:R-:W0:Y:S04]  /*1f50*/  I2F.RP R15, R12 ;  /* 0x0000000c000f7306 */ /* 0x000e280000209400 */
[----:B------:R-:W-:Y:S01]  /*1f60*/  IMAD.HI.U32 R10, R11, R14, RZ ;  /* 0x0000000e0b0a7227 */ /* 0x000fe200078e00ff */
[----:B------:R-:W-:-:S03]  /*1f70*/  LOP3.LUT R11, R5, R2, RZ, 0x3c, !PT ;  /* 0x00000002050b7212 */ /* 0x000fc600078e3cff */
[----:B------:R-:W-:Y:S01]  /*1f80*/  IMAD R14, R10, R17, R14 ;  /* 0x000000110a0e7224 */ /* 0x000fe200078e020e */
[----:B------:R-:W-:-:S04]  /*1f90*/  ISETP.GE.AND P1, PT, R11, RZ, PT ;  /* 0x000000ff0b00720c */ /* 0x000fc80003f26270 */
[----:B------:R-:W-:Y:S01]  /*1fa0*/  ISETP.GT.U32.AND P2, PT, R13, R14, PT ;  /* 0x0000000e0d00720c */ /* 0x000fe20003f44070 */
[----:B0-----:R-:W0:-:S12]  /*1fb0*/  MUFU.RCP R15, R15 ;  /* 0x0000000f000f7308 */ /* 0x001e180000001000 */
[-C--:B------:R-:W-:Y:S02]  /*1fc0*/  @!P2 IADD3 R14, PT, PT, R14, -R13.reuse, RZ ;  /* 0x8000000d0e0ea210 */ /* 0x080fe40007ffe0ff */
[----:B------:R-:W-:Y:S02]  /*1fd0*/  @!P2 IADD3 R10, PT, PT, R10, 0x1, RZ ;  /* 0x000000010a0aa810 */ /* 0x000fe40007ffe0ff */
[----:B------:R-:W-:Y:S02]  /*1fe0*/  ISETP.GE.U32.AND P0, PT, R14, R13, PT ;  /* 0x0000000d0e00720c */ /* 0x000fe40003f06070 */
[----:B------:R-:W-:Y:S01]  /*1ff0*/  ISETP.NE.AND P2, PT, R2, RZ, PT ;  /* 0x000000ff0200720c */ /* 0x000fe20003f45270 */
[----:B0-----:R-:W-:-:S06]  /*2000*/  VIADD R11, R15, 0xffffffe ;  /* 0x0ffffffe0f0b7836 */ /* 0x001fcc0000000000 */
[----:B------:R-:W0:Y:S04]  /*2010*/  F2I.FTZ.U32.TRUNC.NTZ R11, R11 ;  /* 0x0000000b000b7305 */ /* 0x000e28000021f000 */
[----:B------:R-:W-:-:S05]  /*2020*/  @P0 VIADD R10, R10, 0x1 ;  /* 0x000000010a0a0836 */ /* 0x000fca0000000000 */
[----:B------:R-:W-:-:S05]  /*2030*/  MOV R13, R10 ;  /* 0x0000000a000d7202 */ /* 0x000fca0000000f00 */
[----:B------:R-:W-:Y:S01]  /*2040*/  @!P1 IMAD.MOV R13, RZ, RZ, -R13 ;  /* 0x000000ffff0d9224 */ /* 0x000fe200078e0a0d */
[----:B------:R-:W-:Y:S02]  /*2050*/  @!P2 LOP3.LUT R13, RZ, R2, RZ, 0x33, !PT ;  /* 0x00000002ff0da212 */ /* 0x000fe400078e33ff */
[----:B0-----:R-:W-:-:S03]  /*2060*/  IADD3 R15, PT, PT, RZ, -R11, RZ ;  /* 0x8000000bff0f7210 */ /* 0x001fc60007ffe0ff */
[----:B------:R-:W-:-:S04]  /*2070*/  IMAD.MOV R10, RZ, RZ, -R13 ;  /* 0x000000ffff0a7224 */ /* 0x000fc800078e0a0d */
[----:B------:R-:W-:Y:S02]  /*2080*/  IMAD R14, R2, R10, R5 ;  /* 0x0000000a020e7224 */ /* 0x000fe400078e0205 */
[----:B------:R-:W-:Y:S02]  /*2090*/  HFMA2 R10, -RZ, RZ, 0, 0 ;  /* 0x00000000ff0a7431 */ /* 0x000fe400000001ff */
[----:B------:R-:W-:Y:S01]  /*20a0*/  IMAD R5, R15, R12, RZ ;  /* 0x0000000c0f057224 */ /* 0x000fe200078e02ff */
[----:B------:R-:W-:Y:S02]  /*20b0*/  IABS R15, R7 ;  /* 0x00000007000f7213 */ /* 0x000fe40000000000 */
[----:B------:R-:W-:-:S03]  /*20c0*/  IABS R2, R14 ;  /* 0x0000000e00027213 */ /* 0x000fc60000000000 */
[----:B------:R-:W-:Y:S02]  /*20d0*/  IMAD.MOV R15, RZ, RZ, -R15 ;  /* 0x000000ffff0f7224 */ /* 0x000fe400078e0a0f */
[----:B------:R-:W-:Y:S01]  /*20e0*/  IMAD.HI.U32 R10, R11, R5, R10 ;  /* 0x000000050b0a7227 */ /* 0x000fe200078e000a */
[----:B------:R-:W-:-:S03]  /*20f0*/  MOV R5, R2 ;  /* 0x0000000200057202 */ /* 0x000fc60000000f00 */
[----:B------:R-:W-:Y:S02]  /*2100*/  IMAD.MOV.U32 R2, RZ, RZ, R15 ;  /* 0x000000ffff027224 */ /* 0x000fe400078e000f */
[----:B------:R-:W-:-:S04]  /*2110*/  IMAD.HI.U32 R10, R10, R5, RZ ;  /* 0x000000050a0a7227 */ /* 0x000fc800078e00ff */
[----:B------:R-:W-:Y:S01]  /*2120*/  IMAD R5, R10, R2, R5 ;  /* 0x000000020a057224 */ /* 0x000fe200078e0205 */
[----:B------:R-:W-:-:S04]  /*2130*/  LOP3.LUT R2, R14, R7, RZ, 0x3c, !PT ;  /* 0x000000070e027212 */ /* 0x000fc800078e3cff */
[----:B------:R-:W-:Y:S02]  /*2140*/  ISETP.GT.U32.AND P2, PT, R12, R5, PT ;  /* 0x000000050c00720c */ /* 0x000fe40003f44070 */
[----:B------:R-:W-:-:S11]  /*2150*/  ISETP.GE.AND P1, PT, R2, RZ, PT ;  /* 0x000000ff0200720c */ /* 0x000fd60003f26270 */
[-C--:B------:R-:W-:Y:S01]  /*2160*/  @!P2 IADD3 R5, PT, PT, R5, -R12.reuse, RZ ;  /* 0x8000000c0505a210 */ /* 0x080fe20007ffe0ff */
[----:B------:R-:W-:Y:S01]  /*2170*/  @!P2 VIADD R10, R10, 0x1 ;  /* 0x000000010a0aa836 */ /* 0x000fe20000000000 */
[----:B------:R-:W-:Y:S02]  /*2180*/  ISETP.NE.AND P2, PT, R7, RZ, PT ;  /* 0x000000ff0700720c */ /* 0x000fe40003f45270 */
[----:B------:R-:W-:-:S13]  /*2190*/  ISETP.GE.U32.AND P0, PT, R5, R12, PT ;  /* 0x0000000c0500720c */ /* 0x000fda0003f06070 */
[----:B------:R-:W-:-:S05]  /*21a0*/  @P0 IADD3 R10, PT, PT, R10, 0x1, RZ ;  /* 0x000000010a0a0810 */ /* 0x000fca0007ffe0ff */
[----:B------:R-:W-:Y:S01]  /*21b0*/  @!P1 IMAD.MOV R10, RZ, RZ, -R10 ;  /* 0x000000ffff0a9224 */ /* 0x000fe200078e0a0a */
[----:B------:R-:W-:-:S04]  /*21c0*/  @!P2 LOP3.LUT R10, RZ, R7, RZ, 0x33, !PT ;  /* 0x00000007ff0aa212 */ /* 0x000fc800078e33ff */
[----:B------:R-:W-:-:S05]  /*21d0*/  IADD3 R2, PT, PT, -R10, RZ, RZ ;  /* 0x000000ff0a027210 */ /* 0x000fca0007ffe1ff */
[----:B------:R-:W-:Y:S02]  /*21e0*/  IMAD R5, R7, R2, R14 ;  /* 0x0000000207057224 */ /* 0x000fe400078e020e */
[----:B--2---:R-:W-:-:S04]  /*21f0*/  IMAD R9, R13, R9, R6 ;  /* 0x000000090d097224 */ /* 0x004fc800078e0206 */
[----:B---3--:R-:W-:-:S07]  /*2200*/  IMAD R6, R10, R8, R9 ;  /* 0x000000080a067224 */ /* 0x008fce00078e0209 */
.L_x_421:
[----:B------:R-:W-:Y:S05]  /*2210*/  BRA.U !UP1, `(.L_x_419) ;  /* 0x00000001099c7547 */ /* 0x000fea000b800000 */
[----:B------:R-:W0:Y:S01]  /*2220*/  LDC.64 R10, c[0x0][0x390] ;  /* 0x0000e400ff0a7b82 */ /* 0x000e220000000a00 */
[----:B------:R-:W-:-:S04]  /*2230*/  IADD3 R2, P0, PT, R4, UR13, RZ ;  /* 0x0000000d04027c10 */ /* 0x000fc8000ff1e0ff */
[----:B------:R-:W-:-:S03]  /*2240*/  IADD3.X R7, PT, PT, RZ, UR16, RZ, P0, !PT ;  /* 0x00000010ff077c10 */ /* 0x000fc600087fe4ff */
[----:B------:R-:W1:Y:S01]  /*2250*/  LDC.64 R8, c[0x0][0x390] ;  /* 0x0000e400ff087b82 */ /* 0x000e620000000a00 */
[----:B0-----:R-:W-:-:S04]  /*2260*/  LEA R12, P0, R2, R10, 0x2 ;  /* 0x0000000a020c7211 */ /* 0x001fc800078010ff */
[----:B------:R-:W-:-:S06]  /*2270*/  LEA.HI.X R13, R2, R11, R7, 0x2, P0 ;  /* 0x0000000b020d7211 */ /* 0x000fcc00000f1407 */
[----:B------:R-:W1:Y:S01]  /*2280*/  LDG.E R13, desc[UR14][R12.64] ;  /* 0x0000000e0c0d7981 */ /* 0x000e62000c1e1900 */
[----:B------:R-:W-:-:S05]  /*2290*/  IADD3 R4, P0, PT, R4, UR6, RZ ;  /* 0x0000000604047c10 */ /* 0x000fca000ff1e0ff */
[----:B------:R-:W-:Y:S01]  /*22a0*/  IMAD.X R2, RZ, RZ, UR4, P0 ;  /* 0x00000004ff027e24 */ /* 0x000fe200080e06ff */
[----:B------:R-:W-:-:S04]  /*22b0*/  LEA R10, P0, R4, R10, 0x2 ;  /* 0x0000000a040a7211 */ /* 0x000fc800078010ff */
[----:B------:R-:W-:-:S05]  /*22c0*/  LEA.HI.X R11, R4, R11, R2, 0x2, P0 ;  /* 0x0000000b040b7211 */ /* 0x000fca00000f1402 */
[----:B------:R-:W2:Y:S01]  /*22d0*/  LDG.E R2, desc[UR14][R10.64] ;  /* 0x0000000e0a027981 */ /* 0x000ea2000c1e1900 */
[----:B-1----:R-:W-:-:S06]  /*22e0*/  IMAD.WIDE R8, R13, 0x4, R8 ;  /* 0x000000040d087825 */ /* 0x002fcc00078e0208 */
[----:B------:R0:W3:Y:S01]  /*22f0*/  LDG.E R8, desc[UR14][R8.64] ;  /* 0x0000000e08087981 */ /* 0x0000e2000c1e1900 */
[-C--:B--2---:R-:W-:Y:S02]  /*2300*/  IABS R7, R2.reuse ;  /* 0x0000000200077213 */ /* 0x084fe40000000000 */
[----:B0-----:R-:W-:Y:S02]  /*2310*/  IABS R9, R2 ;  /* 0x0000000200097213 */ /* 0x001fe40000000000 */
[----:B------:R-:W0:Y:S08]  /*2320*/  I2F.RP R4, R7 ;  /* 0x0000000700047306 */ /* 0x000e300000209400 */
[----:B0-----:R-:W0:Y:S02]  /*2330*/  MUFU.RCP R4, R4 ;  /* 0x0000000400047308 */ /* 0x001e240000001000 */
[----:B0-----:R-:W-:Y:S01]  /*2340*/  IADD3 R12, PT, PT, R4, 0xffffffe, RZ ;  /* 0x0ffffffe040c7810 */ /* 0x001fe20007ffe0ff */
[----:B------:R-:W-:-:S05]  /*2350*/  IMAD.MOV R4, RZ, RZ, -R9 ;  /* 0x000000ffff047224 */ /* 0x000fca00078e0a09 */
[----:B------:R0:W1:Y:S02]  /*2360*/  F2I.FTZ.U32.TRUNC.NTZ R13, R12 ;  /* 0x0000000c000d7305 */ /* 0x000064000021f000 */
[----:B0-----:R-:W-:Y:S02]  /*2370*/  HFMA2 R12, -RZ, RZ, 0, 0 ;  /* 0x00000000ff0c7431 */ /* 0x001fe400000001ff */
[----:B-1----:R-:W-:-:S04]  /*2380*/  IMAD.MOV R10, RZ, RZ, -R13 ;  /* 0x000000ffff0a7224 */ /* 0x002fc800078e0a0d */
[----:B------:R-:W-:Y:S01]  /*2390*/  IMAD R11, R10, R7, RZ ;  /* 0x000000070a0b7224 */ /* 0x000fe200078e02ff */
[----:B------:R-:W-:-:S03]  /*23a0*/  IABS R10, R5 ;  /* 0x00000005000a7213 */ /* 0x000fc60000000000 */
[----:B------:R-:W-:-:S06]  /*23b0*/  IMAD.HI.U32 R13, R13, R11, R12 ;  /* 0x0000000b0d0d7227 */ /* 0x000fcc00078e000c */
[----:B------:R-:W-:-:S04]  /*23c0*/  IMAD.HI.U32 R13, R13, R10, RZ ;  /* 0x0000000a0d0d7227 */ /* 0x000fc800078e00ff */
[----:B------:R-:W-:-:S05]  /*23d0*/  IMAD R4, R13, R4, R10 ;  /* 0x000000040d047224 */ /* 0x000fca00078e020a */
[----:B------:R-:W-:-:S13]  /*23e0*/  ISETP.GT.U32.AND P2, PT, R7, R4, PT ;  /* 0x000000040700720c */ /* 0x000fda0003f44070 */
[-C--:B------:R-:W-:Y:S01]  /*23f0*/  @!P2 IADD3 R4, PT, PT, R4, -R7.reuse, RZ ;  /* 0x800000070404a210 */ /* 0x080fe20007ffe0ff */
[----:B------:R-:W-:Y:S01]  /*2400*/  @!P2 VIADD R13, R13, 0x1 ;  /* 0x000000010d0da836 */ /* 0x000fe20000000000 */
[----:B------:R-:W-:Y:S02]  /*2410*/  ISETP.NE.AND P2, PT, R2, RZ, PT ;  /* 0x000000ff0200720c */ /* 0x000fe40003f45270 */
[----:B------:R-:W-:Y:S02]  /*2420*/  ISETP.GE.U32.AND P0, PT, R4, R7, PT ;  /* 0x000000070400720c */ /* 0x000fe40003f06070 */
[----:B------:R-:W-:-:S04]  /*2430*/  LOP3.LUT R4, R5, R2, RZ, 0x3c, !PT ;  /* 0x0000000205047212 */ /* 0x000fc800078e3cff */
[----:B------:R-:W-:-:S07]  /*2440*/  ISETP.GE.AND P1, PT, R4, RZ, PT ;  /* 0x000000ff0400720c */ /* 0x000fce0003f26270 */
[----:B------:R-:W-:-:S06]  /*2450*/  @P0 IADD3 R13, PT, PT, R13, 0x1, RZ ;  /* 0x000000010d0d0810 */ /* 0x000fcc0007ffe0ff */
[----:B------:R-:W-:Y:S01]  /*2460*/  @!P1 IMAD.MOV R13, RZ, RZ, -R13 ;  /* 0x000000ffff0d9224 */ /* 0x000fe200078e0a0d */
[----:B------:R-:W-:-:S05]  /*2470*/  @!P2 LOP3.LUT R13, RZ, R2, RZ, 0x33, !PT ;  /* 0x00000002ff0da212 */ /* 0x000fca00078e33ff */
[----:B---3--:R-:W-:-:S07]  /*2480*/  IMAD R6, R13, R8, R6 ;  /* 0x000000080d067224 */ /* 0x008fce00078e0206 */
.L_x_419:
[----:B------:R-:W0:Y:S01]  /*2490*/  LDC.64 R4, c[0x0][0x388] ;  /* 0x0000e200ff047b82 */ /* 0x000e220000000a00 */
[----:B------:R-:W1:Y:S01]  /*24a0*/  LDCU UR5, c[0x0][0x380] ;  /* 0x00007000ff0577ac */ /* 0x000e620008000800 */
[----:B0-----:R-:W-:-:S06]  /*24b0*/  IMAD.WIDE R6, R6, 0x2, R4 ;  /* 0x0000000206067825 */ /* 0x001fcc00078e0204 */
[----:B------:R-:W0:Y:S01]  /*24c0*/  LDC.64 R4, c[0x0][0x3a0] ;  /* 0x0000e800ff047b82 */ /* 0x000e220000000a00 */
[----:B------:R-:W2:Y:S01]  /*24d0*/  LDG.E.U16 R7, desc[UR14][R6.64] ;  /* 0x0000000e06077981 */ /* 0x000ea2000c1e1500 */
[----:B0-----:R-:W-:Y:S01]  /*24e0*/  IMAD.WIDE R4, R0, 0x2, R4 ;  /* 0x0000000200047825 */ /* 0x001fe200078e0204 */
[----:B------:R-:W-:-:S04]  /*24f0*/  IADD3 R0, PT, PT, R3, R0, RZ ;  /* 0x0000000003007210 */ /* 0x000fc80007ffe0ff */
[----:B-1----:R-:W-:Y:S01]  /*2500*/  ISETP.GE.AND P0, PT, R0, UR5, PT ;  /* 0x0000000500007c0c */ /* 0x002fe2000bf06270 */
[----:B--2---:R0:W-:-:S12]  /*2510*/  STG.E.U16 desc[UR14][R4.64], R7 ;  /* 0x0000000704007986 */ /* 0x0041d8000c10150e */
[----:B------:R-:W-:Y:S05]  /*2520*/  @!P0 BRA `(.L_x_422) ;  /* 0xffffffdc002c8947 */ /* 0x000fea000383ffff */
[----:B------:R-:W-:Y:S05]  /*2530*/  EXIT ;  /* 0x000000000000794d */ /* 0x000fea0003800000 */
.L_x_423:
        /* <DEDUP_REMOVED lines=12> */
.L_x_487:


//--------------------- .text.Transpose           --------------------------
	.section	.text.Transpose,"ax",@progbits
	.align	128
        .global         Transpose
        .type           Transpose,@function
        .size           Transpose,(.L_x_488 - Transpose)
        .other          Transpose,@"STO_CUDA_ENTRY STV_DEFAULT"
Transpose:
.text.Transpose:
        /* <DEDUP_REMOVED lines=16> */
[----:B0-----:R0:W5:Y:S02]  /*0100*/  LDG.E R9, desc[UR14][R4.64] ;  /* 0x0000000e04097981 */ /* 0x001164000c1e1900 */
.L_x_425:
[----:B01----:R-:W-:-:S04]  /*0110*/  IMAD.WIDE R4, R0, 0x4, R6 ;  /* 0x0000000400047825 */ /* 0x003fc800078e0206 */
[----:B------:R-:W-:Y:S01]  /*0120*/  IMAD.IADD R0, R3, 0x1, R0 ;  /* 0x0000000103007824 */ /* 0x000fe200078e0200 */
[----:B-----5:R2:W-:Y:S04]  /*0130*/  STG.E desc[UR14][R4.64], R9 ;  /* 0x0000000904007986 */ /* 0x0205e8000c10190e */
[----:B------:R-:W-:-:S13]  /*0140*/  ISETP.GE.AND P0, PT, R0, UR6, PT ;  /* 0x0000000600007c0c */ /* 0x000fda000bf06270 */
[----:B--2---:R-:W-:Y:S05]  /*0150*/  @!P0 BRA `(.L_x_425) ;  /* 0xfffffffc00ec8947 */ /* 0x004fea000383ffff */
[----:B------:R-:W-:Y:S05]  /*0160*/  EXIT ;  /* 0x000000000000794d */ /* 0x000fea0003800000 */
.L_x_424:
[----:B------:R-:W-:Y:S02]  /*0170*/  ULOP3.LUT UR12, UR4, 0x7ffffff8, URZ, 0xc0, !UPT ;  /* 0x7ffffff8040c7892 */ /* 0x000fe4000f8ec0ff */
[----:B------:R-:W-:Y:S02]  /*0180*/  USHF.L.U32 UR13, UR4, 0x1, URZ ;  /* 0x00000001040d7899 */ /* 0x000fe400080006ff */
[----:B------:R-:W-:Y:S02]  /*0190*/  ULOP3.LUT UR10, UR4, 0x7, URZ, 0xc0, !UPT ;  /* 0x00000007040a7892 */ /* 0x000fe4000f8ec0ff */
[----:B------:R-:W-:Y:S02]  /*01a0*/  ULOP3.LUT UR11, UR4, 0x3, URZ, 0xc0, !UPT ;  /* 0x00000003040b7892 */ /* 0x000fe4000f8ec0ff */
[----:B------:R-:W-:Y:S02]  /*01b0*/  USHF.R.S32.HI UR4, URZ, 0x1f, UR4 ;  /* 0x0000001fff047899 */ /* 0x000fe40008011404 */
[----:B------:R-:W-:-:S02]  /*01c0*/  UIADD3 UR17, UPT, UPT, -UR12, URZ, URZ ;  /* 0x000000ff0c117290 */ /* 0x000fc4000fffe1ff */
[----:B------:R-:W-:-:S12]  /*01d0*/  USHF.R.S32.HI UR16, URZ, 0x1f, UR13 ;  /* 0x0000001fff107899 */ /* 0x000fd8000801140d */
.L_x_431:
        /* <DEDUP_REMOVED lines=23> */
.L_x_427:
        /* <DEDUP_REMOVED lines=259> */
.L_x_426:
        /* <DEDUP_REMOVED lines=151> */
.L_x_429:
        /* <DEDUP_REMOVED lines=82> */
.L_x_430:
        /* <DEDUP_REMOVED lines=40> */
.L_x_428:
[----:B------:R-:W0:Y:S01]  /*2490*/  LDC.64 R4, c[0x0][0x388] ;  /* 0x0000e200ff047b82 */ /* 0x000e220000000a00 */
[----:B------:R-:W1:Y:S01]  /*24a0*/  LDCU UR5, c[0x0][0x380] ;  /* 0x00007000ff0577ac */ /* 0x000e620008000800 */
[----:B0-----:R-:W-:-:S06]  /*24b0*/  IMAD.WIDE R6, R6, 0x4, R4 ;  /* 0x0000000406067825 */ /* 0x001fcc00078e0204 */
[----:B------:R-:W0:Y:S01]  /*24c0*/  LDC.64 R4, c[0x0][0x3a0] ;  /* 0x0000e800ff047b82 */ /* 0x000e220000000a00 */
[----:B------:R-:W2:Y:S01]  /*24d0*/  LDG.E R7, desc[UR14][R6.64] ;  /* 0x0000000e06077981 */ /* 0x000ea2000c1e1900 */
[----:B0-----:R-:W-:Y:S01]  /*24e0*/  IMAD.WIDE R4, R0, 0x4, R4 ;  /* 0x0000000400047825 */ /* 0x001fe200078e0204 */
[----:B------:R-:W-:-:S04]  /*24f0*/  IADD3 R0, PT, PT, R3, R0, RZ ;  /* 0x0000000003007210 */ /* 0x000fc80007ffe0ff */
[----:B-1----:R-:W-:Y:S01]  /*2500*/  ISETP.GE.AND P0, PT, R0, UR5, PT ;  /* 0x0000000500007c0c */ /* 0x002fe2000bf06270 */
[----:B--2---:R0:W-:-:S12]  /*2510*/  STG.E desc[UR14][R4.64], R7 ;  /* 0x0000000704007986 */ /* 0x0041d8000c10190e */
[----:B------:R-:W-:Y:S05]  /*2520*/  @!P0 BRA `(.L_x_431) ;  /* 0xffffffdc002c8947 */ /* 0x000fea000383ffff */
[----:B------:R-:W-:Y:S05]  /*2530*/  EXIT ;  /* 0x000000000000794d */ /* 0x000fea0003800000 */
.L_x_432:
        /* <DEDUP_REMOVED lines=12> */
.L_x_488:


//--------------------- .nv.shared.reserved.0     --------------------------
	.section	.nv.shared.reserved.0,"aw",@nobits
	.weak		__nv_reservedSMEM_offset_0_alias
	.size		__nv_reservedSMEM_offset_0_alias, 0, 64
	.other		__nv_reservedSMEM_offset_0_alias,@"STO_CUDA_RESERVED_SHARED STV_DEFAULT"
__nv_reservedSMEM_offset_0_alias:
	.zero		0
	.zero		64


//--------------------- .nv.constant0.MakePlanarImageBatchesUint8 --------------------------
	.section	.nv.constant0.MakePlanarImageBatchesUint8,"a",@progbits
	.sectionflags	@""
	.align	4
.nv.constant0.MakePlanarImageBatchesUint8:
	.zero		928


//--------------------- .nv.constant0.ConcatBackwardNCHW --------------------------
	.section	.nv.constant0.ConcatBackwardNCHW,"a",@progbits
	.sectionflags	@""
	.align	4
.nv.constant0.ConcatBackwardNCHW:
	.zero		944


//--------------------- .nv.constant0.ConcatForwardNCHW --------------------------
	.section	.nv.constant0.ConcatForwardNCHW,"a",@progbits
	.sectionflags	@""
	.align	4
.nv.constant0.ConcatForwardNCHW:
	.zero		944


//--------------------- .nv.constant0.MSELossbyBatches --------------------------
	.section	.nv.constant0.MSELossbyBatches,"a",@progbits
	.sectionflags	@""
	.align	4
.nv.constant0.MSELossbyBatches:
	.zero		936


//--------------------- .nv.constant0.MSELoss     --------------------------
	.section	.nv.constant0.MSELoss,"a",@progbits
	.sectionflags	@""
	.align	4
.nv.constant0.MSELoss:
	.zero		944


//--------------------- .nv.constant0.backwardleakyfloat --------------------------
	.section	.nv.constant0.backwardleakyfloat,"a",@progbits
	.sectionflags	@""
	.align	4
.nv.constant0.backwardleakyfloat:
	.zero		932


//--------------------- .nv.constant0.forwardleakyfloat --------------------------
	.section	.nv.constant0.forwardleakyfloat,"a",@progbits
	.sectionflags	@""
	.align	4
.nv.constant0.forwardleakyfloat:
	.zero		924


//--------------------- .nv.constant0.backwardleakyfloatalpha --------------------------
	.section	.nv.constant0.backwardleakyfloatalpha,"a",@progbits
	.sectionflags	@""
	.align	4
.nv.constant0.backwardleakyfloatalpha:
	.zero		936


//--------------------- .nv.constant0.forwardleakyfloatalpha --------------------------
	.section	.nv.constant0.forwardleakyfloatalpha,"a",@progbits
	.sectionflags	@""
	.align	4
.nv.constant0.forwardleakyfloatalpha:
	.zero		928


//--------------------- .nv.constant0.backwardleakyfloatalphabeta --------------------------
	.section	.nv.constant0.backwardleakyfloatalphabeta,"a",@progbits
	.sectionflags	@""
	.align	4
.nv.constant0.backwardleakyfloatalphabeta:
	.zero		940


//--------------------- .nv.constant0.forwardleakyfloatalphabeta --------------------------
	.section	.nv.constant0.forwardleakyfloatalphabeta,"a",@progbits
	.sectionflags	@""
	.align	4
.nv.constant0.forwardleakyfloatalphabeta:
	.zero		932


//--------------------- .nv.constant0.PreluBackward --------------------------
	.section	.nv.constant0.PreluBackward,"a",@progbits
	.sectionflags	@""
	.align	4
.nv.constant0.PreluBackward:
	.zero		944


//--------------------- .nv.constant0.PreluForward --------------------------
	.section	.nv.constant0.PreluForward,"a",@progbits
	.sectionflags	@""
	.align	4
.nv.constant0.PreluForward:
	.zero		928


//--------------------- .nv.constant0.ThreshBackward --------------------------
	.section	.nv.constant0.ThreshBackward,"a",@progbits
	.sectionflags	@""
	.align	4
.nv.constant0.ThreshBackward:
	.zero		968


//--------------------- .nv.constant0.ThreshForwardhalf --------------------------
	.section	.nv.constant0.ThreshForwardhalf,"a",@progbits
	.sectionflags	@""
	.align	4
.nv.constant0.ThreshForwardhalf:
	.zero		944


//--------------------- .nv.constant0.ThreshForward --------------------------
	.section	.nv.constant0.ThreshForward,"a",@progbits
	.sectionflags	@""
	.align	4
.nv.constant0.ThreshForward:
	.zero		944


//--------------------- .nv.constant0.l1l2regularizationhalf --------------------------
	.section	.nv.constant0.l1l2regularizationhalf,"a",@progbits
	.sectionflags	@""
	.align	4
.nv.constant0.l1l2regularizationhalf:
	.zero		942


//--------------------- .nv.constant0.l1l2regularizationfloat --------------------------
	.section	.nv.constant0.l1l2regularizationfloat,"a",@progbits
	.sectionflags	@""
	.align	4
.nv.constant0.l1l2regularizationfloat:
	.zero		948


//--------------------- .nv.constant0.Segment1stDimhalf --------------------------
	.section	.nv.constant0.Segment1stDimhalf,"a",@progbits
	.sectionflags	@""
	.align	4
.nv.constant0.Segment1stDimhalf:
	.zero		924


//--------------------- .nv.constant0.Segment1stDim --------------------------
	.section	.nv.constant0.Segment1stDim,"a",@progbits
	.sectionflags	@""
	.align	4
.nv.constant0.Segment1stDim:
	.zero		924


//--------------------- .nv.constant0.adadeltahalf --------------------------
	.section	.nv.constant0.adadeltahalf,"a",@progbits
	.sectionflags	@""
	.align	4
.nv.constant0.adadeltahalf:
	.zero		942


//--------------------- .nv.constant0.adadeltafloat --------------------------
	.section	.nv.constant0.adadeltafloat,"a",@progbits
	.sectionflags	@""
	.align	4
.nv.constant0.adadeltafloat:
	.zero		948


//--------------------- .nv.constant0.adamhalf    --------------------------
	.section	.nv.constant0.adamhalf,"a",@progbits
	.sectionflags	@""
	.align	4
.nv.constant0.adamhalf:
	.zero		948


//--------------------- .nv.constant0.adamfloat   --------------------------
	.section	.nv.constant0.adamfloat,"a",@progbits
	.sectionflags	@""
	.align	4
.nv.constant0.adamfloat:
	.zero		960


//--------------------- .nv.constant0.adagradhalf --------------------------
	.section	.nv.constant0.adagradhalf,"a",@progbits
	.sectionflags	@""
	.align	4
.nv.constant0.adagradhalf:
	.zero		934


//--------------------- .nv.constant0.adagradfloat --------------------------
	.section	.nv.constant0.adagradfloat,"a",@progbits
	.sectionflags	@""
	.align	4
.nv.constant0.adagradfloat:
	.zero		940


//--------------------- .nv.constant0.nearestneighborNHWCBackF16 --------------------------
	.section	.nv.constant0.nearestneighborNHWCBackF16,"a",@progbits
	.sectionflags	@""
	.align	4
.nv.constant0.nearestneighborNHWCBackF16:
	.zero		952


//--------------------- .nv.constant0.nearestneighborNHWCBack --------------------------
	.section	.nv.constant0.nearestneighborNHWCBack,"a",@progbits
	.sectionflags	@""
	.align	4
.nv.constant0.nearestneighborNHWCBack:
	.zero		952


//--------------------- .nv.constant0.nearestneighborNCHWBackF16 --------------------------
	.section	.nv.constant0.nearestneighborNCHWBackF16,"a",@progbits
	.sectionflags	@""
	.align	4
.nv.constant0.nearestneighborNCHWBackF16:
	.zero		952


//--------------------- .nv.constant0.nearestneighborNCHWBack --------------------------
	.section	.nv.constant0.nearestneighborNCHWBack,"a",@progbits
	.sectionflags	@""
	.align	4
.nv.constant0.nearestneighborNCHWBack:
	.zero		952


//--------------------- .nv.constant0.nearestneighborNCHWF16 --------------------------
	.section	.nv.constant0.nearestneighborNCHWF16,"a",@progbits
	.sectionflags	@""
	.align	4
.nv.constant0.nearestneighborNCHWF16:
	.zero		952


//--------------------- .nv.constant0.nearestneighborNCHW --------------------------
	.section	.nv.constant0.nearestneighborNCHW,"a",@progbits
	.sectionflags	@""
	.align	4
.nv.constant0.nearestneighborNCHW:
	.zero		952


//--------------------- .nv.constant0.nearestneighborv2NCHWAddGradientF16 --------------------------
	.section	.nv.constant0.nearestneighborv2NCHWAddGradientF16,"a",@progbits
	.sectionflags	@""
	.align	4
.nv.constant0.nearestneighborv2NCHWAddGradientF16:
	.zero		944


//--------------------- .nv.constant0.nearestneighborv2NCHWAddGradient --------------------------
	.section	.nv.constant0.nearestneighborv2NCHWAddGradient,"a",@progbits
	.sectionflags	@""
	.align	4
.nv.constant0.nearestneighborv2NCHWAddGradient:
	.zero		944


//--------------------- .nv.constant0.nearestneighborv2NCHWF16 --------------------------
	.section	.nv.constant0.nearestneighborv2NCHWF16,"a",@progbits
	.sectionflags	@""
	.align	4
.nv.constant0.nearestneighborv2NCHWF16:
	.zero		944


//--------------------- .nv.constant0.nearestneighborv2NCHW --------------------------
	.section	.nv.constant0.nearestneighborv2NCHW,"a",@progbits
	.sectionflags	@""
	.align	4
.nv.constant0.nearestneighborv2NCHW:
	.zero		944


//--------------------- .nv.constant0.nearestneighborNHWCF16 --------------------------
	.section	.nv.constant0.nearestneighborNHWCF16,"a",@progbits
	.sectionflags	@""
	.align	4
.nv.constant0.nearestneighborNHWCF16:
	.zero		952


//--------------------- .nv.constant0.nearestneighborNHWC --------------------------
	.section	.nv.constant0.nearestneighborNHWC,"a",@progbits
	.sectionflags	@""
	.align	4
.nv.constant0.nearestneighborNHWC:
	.zero		952


//--------------------- .nv.constant0.ShapetoBatch4DNCHWF16 --------------------------
	.section	.nv.constant0.ShapetoBatch4DNCHWF16,"a",@progbits
	.sectionflags	@""
	.align	4
.nv.constant0.ShapetoBatch4DNCHWF16:
	.zero		969


//--------------------- .nv.constant0.ShapetoBatch4DNCHW --------------------------
	.section	.nv.constant0.ShapetoBatch4DNCHW,"a",@progbits
	.sectionflags	@""
	.align	4
.nv.constant0.ShapetoBatch4DNCHW:
	.zero		969


//--------------------- .nv.constant0.ShapetoBatch4DNHWCF16 --------------------------
	.section	.nv.constant0.ShapetoBatch4DNHWCF16,"a",@progbits
	.sectionflags	@""
	.align	4
.nv.constant0.ShapetoBatch4DNHWCF16:
	.zero		969


//--------------------- .nv.constant0.ShapetoBatch4DNHWC --------------------------
	.section	.nv.constant0.ShapetoBatch4DNHWC,"a",@progbits
	.sectionflags	@""
	.align	4
.nv.constant0.ShapetoBatch4DNHWC:
	.zero		969


//--------------------- .nv.constant0.SwapUpperLowerF16 --------------------------
	.section	.nv.constant0.SwapUpperLowerF16,"a",@progbits
	.sectionflags	@""
	.align	4
.nv.constant0.SwapUpperLowerF16:
	.zero		932


//--------------------- .nv.constant0.SwapUpperLower --------------------------
	.section	.nv.constant0.SwapUpperLower,"a",@progbits
	.sectionflags	@""
	.align	4
.nv.constant0.SwapUpperLower:
	.zero		932


//--------------------- .nv.constant0.SwapEveryOtherF16 --------------------------
	.section	.nv.constant0.SwapEveryOtherF16,"a",@progbits
	.sectionflags	@""
	.align	4
.nv.constant0.SwapEveryOtherF16:
	.zero		928


//--------------------- .nv.constant0.SwapEveryOther --------------------------
	.section	.nv.constant0.SwapEveryOther,"a",@progbits
	.sectionflags	@""
	.align	4
.nv.constant0.SwapEveryOther:
	.zero		928


//--------------------- .nv.constant0.TransposeF16 --------------------------
	.section	.nv.constant0.TransposeF16,"a",@progbits
	.sectionflags	@""
	.align	4
.nv.constant0.TransposeF16:
	.zero		936


//--------------------- .nv.constant0.Transpose   --------------------------
	.section	.nv.constant0.Transpose,"a",@progbits
	.sectionflags	@""
	.align	4
.nv.constant0.Transpose:
	.zero		936


//--------------------- SYMBOLS --------------------------

	.type		.nv.reservedSmem.offset0,@object
	.size		.nv.reservedSmem.offset0,0x4
